	.target	sm_90a

	.elftype	@"ET_EXEC"


//--------------------- .note.nv.tkinfo           --------------------------
	.section	.note.nv.tkinfo,"",@"SHT_NOTE"
	.sectionflags	@"SHF_NOTE_NV_TKINFO"
	.tkinfo
        /*0018*/ 	.word	0x00000002
        /*0030*/ 	.string	""
        /*0030*/ 	.string	"ptxas"
        /*0030*/ 	.string	"Cuda compilation tools, release 13.0, V13.0.88"
        /*0030*/ 	.string	"Build cuda_13.0.r13.0/compiler.36424714_0"
        /*0030*/ 	.string	"-arch sm_90a -m 64 "



//--------------------- .note.nv.cuinfo           --------------------------
	.section	.note.nv.cuinfo,"",@"SHT_NOTE"
	.sectionflags	@"SHF_NOTE_NV_CUINFO"
        /*0018*/ 	.short	0x0002
        /*001a*/ 	.short	0x005a
        /*001c*/ 	.short	0x0082
	.zero		2


//--------------------- .nv.info                  --------------------------
	.section	.nv.info,"",@"SHT_CUDA_INFO"
	.align	4


	//----- nvinfo : EIATTR_REGCOUNT
	.align		4
        /*0000*/ 	.byte	0x04, 0x2f
        /*0002*/ 	.short	(.L_16 - .L_15)
	.align		4
.L_15:
        /*0004*/ 	.word	index@(_ZN7cutlass13device_kernelINS_4fmha6kernel13FmhaKernelTmaINS1_10collective15FmhaMainloopTmaINS_6half_tEfN4cute5tupleIJNS7_1CILi64EEENS9_ILi256EEENS9_ILi48EEEEEENS4_12CausalFusionEJEEENS4_15FmhaFwdEpilogueIS6_fNS8_IJSA_SC_SB_EEEEEJEEEEEvNT_6ParamsE)
        /*0008*/ 	.word	0x000000d2


	//----- nvinfo : EIATTR_FRAME_SIZE
	.align		4
.L_16:
        /*000c*/ 	.byte	0x04, 0x11
        /*000e*/ 	.short	(.L_18 - .L_17)
	.align		4
.L_17:
        /*0010*/ 	.word	index@($__internal_0_$__cuda_sm20_rcp_rn_f32_slowpath)
        /*0014*/ 	.word	0x00000000


	//----- nvinfo : EIATTR_FRAME_SIZE
	.align		4
.L_18:
        /*0018*/ 	.byte	0x04, 0x11
        /*001a*/ 	.short	(.L_20 - .L_19)
	.align		4
.L_19:
        /*001c*/ 	.word	index@(_ZN7cutlass13device_kernelINS_4fmha6kernel13FmhaKernelTmaINS1_10collective15FmhaMainloopTmaINS_6half_tEfN4cute5tupleIJNS7_1CILi64EEENS9_ILi256EEENS9_ILi48EEEEEENS4_12CausalFusionEJEEENS4_15FmhaFwdEpilogueIS6_fNS8_IJSA_SC_SB_EEEEEJEEEEEvNT_6ParamsE)
        /*0020*/ 	.word	0x00000000


	//----- nvinfo : EIATTR_MIN_STACK_SIZE
	.align		4
.L_20:
        /*0024*/ 	.byte	0x04, 0x12
        /*0026*/ 	.short	(.L_22 - .L_21)
	.align		4
.L_21:
        /*0028*/ 	.word	index@(_ZN7cutlass13device_kernelINS_4fmha6kernel13FmhaKernelTmaINS1_10collective15FmhaMainloopTmaINS_6half_tEfN4cute5tupleIJNS7_1CILi64EEENS9_ILi256EEENS9_ILi48EEEEEENS4_12CausalFusionEJEEENS4_15FmhaFwdEpilogueIS6_fNS8_IJSA_SC_SB_EEEEEJEEEEEvNT_6ParamsE)
        /*002c*/ 	.word	0x00000000
.L_22:


//--------------------- .nv.compat                --------------------------
	.section	.nv.compat,"",@"SHT_CUDA_COMPAT_INFO"
	.align	4
        /*0000*/ 	.byte	0x02, 0x09, 0x01, 0x00, 0x02, 0x02, 0x04, 0x00, 0x02, 0x05, 0x05, 0x00, 0x03, 0x07, 0x01, 0x01
        /*0010*/ 	.byte	0x02, 0x03, 0x01, 0x00, 0x02, 0x06, 0x01, 0x00, 0x04, 0x0b, 0x08, 0x00, 0x00, 0x00, 0x00, 0x00
        /*0020*/ 	.byte	0x00, 0x00, 0x00, 0x00


//--------------------- .nv.info._ZN7cutlass13device_kernelINS_4fmha6kernel13FmhaKernelTmaINS1_10collective15FmhaMainloopTmaINS_6half_tEfN4cute5tupleIJNS7_1CILi64EEENS9_ILi256EEENS9_ILi48EEEEEENS4_12CausalFusionEJEEENS4_15FmhaFwdEpilogueIS6_fNS8_IJSA_SC_SB_EEEEEJEEEEEvNT_6ParamsE --------------------------
	.section	.nv.info._ZN7cutlass13device_kernelINS_4fmha6kernel13FmhaKernelTmaINS1_10collective15FmhaMainloopTmaINS_6half_tEfN4cute5tupleIJNS7_1CILi64EEENS9_ILi256EEENS9_ILi48EEEEEENS4_12CausalFusionEJEEENS4_15FmhaFwdEpilogueIS6_fNS8_IJSA_SC_SB_EEEEEJEEEEEvNT_6ParamsE,"",@"SHT_CUDA_INFO"
	.sectionflags	@""
	.align	4


	//----- nvinfo : EIATTR_CUDA_API_VERSION
	.align		4
        /*0000*/ 	.byte	0x04, 0x37
        /*0002*/ 	.short	(.L_24 - .L_23)
.L_23:
        /*0004*/ 	.word	0x00000082


	//----- nvinfo : EIATTR_KPARAM_INFO
	.align		4
.L_24:
        /*0008*/ 	.byte	0x04, 0x17
        /*000a*/ 	.short	(.L_26 - .L_25)
.L_25:
        /*000c*/ 	.word	0x00000000
        /*0010*/ 	.short	0x0000
        /*0012*/ 	.short	0x0070
        /*0014*/ 	.byte	0x00, 0xf0, 0x01, 0x20


	//----- nvinfo : EIATTR_SPARSE_MMA_MASK
	.align		4
.L_26:
        /*0018*/ 	.byte	0x03, 0x50
        /*001a*/ 	.short	0x0000


	//----- nvinfo : EIATTR_MAXREG_COUNT
	.align		4
        /*001c*/ 	.byte	0x03, 0x1b
        /*001e*/ 	.short	0x00ff


	//----- nvinfo : EIATTR_NUM_BARRIERS
	.align		4
        /*0020*/ 	.byte	0x02, 0x4c
        /*0022*/ 	.byte	0x02
	.zero		1


	//----- nvinfo : EIATTR_EXTERNS
	.align		4
        /*0024*/ 	.byte	0x04, 0x0f
        /*0026*/ 	.short	(.L_28 - .L_27)


	//   ....[0]....
	.align		4
.L_27:
        /*0028*/ 	.word	index@(__assertfail)


	//----- nvinfo : EIATTR_MERCURY_ISA_VERSION
	.align		4
.L_28:
        /*002c*/ 	.byte	0x03, 0x5f
        /*002e*/ 	.short	0x0101


	//----- nvinfo : EIATTR_COOP_GROUP_MASK_REGIDS
	.align		4
        /*0030*/ 	.byte	0x04, 0x29
        /*0032*/ 	.short	(.L_30 - .L_29)


	//   ....[0]....
.L_29:
        /*0034*/ 	.word	0xffffffff


	//   ....[1]....
        /*0038*/ 	.word	0xffffffff


	//   ....[2]....
        /*003c*/ 	.word	0xffffffff


	//   ....[3]....
        /*0040*/ 	.word	0xffffffff


	//   ....[4]....
        /*0044*/ 	.word	0xffffffff


	//   ....[5]....
        /*0048*/ 	.word	0xffffffff


	//   ....[6]....
        /*004c*/ 	.word	0xffffffff


	//   ....[7]....
        /*0050*/ 	.word	0xffffffff


	//   ....[8]....
        /*0054*/ 	.word	0xffffffff


	//   ....[9]....
        /*0058*/ 	.word	0xffffffff


	//   ....[10]....
        /*005c*/ 	.word	0xffffffff


	//   ....[11]....
        /*0060*/ 	.word	0xffffffff


	//   ....[12]....
        /*0064*/ 	.word	0xffffffff


	//   ....[13]....
        /*0068*/ 	.word	0xffffffff


	//   ....[14]....
        /*006c*/ 	.word	0xffffffff


	//   ....[15]....
        /*0070*/ 	.word	0xffffffff


	//   ....[16]....
        /*0074*/ 	.word	0xffffffff


	//   ....[17]....
        /*0078*/ 	.word	0xffffffff


	//   ....[18]....
        /*007c*/ 	.word	0xffffffff


	//   ....[19]....
        /*0080*/ 	.word	0xffffffff


	//   ....[20]....
        /*0084*/ 	.word	0xffffffff


	//----- nvinfo : EIATTR_COOP_GROUP_INSTR_OFFSETS
	.align		4
.L_30:
        /*0088*/ 	.byte	0x04, 0x28
        /*008a*/ 	.short	(.L_32 - .L_31)


	//   ....[0]....
.L_31:
        /*008c*/ 	.word	0x00000050


	//   ....[1]....
        /*0090*/ 	.word	0x00000140


	//   ....[2]....
        /*0094*/ 	.word	0x00000270


	//   ....[3]....
        /*0098*/ 	.word	0x00000410


	//   ....[4]....
        /*009c*/ 	.word	0x000005a0


	//   ....[5]....
        /*00a0*/ 	.word	0x00003210


	//   ....[6]....
        /*00a4*/ 	.word	0x00003320


	//   ....[7]....
        /*00a8*/ 	.word	0x000033a0


	//   ....[8]....
        /*00ac*/ 	.word	0x00003470


	//   ....[9]....
        /*00b0*/ 	.word	0x00008e50


	//   ....[10]....
        /*00b4*/ 	.word	0x00008e60


	//   ....[11]....
        /*00b8*/ 	.word	0x00008e90


	//   ....[12]....
        /*00bc*/ 	.word	0x00008ea0


	//   ....[13]....
        /*00c0*/ 	.word	0x0000fd80


	//   ....[14]....
        /*00c4*/ 	.word	0x0000fd90


	//   ....[15]....
        /*00c8*/ 	.word	0x0000fdc0


	//   ....[16]....
        /*00cc*/ 	.word	0x0000fdd0


	//   ....[17]....
        /*00d0*/ 	.word	0x00014f80


	//   ....[18]....
        /*00d4*/ 	.word	0x00014fc0


	//   ....[19]....
        /*00d8*/ 	.word	0x00015000


	//   ....[20]....
        /*00dc*/ 	.word	0x00015020


	//----- nvinfo : EIATTR_SYSCALL_OFFSETS
	.align		4
.L_32:
        /*00e0*/ 	.byte	0x04, 0x46
        /*00e2*/ 	.short	(.L_34 - .L_33)


	//   ....[0]....
.L_33:
        /*00e4*/ 	.word	0x000158e0


	//   ....[1]....
        /*00e8*/ 	.word	0x00015a00


	//----- nvinfo : EIATTR_MBARRIER_INSTR_OFFSETS
	.align		4
.L_34:
        /*00ec*/ 	.byte	0x04, 0x39
        /*00ee*/ 	.short	(.L_36 - .L_35)


	//   ....[0]....
.L_35:
        /*00f0*/ 	.word	0x00000240
        /*00f4*/ 	.word	0x000000ff
        /*00f8*/ 	.word	0x00019840
        /*00fc*/ 	.short	0x0100
        /*00fe*/ 	.byte	0x08
	.zero		1


	//   ....[1]....
        /*0100*/ 	.word	0x00000250
        /*0104*/ 	.word	0x000000ff
        /*0108*/ 	.word	0x00019848
        /*010c*/ 	.short	0x0100
        /*010e*/ 	.byte	0x08
	.zero		1


	//   ....[2]....
        /*0110*/ 	.word	0x00000380
        /*0114*/ 	.word	0x000000ff
        /*0118*/ 	.word	0x00019800
        /*011c*/ 	.short	0x0100
        /*011e*/ 	.byte	0x08
	.zero		1


	//   ....[3]....
        /*0120*/ 	.word	0x00000390
        /*0124*/ 	.word	0x000000ff
        /*0128*/ 	.word	0x00019820
        /*012c*/ 	.short	0x0100
        /*012e*/ 	.byte	0x08
	.zero		1


	//   ....[4]....
        /*0130*/ 	.word	0x000003a0
        /*0134*/ 	.word	0x000000ff
        /*0138*/ 	.word	0x00019808
        /*013c*/ 	.short	0x0100
        /*013e*/ 	.byte	0x08
	.zero		1


	//   ....[5]....
        /*0140*/ 	.word	0x000003b0
        /*0144*/ 	.word	0x000000ff
        /*0148*/ 	.word	0x00019828
        /*014c*/ 	.short	0x0100
        /*014e*/ 	.byte	0x08
	.zero		1


	//   ....[6]....
        /*0150*/ 	.word	0x000003c0
        /*0154*/ 	.word	0x000000ff
        /*0158*/ 	.word	0x00019810
        /*015c*/ 	.short	0x0100
        /*015e*/ 	.byte	0x08
	.zero		1


	//   ....[7]....
        /*0160*/ 	.word	0x000003d0
        /*0164*/ 	.word	0x000000ff
        /*0168*/ 	.word	0x00019830
        /*016c*/ 	.short	0x0100
        /*016e*/ 	.byte	0x08
	.zero		1


	//   ....[8]....
        /*0170*/ 	.word	0x000003e0
        /*0174*/ 	.word	0x000000ff
        /*0178*/ 	.word	0x00019818
        /*017c*/ 	.short	0x0100
        /*017e*/ 	.byte	0x08
	.zero		1


	//   ....[9]....
        /*0180*/ 	.word	0x000003f0
        /*0184*/ 	.word	0x000000ff
        /*0188*/ 	.word	0x00019838
        /*018c*/ 	.short	0x0100
        /*018e*/ 	.byte	0x08
	.zero		1


	//   ....[10]....
        /*0190*/ 	.word	0x00000520
        /*0194*/ 	.word	0x000000ff
        /*0198*/ 	.word	0x00019850
        /*019c*/ 	.short	0x0100
        /*019e*/ 	.byte	0x08
	.zero		1


	//   ....[11]....
        /*01a0*/ 	.word	0x00000530
        /*01a4*/ 	.word	0x000000ff
        /*01a8*/ 	.word	0x00019868
        /*01ac*/ 	.short	0x0100
        /*01ae*/ 	.byte	0x08
	.zero		1


	//   ....[12]....
        /*01b0*/ 	.word	0x00000540
        /*01b4*/ 	.word	0x000000ff
        /*01b8*/ 	.word	0x00019858
        /*01bc*/ 	.short	0x0100
        /*01be*/ 	.byte	0x08
	.zero		1


	//   ....[13]....
        /*01c0*/ 	.word	0x00000550
        /*01c4*/ 	.word	0x000000ff
        /*01c8*/ 	.word	0x00019870
        /*01cc*/ 	.short	0x0100
        /*01ce*/ 	.byte	0x08
	.zero		1


	//   ....[14]....
        /*01d0*/ 	.word	0x00000560
        /*01d4*/ 	.word	0x000000ff
        /*01d8*/ 	.word	0x00019860
        /*01dc*/ 	.short	0x0100
        /*01de*/ 	.byte	0x08
	.zero		1


	//   ....[15]....
        /*01e0*/ 	.word	0x00000570
        /*01e4*/ 	.word	0x000000ff
        /*01e8*/ 	.word	0x00019878
        /*01ec*/ 	.short	0x0100
        /*01ee*/ 	.byte	0x08
	.zero		1


	//   ....[16]....
        /*01f0*/ 	.word	0x00000780
        /*01f4*/ 	.word	0x00000004
        /*01f8*/ 	.word	0x00019848
        /*01fc*/ 	.short	0x010a
        /*01fe*/ 	.byte	0x3f
	.zero		1


	//   ....[17]....
        /*0200*/ 	.word	0x00000ad0
        /*0204*/ 	.word	0x00000004
        /*0208*/ 	.word	0x00019820
        /*020c*/ 	.short	0x010a
        /*020e*/ 	.byte	0x3f
	.zero		1


	//   ....[18]....
        /*0210*/ 	.word	0x00000d90
        /*0214*/ 	.word	0x00000003
        /*0218*/ 	.word	0x00019820
        /*021c*/ 	.short	0x010a
        /*021e*/ 	.byte	0x3f
	.zero		1


	//   ....[19]....
        /*0220*/ 	.word	0x000010a0
        /*0224*/ 	.word	0x00000003
        /*0228*/ 	.word	0x00019820
        /*022c*/ 	.short	0x010a
        /*022e*/ 	.byte	0x3f
	.zero		1


	//   ....[20]....
        /*0230*/ 	.word	0x000013c0
        /*0234*/ 	.word	0x00000008
        /*0238*/ 	.word	0x00019820
        /*023c*/ 	.short	0x010a
        /*023e*/ 	.byte	0x3f
	.zero		1


	//   ....[21]....
        /*0240*/ 	.word	0x00001720
        /*0244*/ 	.word	0x00000002
        /*0248*/ 	.word	0x00019840
        /*024c*/ 	.short	0x010a
        /*024e*/ 	.byte	0x3f
	.zero		1


	//   ....[22]....
        /*0250*/ 	.word	0x00001800
        /*0254*/ 	.word	0x00000002
        /*0258*/ 	.word	0x00019800
        /*025c*/ 	.short	0x010a
        /*025e*/ 	.byte	0x3f
	.zero		1


	//   ....[23]....
        /*0260*/ 	.word	0x00006fe0
        /*0264*/ 	.word	0x00000002
        /*0268*/ 	.word	0x00019808
        /*026c*/ 	.short	0x010a
        /*026e*/ 	.byte	0x3f
	.zero		1


	//   ....[24]....
        /*0270*/ 	.word	0x00008070
        /*0274*/ 	.word	0x00000015
        /*0278*/ 	.word	0x00000000
        /*027c*/ 	.short	0x0101
        /*027e*/ 	.byte	0x3f
	.zero		1


	//   ....[25]....
        /*0280*/ 	.word	0x00008130
        /*0284*/ 	.word	0x00000013
        /*0288*/ 	.word	0x00019800
        /*028c*/ 	.short	0x010a
        /*028e*/ 	.byte	0x3f
	.zero		1


	//   ....[26]....
        /*0290*/ 	.word	0x00008310
        /*0294*/ 	.word	0x00000012
        /*0298*/ 	.word	0x00019820
        /*029c*/ 	.short	0x010a
        /*029e*/ 	.byte	0x3f
	.zero		1


	//   ....[27]....
        /*02a0*/ 	.word	0x00008f90
        /*02a4*/ 	.word	0x00000017
        /*02a8*/ 	.word	0x00000000
        /*02ac*/ 	.short	0x0101
        /*02ae*/ 	.byte	0x3f
	.zero		1


	//   ....[28]....
        /*02b0*/ 	.word	0x000091b0
        /*02b4*/ 	.word	0x000000b8
        /*02b8*/ 	.word	0x00019800
        /*02bc*/ 	.short	0x010a
        /*02be*/ 	.byte	0x3f
	.zero		1


	//   ....[29]....
        /*02c0*/ 	.word	0x0000d7a0
        /*02c4*/ 	.word	0x0000000f
        /*02c8*/ 	.word	0x00000000
        /*02cc*/ 	.short	0x0101
        /*02ce*/ 	.byte	0x3f
	.zero		1


	//   ....[30]....
        /*02d0*/ 	.word	0x0000d850
        /*02d4*/ 	.word	0x00000015
        /*02d8*/ 	.word	0x00019820
        /*02dc*/ 	.short	0x010a
        /*02de*/ 	.byte	0x3f
	.zero		1


	//   ....[31]....
        /*02e0*/ 	.word	0x0000dc00
        /*02e4*/ 	.word	0x00000013
        /*02e8*/ 	.word	0x00019800
        /*02ec*/ 	.short	0x010a
        /*02ee*/ 	.byte	0x3f
	.zero		1


	//   ....[32]....
        /*02f0*/ 	.word	0x0000de50
        /*02f4*/ 	.word	0x00000012
        /*02f8*/ 	.word	0x00019820
        /*02fc*/ 	.short	0x010a
        /*02fe*/ 	.byte	0x3f
	.zero		1


	//   ....[33]....
        /*0300*/ 	.word	0x0000ff10
        /*0304*/ 	.word	0x000000b0
        /*0308*/ 	.word	0x00000000
        /*030c*/ 	.short	0x0101
        /*030e*/ 	.byte	0x3f
	.zero		1


	//   ....[34]....
        /*0310*/ 	.word	0x00010130
        /*0314*/ 	.word	0x000000b1
        /*0318*/ 	.word	0x00019800
        /*031c*/ 	.short	0x010a
        /*031e*/ 	.byte	0x3f
	.zero		1


	//   ....[35]....
        /*0320*/ 	.word	0x00014b00
        /*0324*/ 	.word	0x00000007
        /*0328*/ 	.word	0x00000000
        /*032c*/ 	.short	0x0101
        /*032e*/ 	.byte	0x3f
	.zero		1


	//   ....[36]....
        /*0330*/ 	.word	0x00014b80
        /*0334*/ 	.word	0x00000004
        /*0338*/ 	.word	0x00019820
        /*033c*/ 	.short	0x010a
        /*033e*/ 	.byte	0x3f
	.zero		1


	//----- nvinfo : EIATTR_NUM_MBARRIERS
	.align		4
.L_36:
        /*0340*/ 	.byte	0x03, 0x38
        /*0342*/ 	.short	0x0010


	//----- nvinfo : EIATTR_EXIT_INSTR_OFFSETS
	.align		4
        /*0344*/ 	.byte	0x04, 0x1c
        /*0346*/ 	.short	(.L_38 - .L_37)


	//   ....[0]....
.L_37:
        /*0348*/ 	.word	0x00016220


	//----- nvinfo : EIATTR_MAX_THREADS
	.align		4
.L_38:
        /*034c*/ 	.byte	0x04, 0x05
        /*034e*/ 	.short	(.L_40 - .L_39)
.L_39:
        /*0350*/ 	.word	0x00000080
        /*0354*/ 	.word	0x00000001
        /*0358*/ 	.word	0x00000001


	//----- nvinfo : EIATTR_CRS_STACK_SIZE
	.align		4
.L_40:
        /*035c*/ 	.byte	0x04, 0x1e
        /*035e*/ 	.short	(.L_42 - .L_41)
.L_41:
        /*0360*/ 	.word	0x00000000


	//----- nvinfo : EIATTR_CBANK_PARAM_SIZE
	.align		4
.L_42:
        /*0364*/ 	.byte	0x03, 0x19
        /*0366*/ 	.short	0x0870


	//----- nvinfo : EIATTR_PARAM_CBANK
	.align		4
        /*0368*/ 	.byte	0x04, 0x0a
        /*036a*/ 	.short	(.L_44 - .L_43)
	.align		4
.L_43:
        /*036c*/ 	.word	index@(.nv.constant0._ZN7cutlass13device_kernelINS_4fmha6kernel13FmhaKernelTmaINS1_10collective15FmhaMainloopTmaINS_6half_tEfN4cute5tupleIJNS7_1CILi64EEENS9_ILi256EEENS9_ILi48EEEEEENS4_12CausalFusionEJEEENS4_15FmhaFwdEpilogueIS6_fNS8_IJSA_SC_SB_EEEEEJEEEEEvNT_6ParamsE)
        /*0370*/ 	.short	0x0210
        /*0372*/ 	.short	0x0870


	//----- nvinfo : EIATTR_SW_WAR
	.align		4
.L_44:
        /*0374*/ 	.byte	0x04, 0x36
        /*0376*/ 	.short	(.L_46 - .L_45)
.L_45:
        /*0378*/ 	.word	0x00000008
.L_46:


//--------------------- .nv.callgraph             --------------------------
	.section	.nv.callgraph,"",@"SHT_CUDA_CALLGRAPH"
	.align	4
	.sectionentsize	8
	.align		4
        /*0000*/ 	.word	0x00000000
	.align		4
        /*0004*/ 	.word	0xffffffff
	.align		4
        /*0008*/ 	.word	index@(_ZN7cutlass13device_kernelINS_4fmha6kernel13FmhaKernelTmaINS1_10collective15FmhaMainloopTmaINS_6half_tEfN4cute5tupleIJNS7_1CILi64EEENS9_ILi256EEENS9_ILi48EEEEEENS4_12CausalFusionEJEEENS4_15FmhaFwdEpilogueIS6_fNS8_IJSA_SC_SB_EEEEEJEEEEEvNT_6ParamsE)
	.align		4
        /*000c*/ 	.word	index@(__assertfail)
	.align		4
        /*0010*/ 	.word	0x00000000
	.align		4
        /*0014*/ 	.word	0xfffffffe
	.align		4
        /*0018*/ 	.word	0x00000000
	.align		4
        /*001c*/ 	.word	0xfffffffd
	.align		4
        /*0020*/ 	.word	0x00000000
	.align		4
        /*0024*/ 	.word	0xfffffffc


//--------------------- .nv.constant4             --------------------------
	.section	.nv.constant4,"a",@progbits
	.align	8
	.align		8
.nv.constant4:
        /*0000*/ 	.dword	__assertfail
	.align		8
        /*0008*/ 	.dword	__unnamed_1
	.align		8
        /*0010*/ 	.dword	__unnamed_2
	.align		8
        /*0018*/ 	.dword	_ZN39_INTERNAL_b69866d2_4_k_cu_29be8406_29634cuda3std3__45__cpo5beginE
	.align		8
        /*0020*/ 	.dword	_ZN39_INTERNAL_b69866d2_4_k_cu_29be8406_29634cuda3std3__45__cpo3endE
	.align		8
        /*0028*/ 	.dword	_ZN39_INTERNAL_b69866d2_4_k_cu_29be8406_29634cuda3std3__45__cpo6cbeginE
	.align		8
        /*0030*/ 	.dword	_ZN39_INTERNAL_b69866d2_4_k_cu_29be8406_29634cuda3std3__45__cpo4cendE
	.align		8
        /*0038*/ 	.dword	_ZN39_INTERNAL_b69866d2_4_k_cu_29be8406_29634cuda3std3__441_GLOBAL__N__b69866d2_4_k_cu_29be8406_29636ignoreE
	.align		8
        /*0040*/ 	.dword	_ZN39_INTERNAL_b69866d2_4_k_cu_29be8406_29634cuda3std3__419piecewise_constructE
	.align		8
        /*0048*/ 	.dword	_ZN39_INTERNAL_b69866d2_4_k_cu_29be8406_29634cuda3std3__48in_placeE
	.align		8
        /*0050*/ 	.dword	_ZN39_INTERNAL_b69866d2_4_k_cu_29be8406_29634cuda3std6ranges3__45__cpo4swapE
	.align		8
        /*0058*/ 	.dword	_ZN39_INTERNAL_b69866d2_4_k_cu_29be8406_29634cuda3std6ranges3__45__cpo9iter_moveE
	.align		8
        /*0060*/ 	.dword	_ZN39_INTERNAL_b69866d2_4_k_cu_29be8406_29634cute7productE
	.align		8
        /*0068*/ 	.dword	_ZN39_INTERNAL_b69866d2_4_k_cu_29be8406_29634cute1_E
	.align		8
        /*0070*/ 	.dword	$str$23
	.align		8
        /*0078*/ 	.dword	$str$24


//--------------------- .text._ZN7cutlass13device_kernelINS_4fmha6kernel13FmhaKernelTmaINS1_10collective15FmhaMainloopTmaINS_6half_tEfN4cute5tupleIJNS7_1CILi64EEENS9_ILi256EEENS9_ILi48EEEEEENS4_12CausalFusionEJEEENS4_15FmhaFwdEpilogueIS6_fNS8_IJSA_SC_SB_EEEEEJEEEEEvNT_6ParamsE --------------------------
	.section	.text._ZN7cutlass13device_kernelINS_4fmha6kernel13FmhaKernelTmaINS1_10collective15FmhaMainloopTmaINS_6half_tEfN4cute5tupleIJNS7_1CILi64EEENS9_ILi256EEENS9_ILi48EEEEEENS4_12CausalFusionEJEEENS4_15FmhaFwdEpilogueIS6_fNS8_IJSA_SC_SB_EEEEEJEEEEEvNT_6ParamsE,"ax",@progbits
	.align	128
.text._ZN7cutlass13device_kernelINS_4fmha6kernel13FmhaKernelTmaINS1_10collective15FmhaMainloopTmaINS_6half_tEfN4cute5tupleIJNS7_1CILi64EEENS9_ILi256EEENS9_ILi48EEEEEENS4_12CausalFusionEJEEENS4_15FmhaFwdEpilogueIS6_fNS8_IJSA_SC_SB_EEEEEJEEEEEvNT_6ParamsE:
        .type           _ZN7cutlass13device_kernelINS_4fmha6kernel13FmhaKernelTmaINS1_10collective15FmhaMainloopTmaINS_6half_tEfN4cute5tupleIJNS7_1CILi64EEENS9_ILi256EEENS9_ILi48EEEEEENS4_12CausalFusionEJEEENS4_15FmhaFwdEpilogueIS6_fNS8_IJSA_SC_SB_EEEEEJEEEEEvNT_6ParamsE,@function
        .size           _ZN7cutlass13device_kernelINS_4fmha6kernel13FmhaKernelTmaINS1_10collective15FmhaMainloopTmaINS_6half_tEfN4cute5tupleIJNS7_1CILi64EEENS9_ILi256EEENS9_ILi48EEEEEENS4_12CausalFusionEJEEENS4_15FmhaFwdEpilogueIS6_fNS8_IJSA_SC_SB_EEEEEJEEEEEvNT_6ParamsE,(.L_x_80 - _ZN7cutlass13device_kernelINS_4fmha6kernel13FmhaKernelTmaINS1_10collective15FmhaMainloopTmaINS_6half_tEfN4cute5tupleIJNS7_1CILi64EEENS9_ILi256EEENS9_ILi48EEEEEENS4_12CausalFusionEJEEENS4_15FmhaFwdEpilogueIS6_fNS8_IJSA_SC_SB_EEEEEJEEEEEvNT_6ParamsE)
        .other          _ZN7cutlass13device_kernelINS_4fmha6kernel13FmhaKernelTmaINS1_10collective15FmhaMainloopTmaINS_6half_tEfN4cute5tupleIJNS7_1CILi64EEENS9_ILi256EEENS9_ILi48EEEEEENS4_12CausalFusionEJEEENS4_15FmhaFwdEpilogueIS6_fNS8_IJSA_SC_SB_EEEEEJEEEEEvNT_6ParamsE,@"STO_CUDA_ENTRY STV_DEFAULT"
_ZN7cutlass13device_kernelINS_4fmha6kernel13FmhaKernelTmaINS1_10collective15FmhaMainloopTmaINS_6half_tEfN4cute5tupleIJNS7_1CILi64EEENS9_ILi256EEENS9_ILi48EEEEEENS4_12CausalFusionEJEEENS4_15FmhaFwdEpilogueIS6_fNS8_IJSA_SC_SB_EEEEEJEEEEEvNT_6ParamsE:
[----:B------:R-:W1:Y:S01]  /*0000*/  LDC R1, c[0x0][0x28] ;  /* 0x00000a00ff017b82 */ /* 0x000e620000000800 */
[----:B------:R-:W2:Y:S01]  /*0010*/  S2R R16, SR_TID.X ;  /* 0x0000000000107919 */ /* 0x000ea20000002100 */
[----:B------:R-:W-:Y:S01]  /*0020*/  ELECT P0, URZ, PT ;  /* 0x00000000003f782f */ /* 0x000fe20003800000 */
[----:B------:R-:W-:Y:S01]  /*0030*/  BSSY B0, `(.L_x_0) ;  /* 0x0000010000007945 */ /* 0x000fe20003800000 */
[----:B--2---:R-:W-:-:S05]  /*0040*/  SHF.R.U32.HI R10, RZ, 0x5, R16 ;  /* 0x00000005ff0a7819 */ /* 0x004fca0000011610 */
[----:B------:R-:W2:Y:S02]  /*0050*/  SHFL.IDX PT, R0, R10, RZ, 0x1f ;  /* 0x00001fff0a007589 */ /* 0x000ea400000e0000 */
[----:B--2---:R-:W-:-:S13]  /*0060*/  ISETP.NE.OR P0, PT, R0, RZ, !P0 ;  /* 0x000000ff0000720c */ /* 0x004fda0004705670 */
[----:B-1----:R-:W-:Y:S05]  /*0070*/  @P0 BRA `(.L_x_1) ;  /* 0x00000000002c0947 */ /* 0x002fea0003800000 */
[----:B------:R-:W-:Y:S02]  /*0080*/  ULDC.64 UR4, c[0x0][0x198] ;  /* 0x0000660000047ab9 */ /* 0x000fe40000000a00 */
[----:B------:R-:W-:Y:S02]  /*0090*/  UIADD3 UR6, UP0, UR4, 0xf0, URZ ;  /* 0x000000f004067890 */ /* 0x000fe4000ff1e03f */
[----:B------:R-:W-:Y:S02]  /*00a0*/  UIADD3 UR8, UP1, UR4, 0x1f0, URZ ;  /* 0x000001f004087890 */ /* 0x000fe4000ff3e03f */
[----:B------:R-:W-:Y:S02]  /*00b0*/  UIADD3 UR4, UP2, UR4, 0x2f0, URZ ;  /* 0x000002f004047890 */ /* 0x000fe4000ff5e03f */
[----:B------:R-:W-:Y:S02]  /*00c0*/  UIADD3.X UR7, URZ, UR5, URZ, UP0, !UPT ;  /* 0x000000053f077290 */ /* 0x000fe400087fe43f */
[----:B------:R-:W-:-:S02]  /*00d0*/  UIADD3.X UR9, URZ, UR5, URZ, UP1, !UPT ;  /* 0x000000053f097290 */ /* 0x000fc40008ffe43f */
[----:B------:R-:W-:-:S05]  /*00e0*/  UIADD3.X UR5, URZ, UR5, URZ, UP2, !UPT ;  /* 0x000000053f057290 */ /* 0x000fca00097fe43f */
[----:B------:R1:W-:Y:S02]  /*00f0*/  UTMACCTL.PF [UR6] ;  /* 0x00000000060079b9 */ /* 0x0003e40008040000 */
[----:B------:R1:W-:Y:S02]  /*0100*/  UTMACCTL.PF [UR8] ;  /* 0x00000000080079b9 */ /* 0x0003e40008040000 */
[----:B------:R1:W-:Y:S02]  /*0110*/  UTMACCTL.PF [UR4] ;  /* 0x00000000040079b9 */ /* 0x0003e40008040000 */
[----:B-1----:R-:W-:Y:S01]  /*0120*/  NOP ;  /* 0x0000000000007918 */ /* 0x002fe20000000000 */
.L_x_1:
[----:B------:R-:W-:Y:S05]  /*0130*/  BSYNC B0 ;  /* 0x0000000000007941 */ /* 0x000fea0003800000 */
.L_x_0:
[----:B------:R-:W1:Y:S02]  /*0140*/  SHFL.IDX PT, R0, R10, RZ, 0x1f ;  /* 0x00001fff0a007589 */ /* 0x000e6400000e0000 */
[----:B-1----:R-:W-:-:S13]  /*0150*/  ISETP.NE.AND P0, PT, R0, RZ, PT ;  /* 0x000000ff0000720c */ /* 0x002fda0003f05270 */
[----:B------:R-:W-:Y:S05]  /*0160*/  @P0 BRA `(.L_x_2) ;  /* 0x0000000000400947 */ /* 0x000fea0003800000 */
[----:B------:R-:W1:Y:S01]  /*0170*/  S2UR UR8, SR_CgaCtaId ;  /* 0x00000000000879c3 */ /* 0x000e620000008800 */
[----:B------:R-:W-:Y:S01]  /*0180*/  UMOV UR4, 0x400 ;  /* 0x0000040000047882 */ /* 0x000fe20000000000 */
[----:B------:R-:W-:Y:S01]  /*0190*/  UMOV UR5, 0x1 ;  /* 0x0000000100057882 */ /* 0x000fe20000000000 */
[----:B------:R-:W-:Y:S01]  /*01a0*/  UMOV UR6, 0x80 ;  /* 0x0000008000067882 */ /* 0x000fe20000000000 */
[----:B------:R-:W-:Y:S01]  /*01b0*/  ELECT P0, URZ, PT ;  /* 0x00000000003f782f */ /* 0x000fe20003800000 */
[----:B------:R-:W-:-:S04]  /*01c0*/  UIADD3 UR6, -UR6, 0x100000, URZ ;  /* 0x0010000006067890 */ /* 0x000fc8000fffe13f */
[----:B------:R-:W-:Y:S02]  /*01d0*/  USHF.L.U32 UR7, UR6, 0xb, URZ ;  /* 0x0000000b06077899 */ /* 0x000fe4000800063f */
[----:B------:R-:W-:Y:S02]  /*01e0*/  USHF.L.U32 UR6, UR6, 0x1, URZ ;  /* 0x0000000106067899 */ /* 0x000fe4000800063f */
[----:B-1----:R-:W-:Y:S02]  /*01f0*/  ULEA UR8, UR8, UR4, 0x18 ;  /* 0x0000000408087291 */ /* 0x002fe4000f8ec03f */
[----:B------:R-:W-:-:S04]  /*0200*/  UIADD3 UR4, -UR5, 0x100000, URZ ;  /* 0x0010000005047890 */ /* 0x000fc8000fffe13f */
[----:B------:R-:W-:Y:S02]  /*0210*/  USHF.L.U32 UR5, UR4, 0xb, URZ ;  /* 0x0000000b04057899 */ /* 0x000fe4000800063f */
[----:B------:R-:W-:Y:S01]  /*0220*/  USHF.L.U32 UR4, UR4, 0x1, URZ ;  /* 0x0000000104047899 */ /* 0x000fe2000800063f */
[----:B------:R-:W1:Y:S11]  /*0230*/  FENCE.VIEW.ASYNC.S ;  /* 0x00000000000073c6 */ /* 0x000e760000000000 */
[----:B-1----:R1:W2:Y:S01]  /*0240*/  SYNCS.EXCH.64 URZ, [UR8+0x19840], UR4 ;  /* 0x01984004083f75b2 */ /* 0x0022a20008000100 */
[----:B------:R1:W3:Y:S01]  /*0250*/  SYNCS.EXCH.64 URZ, [UR8+0x19848], UR6 ;  /* 0x01984806083f75b2 */ /* 0x0002e20008000100 */
[----:B------:R-:W-:Y:S01]  /*0260*/  NOP ;  /* 0x0000000000007918 */ /* 0x000fe20000000000 */
.L_x_2:
[----:B------:R-:W4:Y:S01]  /*0270*/  SHFL.IDX PT, R0, R10, RZ, 0x1f ;  /* 0x00001fff0a007589 */ /* 0x000f2200000e0000 */
[----:B------:R-:W-:Y:S01]  /*0280*/  NOP ;  /* 0x0000000000007918 */ /* 0x000fe20000000000 */
[----:B----4-:R-:W-:-:S13]  /*0290*/  ISETP.NE.AND P0, PT, R0, RZ, PT ;  /* 0x000000ff0000720c */ /* 0x010fda0003f05270 */
[----:B------:R-:W-:Y:S05]  /*02a0*/  @P0 BRA `(.L_x_3) ;  /* 0x0000000000580947 */ /* 0x000fea0003800000 */
[----:B-1----:R-:W1:Y:S01]  /*02b0*/  S2UR UR5, SR_CgaCtaId ;  /* 0x00000000000579c3 */ /* 0x002e620000008800 */
[----:B------:R-:W-:Y:S01]  /*02c0*/  UMOV UR4, 0x400 ;  /* 0x0000040000047882 */ /* 0x000fe20000000000 */
[----:B------:R-:W-:Y:S01]  /*02d0*/  UMOV UR6, 0x1 ;  /* 0x0000000100067882 */ /* 0x000fe20000000000 */
[----:B------:R-:W-:Y:S01]  /*02e0*/  UMOV UR7, 0x80 ;  /* 0x0000008000077882 */ /* 0x000fe20000000000 */
[----:B------:R-:W-:Y:S01]  /*02f0*/  ELECT P0, URZ, PT ;  /* 0x00000000003f782f */ /* 0x000fe20003800000 */
[----:B-1----:R-:W-:Y:S02]  /*0300*/  ULEA UR8, UR5, UR4, 0x18 ;  /* 0x0000000405087291 */ /* 0x002fe4000f8ec03f */
[----:B------:R-:W-:-:S04]  /*0310*/  UIADD3 UR4, -UR6, 0x100000, URZ ;  /* 0x0010000006047890 */ /* 0x000fc8000fffe13f */
[----:B------:R-:W-:Y:S02]  /*0320*/  USHF.L.U32 UR5, UR4, 0xb, URZ ;  /* 0x0000000b04057899 */ /* 0x000fe4000800063f */
[----:B------:R-:W-:Y:S02]  /*0330*/  USHF.L.U32 UR4, UR4, 0x1, URZ ;  /* 0x0000000104047899 */ /* 0x000fe4000800063f */
[----:B------:R-:W-:-:S04]  /*0340*/  UIADD3 UR6, -UR7, 0x100000, URZ ;  /* 0x0010000007067890 */ /* 0x000fc8000fffe13f */
[----:B------:R-:W-:Y:S02]  /*0350*/  USHF.L.U32 UR7, UR6, 0xb, URZ ;  /* 0x0000000b06077899 */ /* 0x000fe4000800063f */
[----:B------:R-:W-:Y:S01]  /*0360*/  USHF.L.U32 UR6, UR6, 0x1, URZ ;  /* 0x0000000106067899 */ /* 0x000fe2000800063f */
[----:B------:R-:W1:Y:S03]  /*0370*/  FENCE.VIEW.ASYNC.S ;  /* 0x00000000000073c6 */ /* 0x000e660000000000 */
[----:B-1----:R4:W1:Y:S08]  /*0380*/  SYNCS.EXCH.64 URZ, [UR8+0x19800], UR4 ;  /* 0x01980004083f75b2 */ /* 0x0028700008000100 */
[----:B------:R4:W1:Y:S01]  /*0390*/  SYNCS.EXCH.64 URZ, [UR8+0x19820], UR6 ;  /* 0x01982006083f75b2 */ /* 0x0008620008000100 */
[----:B------:R4:W1:Y:S01]  /*03a0*/  SYNCS.EXCH.64 URZ, [UR8+0x19808], UR4 ;  /* 0x01980804083f75b2 */ /* 0x0008620008000100 */
[----:B------:R4:W1:Y:S01]  /*03b0*/  SYNCS.EXCH.64 URZ, [UR8+0x19828], UR6 ;  /* 0x01982806083f75b2 */ /* 0x0008620008000100 */
[----:B------:R4:W1:Y:S01]  /*03c0*/  SYNCS.EXCH.64 URZ, [UR8+0x19810], UR4 ;  /* 0x01981004083f75b2 */ /* 0x0008620008000100 */
[----:B------:R4:W1:Y:S01]  /*03d0*/  SYNCS.EXCH.64 URZ, [UR8+0x19830], UR6 ;  /* 0x01983006083f75b2 */ /* 0x0008620008000100 */
[----:B------:R4:W1:Y:S01]  /*03e0*/  SYNCS.EXCH.64 URZ, [UR8+0x19818], UR4 ;  /* 0x01981804083f75b2 */ /* 0x0008620008000100 */
[----:B------:R4:W1:Y:S02]  /*03f0*/  SYNCS.EXCH.64 URZ, [UR8+0x19838], UR6 ;  /* 0x01983806083f75b2 */ /* 0x0008640008000100 */
[----:B----4-:R-:W-:Y:S01]  /*0400*/  NOP ;  /* 0x0000000000007918 */ /* 0x010fe20000000000 */
.L_x_3:
        /* <DEDUP_REMOVED lines=22> */
[----:B------:R4:W1:Y:S02]  /*0570*/  SYNCS.EXCH.64 URZ, [UR8+0x19878], UR6 ;  /* 0x01987806083f75b2 */ /* 0x0008640008000100 */
[----:B----4-:R-:W-:Y:S01]  /*0580*/  NOP ;  /* 0x0000000000007918 */ /* 0x010fe20000000000 */
.L_x_4:
[----:B------:R-:W4:Y:S01]  /*0590*/  S2UR UR11, SR_CTAID.X ;  /* 0x00000000000b79c3 */ /* 0x000f220000002500 */
[----:B------:R-:W5:Y:S01]  /*05a0*/  SHFL.IDX PT, R10, R10, RZ, 0x1f ;  /* 0x00001fff0a0a7589 */ /* 0x000f6200000e0000 */
[----:B-1----:R-:W-:Y:S01]  /*05b0*/  ULDC UR4, c[0x0][0x28c] ;  /* 0x0000a30000047ab9 */ /* 0x002fe20000000800 */
[----:B------:R-:W-:Y:S02]  /*05c0*/  ELECT P0, URZ, PT ;  /* 0x00000000003f782f */ /* 0x000fe40003800000 */
[----:B------:R-:W-:Y:S01]  /*05d0*/  SHF.R.S32.HI R3, RZ, 0x1f, R16 ;  /* 0x0000001fff037819 */ /* 0x000fe20000011410 */
[----:B------:R-:W-:Y:S01]  /*05e0*/  UIADD3 UR4, UR4, 0xff, URZ ;  /* 0x000000ff04047890 */ /* 0x000fe2000fffe03f */
[----:B------:R-:W-:Y:S01]  /*05f0*/  NOP ;  /* 0x0000000000007918 */ /* 0x000fe20000000000 */
[----:B------:R-:W-:Y:S01]  /*0600*/  BSSY B0, `(.L_x_5) ;  /* 0x000003a000007945 */ /* 0x000fe20003800000 */
[----:B------:R-:W-:Y:S01]  /*0610*/  LEA.HI R3, R3, R16, RZ, 0x7 ;  /* 0x0000001003037211 */ /* 0x000fe200078f38ff */
[----:B------:R-:W-:Y:S01]  /*0620*/  USHF.R.S32.HI UR5, URZ, 0x1f, UR4 ;  /* 0x0000001f3f057899 */ /* 0x000fe20008011404 */
[----:B------:R-:W1:Y:S01]  /*0630*/  S2UR UR36, SR_CTAID.Y ;  /* 0x00000000002479c3 */ /* 0x000e620000002600 */
[----:B------:R-:W-:-:S02]  /*0640*/  MOV R9, RZ ;  /* 0x000000ff00097202 */ /* 0x000fc40000000f00 */
[----:B------:R-:W-:Y:S01]  /*0650*/  ULEA.HI UR5, UR5, UR4, URZ, 0x8 ;  /* 0x0000000405057291 */ /* 0x000fe2000f8f403f */
[----:B------:R-:W-:-:S03]  /*0660*/  LOP3.LUT R3, R3, 0xffffff80, RZ, 0xc0, !PT ;  /* 0xffffff8003037812 */ /* 0x000fc600078ec0ff */
[----:B------:R-:W-:Y:S01]  /*0670*/  USHF.R.S32.HI UR5, URZ, 0x8, UR5 ;  /* 0x000000083f057899 */ /* 0x000fe20008011405 */
[----:B------:R-:W1:Y:S01]  /*0680*/  S2UR UR37, SR_CTAID.Z ;  /* 0x00000000002579c3 */ /* 0x000e620000002700 */
[----:B----4-:R-:W-:-:S07]  /*0690*/  USHF.L.U32 UR11, UR11, 0x6, URZ ;  /* 0x000000060b0b7899 */ /* 0x010fce000800063f */
[----:B--23--:R-:W-:Y:S01]  /*06a0*/  BAR.SYNC.DEFER_BLOCKING 0x0 ;  /* 0x0000000000007b1d */ /* 0x00cfe20000010000 */
[----:B-----5:R-:W-:Y:S01]  /*06b0*/  ISETP.EQ.AND P1, PT, R10, RZ, P0 ;  /* 0x000000ff0a00720c */ /* 0x020fe20000722270 */
[----:B------:R-:W-:-:S04]  /*06c0*/  IMAD.U32 R0, RZ, RZ, UR11 ;  /* 0x0000000bff007e24 */ /* 0x000fc8000f8e00ff */
[----:B------:R-:W-:-:S05]  /*06d0*/  VIADD R0, R0, 0x13f ;  /* 0x0000013f00007836 */ /* 0x000fca0000000000 */
[----:B------:R-:W-:Y:S01]  /*06e0*/  SHF.R.U32.HI R20, RZ, 0x8, R0 ;  /* 0x00000008ff147819 */ /* 0x000fe20000011600 */
[----:B------:R-:W-:-:S03]  /*06f0*/  IMAD.IADD R0, R16, 0x1, -R3 ;  /* 0x0000000110007824 */ /* 0x000fc600078e0a03 */
[----:B------:R-:W-:Y:S01]  /*0700*/  VIMNMX R2, R20, UR5, PT ;  /* 0x0000000514027c48 */ /* 0x000fe2000bfe0100 */
[----:B-1----:R-:W-:Y:S06]  /*0710*/  @!P1 BRA `(.L_x_6) ;  /* 0x0000000000a09947 */ /* 0x002fec0003800000 */
[----:B------:R-:W1:Y:S01]  /*0720*/  S2R R4, SR_CgaCtaId ;  /* 0x0000000000047919 */ /* 0x000e620000008800 */
[----:B------:R-:W-:Y:S01]  /*0730*/  MOV R3, 0x400 ;  /* 0x0000040000037802 */ /* 0x000fe20000000f00 */
[----:B------:R-:W-:Y:S01]  /*0740*/  IMAD.MOV.U32 R5, RZ, RZ, 0x1 ;  /* 0x00000001ff057424 */ /* 0x000fe200078e00ff */
[----:B------:R-:W-:Y:S02]  /*0750*/  ISETP.NE.AND P3, PT, R0, RZ, PT ;  /* 0x000000ff0000720c */ /* 0x000fe40003f65270 */
[----:B-1----:R-:W-:Y:S02]  /*0760*/  LEA R4, R4, R3, 0x18 ;  /* 0x0000000304047211 */ /* 0x002fe400078ec0ff */
[----:B------:R-:W-:-:S09]  /*0770*/  SHF.L.U32 R3, R5, 0x1f, RZ ;  /* 0x0000001f05037819 */ /* 0x000fd200000006ff */
.L_x_7:
[----:B-1----:R1:W2:Y:S02]  /*0780*/  SYNCS.PHASECHK.TRANS64.TRYWAIT P2, [R4+URZ+0x19848], R3 ;  /* 0x01984803040075a7 */ /* 0x0022a4000804017f */
[----:B--2---:R-:W-:Y:S05]  /*0790*/  @!P2 NANOSLEEP.SYNCS 0x989680 ;  /* 0x009896800000a95d */ /* 0x004fea0003900000 */
[----:B------:R-:W2:Y:S02]  /*07a0*/  @!P2 SYNCS.PHASECHK.TRANS64 P2, [R4+URZ+0x19848], R3 ;  /* 0x019848030400a5a7 */ /* 0x000ea4000804007f */
[----:B--2---:R-:W-:Y:S05]  /*07b0*/  @!P2 BRA `(.L_x_7) ;  /* 0xfffffffc00f0a947 */ /* 0x004fea000383ffff */
[----:B------:R-:W-:Y:S05]  /*07c0*/  @P3 BRA `(.L_x_8) ;  /* 0x0000000000143947 */ /* 0x000fea0003800000 */
[----:B------:R-:W-:Y:S02]  /*07d0*/  LOP3.LUT P2, RZ, R16, 0x1f, RZ, 0xc0, !PT ;  /* 0x0000001f10ff7812 */ /* 0x000fe4000784c0ff */
[----:B-1----:R-:W-:-:S04]  /*07e0*/  MOV R3, 0x1800 ;  /* 0x0000180000037802 */ /* 0x002fc80000000f00 */
[----:B------:R2:W-:Y:S07]  /*07f0*/  SYNCS.ARRIVE.TRANS64 RZ, [R4+URZ+0x19840], R3 ;  /* 0x0198400304ff79a7 */ /* 0x0005ee000800003f */
[----:B------:R-:W-:Y:S05]  /*0800*/  @!P2 BRA `(.L_x_8) ;  /* 0x000000000004a947 */ /* 0x000fea0003800000 */
[----:B------:R-:W-:Y:S01]  /*0810*/  BPT.TRAP 0x1 ;  /* 0x000000040000795c */ /* 0x000fe20000300000 */
.L_x_8:
[----:B------:R-:W-:Y:S01]  /*0820*/  R2UR UR8, R4 ;  /* 0x00000000040872ca */ /* 0x000fe200000e0000 */
[----:B------:R-:W-:Y:S01]  /*0830*/  ULDC.64 UR4, c[0x0][0x198] ;  /* 0x0000660000047ab9 */ /* 0x000fe20000000a00 */
[----:B------:R-:W-:Y:S01]  /*0840*/  UMOV UR6, 0x0 ;  /* 0x0000000000067882 */ /* 0x000fe20000000000 */
[----:B------:R-:W-:Y:S01]  /*0850*/  UIADD3 UR4, UP0, UR4, 0xf0, URZ ;  /* 0x000000f004047890 */ /* 0x000fe2000ff1e03f */
[----:B------:R-:W-:Y:S01]  /*0860*/  UMOV UR7, 0x10000000 ;  /* 0x1000000000077882 */ /* 0x000fe20000000000 */
[----:B------:R-:W-:Y:S02]  /*0870*/  UMOV UR10, URZ ;  /* 0x0000003f000a7c82 */ /* 0x000fe40008000000 */
[----:B------:R-:W-:Y:S01]  /*0880*/  UIADD3.X UR5, URZ, UR5, URZ, UP0, !UPT ;  /* 0x000000053f057290 */ /* 0x000fe200087fe43f */
[----:B------:R-:W-:Y:S01]  /*0890*/  UMOV UR12, UR36 ;  /* 0x00000024000c7c82 */ /* 0x000fe20008000000 */
[----:B------:R-:W-:Y:S01]  /*08a0*/  UMOV UR13, UR37 ;  /* 0x00000025000d7c82 */ /* 0x000fe20008000000 */
[----:B------:R-:W-:Y:S01]  /*08b0*/  UMOV UR18, 0x10 ;  /* 0x0000001000127882 */ /* 0x000fe20000000000 */
[----:B------:R-:W-:-:S02]  /*08c0*/  UMOV UR19, UR11 ;  /* 0x0000000b00137c82 */ /* 0x000fc40008000000 */
[----:B------:R-:W-:Y:S02]  /*08d0*/  UIADD3 UR9, UR8, 0x19840, URZ ;  /* 0x0001984008097890 */ /* 0x000fe4000fffe03f */
[----:B------:R-:W-:Y:S02]  /*08e0*/  UIADD3 UR16, UR8, 0x800, URZ ;  /* 0x0000080008107890 */ /* 0x000fe4000fffe03f */
[----:B------:R-:W-:Y:S01]  /*08f0*/  UIADD3 UR32, UR8, 0x1000, URZ ;  /* 0x0000100008207890 */ /* 0x000fe2000fffe03f */
[----:B------:R-:W-:Y:S01]  /*0900*/  UMOV UR20, UR36 ;  /* 0x0000002400147c82 */ /* 0x000fe20008000000 */
[----:B------:R-:W-:Y:S01]  /*0910*/  UMOV UR21, UR37 ;  /* 0x0000002500157c82 */ /* 0x000fe20008000000 */
[----:B------:R-:W-:Y:S01]  /*0920*/  UMOV UR17, UR9 ;  /* 0x0000000900117c82 */ /* 0x000fe20008000000 */
[----:B------:R-:W-:Y:S01]  /*0930*/  UMOV UR34, 0x20 ;  /* 0x0000002000227882 */ /* 0x000fe20000000000 */
[----:B------:R-:W-:Y:S01]  /*0940*/  UMOV UR35, UR11 ;  /* 0x0000000b00237c82 */ /* 0x000fe20008000000 */
[----:B------:R-:W-:Y:S01]  /*0950*/  UMOV UR33, UR9 ;  /* 0x0000000900217c82 */ /* 0x000fe20008000000 */
[----:B------:R3:W-:Y:S01]  /*0960*/  UTMALDG.4D [UR8], [UR4], desc[UR6] ;  /* 0x00000608040075b4 */ /* 0x0007e20008019000 */
[----:B------:R3:W-:Y:S01]  /*0970*/  UTMALDG.4D [UR16], [UR4], desc[UR6] ;  /* 0x00000610040075b4 */ /* 0x0007e20008019000 */
[----:B------:R3:W-:Y:S02]  /*0980*/  UTMALDG.4D [UR32], [UR4], desc[UR6] ;  /* 0x00000620040075b4 */ /* 0x0007e40008019000 */
[----:B---3--:R-:W-:Y:S01]  /*0990*/  NOP ;  /* 0x0000000000007918 */ /* 0x008fe20000000000 */
.L_x_6:
[----:B------:R-:W-:Y:S05]  /*09a0*/  BSYNC B0 ;  /* 0x0000000000007941 */ /* 0x000fea0003800000 */
.L_x_5:
[----:B------:R-:W-:Y:S01]  /*09b0*/  BSSY B0, `(.L_x_9) ;  /* 0x00000d1000007945 */ /* 0x000fe20003800000 */
[----:B------:R-:W-:Y:S01]  /*09c0*/  IMAD.SHL.U32 R8, R2, 0x2, RZ ;  /* 0x0000000202087824 */ /* 0x000fe200078e00ff */
[----:B------:R-:W-:Y:S01]  /*09d0*/  MOV R6, 0x1 ;  /* 0x0000000100067802 */ /* 0x000fe20000000f00 */
[----:B------:R-:W-:Y:S02]  /*09e0*/  IMAD.MOV.U32 R7, RZ, RZ, 0x1 ;  /* 0x00000001ff077424 */ /* 0x000fe400078e00ff */
[----:B------:R-:W-:Y:S01]  /*09f0*/  IMAD.MOV.U32 R5, RZ, RZ, RZ ;  /* 0x000000ffff057224 */ /* 0x000fe200078e00ff */
[----:B------:R-:W-:Y:S06]  /*0a00*/  @!P1 BRA `(.L_x_10) ;  /* 0x0000000c002c9947 */ /* 0x000fec0003800000 */
[----:B------:R-:W-:Y:S01]  /*0a10*/  ISETP.GE.AND P1, PT, R2, 0x1, PT ;  /* 0x000000010200780c */ /* 0x000fe20003f26270 */
[----:B------:R-:W-:Y:S01]  /*0a20*/  IMAD.MOV.U32 R9, RZ, RZ, RZ ;  /* 0x000000ffff097224 */ /* 0x000fe200078e00ff */
[----:B------:R-:W-:Y:S02]  /*0a30*/  LOP3.LUT R11, R16, 0x1f, RZ, 0xc0, !PT ;  /* 0x0000001f100b7812 */ /* 0x000fe400078ec0ff */
[----:B------:R-:W-:-:S09]  /*0a40*/  MOV R5, RZ ;  /* 0x000000ff00057202 */ /* 0x000fd20000000f00 */
[----:B------:R-:W-:Y:S05]  /*0a50*/  @!P1 BRA `(.L_x_11) ;  /* 0x0000000400689947 */ /* 0x000fea0003800000 */
[----:B-12---:R-:W1:Y:S01]  /*0a60*/  S2R R4, SR_CgaCtaId ;  /* 0x0000000000047919 */ /* 0x006e620000008800 */
[----:B------:R-:W-:Y:S01]  /*0a70*/  MOV R3, 0x400 ;  /* 0x0000040000037802 */ /* 0x000fe20000000f00 */
[----:B------:R-:W-:Y:S01]  /*0a80*/  IMAD.MOV.U32 R6, RZ, RZ, 0x1 ;  /* 0x00000001ff067424 */ /* 0x000fe200078e00ff */
[----:B------:R-:W-:Y:S01]  /*0a90*/  ISETP.NE.AND P2, PT, R0, RZ, PT ;  /* 0x000000ff0000720c */ /* 0x000fe20003f45270 */
[----:B------:R-:W-:Y:S01]  /*0aa0*/  IMAD.MOV.U32 R5, RZ, RZ, 0x1 ;  /* 0x00000001ff057424 */ /* 0x000fe200078e00ff */
[----:B-1----:R-:W-:Y:S02]  /*0ab0*/  LEA R4, R4, R3, 0x18 ;  /* 0x0000000304047211 */ /* 0x002fe400078ec0ff */
[----:B------:R-:W-:-:S09]  /*0ac0*/  SHF.L.U32 R3, R6, 0x1f, RZ ;  /* 0x0000001f06037819 */ /* 0x000fd200000006ff */
.L_x_12:
[----:B-1----:R1:W2:Y:S02]  /*0ad0*/  SYNCS.PHASECHK.TRANS64.TRYWAIT P1, [R4+URZ+0x19820], R3 ;  /* 0x01982003040075a7 */ /* 0x0022a4000802017f */
[----:B--2---:R-:W-:Y:S05]  /*0ae0*/  @!P1 NANOSLEEP.SYNCS 0x989680 ;  /* 0x009896800000995d */ /* 0x004fea0003900000 */
[----:B------:R-:W2:Y:S02]  /*0af0*/  @!P1 SYNCS.PHASECHK.TRANS64 P1, [R4+URZ+0x19820], R3 ;  /* 0x01982003040095a7 */ /* 0x000ea4000802007f */
[----:B--2---:R-:W-:Y:S05]  /*0b00*/  @!P1 BRA `(.L_x_12) ;  /* 0xfffffffc00f09947 */ /* 0x004fea000383ffff */
[----:B------:R-:W-:Y:S05]  /*0b10*/  @P2 BRA `(.L_x_13) ;  /* 0x0000000000142947 */ /* 0x000fea0003800000 */
[----:B------:R-:W-:Y:S02]  /*0b20*/  ISETP.NE.AND P1, PT, R11, RZ, PT ;  /* 0x000000ff0b00720c */ /* 0x000fe40003f25270 */
[----:B-1----:R-:W-:-:S04]  /*0b30*/  MOV R3, 0x6000 ;  /* 0x0000600000037802 */ /* 0x002fc80000000f00 */
[----:B------:R2:W-:Y:S07]  /*0b40*/  SYNCS.ARRIVE.TRANS64 RZ, [R4+URZ+0x19800], R3 ;  /* 0x0198000304ff79a7 */ /* 0x0005ee000800003f */
[----:B------:R-:W-:Y:S05]  /*0b50*/  @!P1 BRA `(.L_x_13) ;  /* 0x0000000000049947 */ /* 0x000fea0003800000 */
[----:B------:R-:W-:Y:S01]  /*0b60*/  BPT.TRAP 0x1 ;  /* 0x000000040000795c */ /* 0x000fe20000300000 */
.L_x_13:
[----:B------:R-:W-:Y:S01]  /*0b70*/  R2UR UR32, R4 ;  /* 0x00000000042072ca */ /* 0x000fe200000e0000 */
[----:B------:R-:W-:Y:S01]  /*0b80*/  ULDC.64 UR4, c[0x0][0x198] ;  /* 0x0000660000047ab9 */ /* 0x000fe20000000a00 */
[----:B-12---:R-:W1:Y:S01]  /*0b90*/  S2R R4, SR_CgaCtaId ;  /* 0x0000000000047919 */ /* 0x006e620000008800 */
[----:B------:R-:W-:Y:S01]  /*0ba0*/  UIADD3 UR4, UP0, UR4, 0x1f0, URZ ;  /* 0x000001f004047890 */ /* 0x000fe2000ff1e03f */
[----:B------:R-:W-:Y:S01]  /*0bb0*/  MOV R3, 0x400 ;  /* 0x0000040000037802 */ /* 0x000fe20000000f00 */
[----:B------:R-:W-:Y:S01]  /*0bc0*/  UMOV UR27, URZ ;  /* 0x0000003f001b7c82 */ /* 0x000fe20008000000 */
[----:B------:R-:W-:Y:S01]  /*0bd0*/  UMOV UR6, 0x0 ;  /* 0x0000000000067882 */ /* 0x000fe20000000000 */
[----:B------:R-:W-:Y:S01]  /*0be0*/  UIADD3.X UR5, URZ, UR5, URZ, UP0, !UPT ;  /* 0x000000053f057290 */ /* 0x000fe200087fe43f */
[----:B------:R-:W-:Y:S01]  /*0bf0*/  IMAD.MOV.U32 R6, RZ, RZ, 0x1 ;  /* 0x00000001ff067424 */ /* 0x000fe200078e00ff */
[----:B------:R-:W-:Y:S01]  /*0c00*/  UMOV UR7, 0x10000000 ;  /* 0x1000000000077882 */ /* 0x000fe20000000000 */
[----:B------:R-:W-:Y:S01]  /*0c10*/  UMOV UR26, URZ ;  /* 0x0000003f001a7c82 */ /* 0x000fe20008000000 */
[----:B------:R-:W-:Y:S01]  /*0c20*/  UMOV UR28, UR36 ;  /* 0x00000024001c7c82 */ /* 0x000fe20008000000 */
[----:B------:R-:W-:Y:S01]  /*0c30*/  UMOV UR29, UR37 ;  /* 0x00000025001d7c82 */ /* 0x000fe20008000000 */
[----:B------:R-:W-:Y:S01]  /*0c40*/  UIADD3 UR24, UR32, 0x1800, URZ ;  /* 0x0000180020187890 */ /* 0x000fe2000fffe03f */
[----:B------:R-:W-:Y:S01]  /*0c50*/  ISETP.NE.AND P2, PT, R0, RZ, PT ;  /* 0x000000ff0000720c */ /* 0x000fe20003f45270 */
[----:B------:R-:W-:Y:S01]  /*0c60*/  UIADD3 UR25, UR32, 0x19800, URZ ;  /* 0x0001980020197890 */ /* 0x000fe2000fffe03f */
[----:B------:R-:W-:Y:S01]  /*0c70*/  IMAD.MOV.U32 R9, RZ, RZ, 0x1 ;  /* 0x00000001ff097424 */ /* 0x000fe200078e00ff */
[----:B------:R-:W-:Y:S01]  /*0c80*/  UIADD3 UR16, UR32, 0x3800, URZ ;  /* 0x0000380020107890 */ /* 0x000fe2000fffe03f */
[----:B------:R-:W-:Y:S01]  /*0c90*/  SHF.L.U32 R6, R6, 0x1f, RZ ;  /* 0x0000001f06067819 */ /* 0x000fe200000006ff */
[----:B------:R-:W-:Y:S01]  /*0ca0*/  UIADD3 UR32, UR32, 0x5800, URZ ;  /* 0x0000580020207890 */ /* 0x000fe2000fffe03f */
[----:B------:R-:W-:Y:S01]  /*0cb0*/  UMOV UR18, 0x10 ;  /* 0x0000001000127882 */ /* 0x000fe20000000000 */
[----:B------:R-:W-:Y:S01]  /*0cc0*/  UMOV UR20, UR36 ;  /* 0x0000002400147c82 */ /* 0x000fe20008000000 */
[----:B------:R-:W-:Y:S01]  /*0cd0*/  UMOV UR21, UR37 ;  /* 0x0000002500157c82 */ /* 0x000fe20008000000 */
[----:B------:R-:W-:Y:S01]  /*0ce0*/  UMOV UR19, UR27 ;  /* 0x0000001b00137c82 */ /* 0x000fe20008000000 */
[----:B------:R-:W-:Y:S01]  /*0cf0*/  UMOV UR17, UR25 ;  /* 0x0000001900117c82 */ /* 0x000fe20008000000 */
[----:B------:R-:W-:Y:S01]  /*0d00*/  UMOV UR34, 0x20 ;  /* 0x0000002000227882 */ /* 0x000fe20000000000 */
[----:B------:R-:W-:Y:S01]  /*0d10*/  UMOV UR35, UR27 ;  /* 0x0000001b00237c82 */ /* 0x000fe20008000000 */
[----:B------:R2:W-:Y:S01]  /*0d20*/  UTMALDG.4D [UR24], [UR4], desc[UR6] ;  /* 0x00000618040075b4 */ /* 0x0005e20008019000 */
[----:B------:R-:W-:Y:S01]  /*0d30*/  UMOV UR33, UR25 ;  /* 0x0000001900217c82 */ /* 0x000fe20008000000 */
[----:B-1----:R-:W-:Y:S01]  /*0d40*/  LEA R4, R4, R3, 0x18 ;  /* 0x0000000304047211 */ /* 0x002fe200078ec0ff */
[----:B------:R2:W-:Y:S03]  /*0d50*/  UTMALDG.4D [UR16], [UR4], desc[UR6] ;  /* 0x00000610040075b4 */ /* 0x0005e60008019000 */
[----:B------:R-:W-:Y:S01]  /*0d60*/  LEA R3, R5, R4, 0x3 ;  /* 0x0000000405037211 */ /* 0x000fe200078e18ff */
[----:B------:R2:W-:Y:S02]  /*0d70*/  UTMALDG.4D [UR32], [UR4], desc[UR6] ;  /* 0x00000620040075b4 */ /* 0x0005e40008019000 */
[----:B--2---:R-:W-:-:S04]  /*0d80*/  NOP ;  /* 0x0000000000007918 */ /* 0x004fc80000000000 */
.L_x_14:
[----:B-1----:R1:W2:Y:S02]  /*0d90*/  SYNCS.PHASECHK.TRANS64.TRYWAIT P1, [R3+URZ+0x19820], R6 ;  /* 0x01982006030075a7 */ /* 0x0022a4000802017f */
[----:B--2---:R-:W-:Y:S05]  /*0da0*/  @!P1 NANOSLEEP.SYNCS 0x989680 ;  /* 0x009896800000995d */ /* 0x004fea0003900000 */
[----:B------:R-:W2:Y:S02]  /*0db0*/  @!P1 SYNCS.PHASECHK.TRANS64 P1, [R3+URZ+0x19820], R6 ;  /* 0x01982006030095a7 */ /* 0x000ea4000802007f */
[----:B--2---:R-:W-:Y:S05]  /*0dc0*/  @!P1 BRA `(.L_x_14) ;  /* 0xfffffffc00f09947 */ /* 0x004fea000383ffff */
[----:B------:R-:W-:Y:S05]  /*0dd0*/  @P2 BRA `(.L_x_15) ;  /* 0x0000000000142947 */ /* 0x000fea0003800000 */
[----:B------:R-:W-:Y:S01]  /*0de0*/  ISETP.NE.AND P1, PT, R11, RZ, PT ;  /* 0x000000ff0b00720c */ /* 0x000fe20003f25270 */
[----:B-1----:R-:W-:-:S04]  /*0df0*/  IMAD.MOV.U32 R6, RZ, RZ, 0x6000 ;  /* 0x00006000ff067424 */ /* 0x002fc800078e00ff */
[----:B------:R2:W-:Y:S08]  /*0e00*/  SYNCS.ARRIVE.TRANS64 RZ, [R3+URZ+0x19800], R6 ;  /* 0x0198000603ff79a7 */ /* 0x0005f0000800003f */
[----:B------:R-:W-:Y:S05]  /*0e10*/  @!P1 BRA `(.L_x_15) ;  /* 0x0000000000049947 */ /* 0x000fea0003800000 */
[----:B------:R-:W-:Y:S01]  /*0e20*/  BPT.TRAP 0x1 ;  /* 0x000000040000795c */ /* 0x000fe20000300000 */
.L_x_15:
[----:B------:R-:W-:Y:S01]  /*0e30*/  IMAD R4, R5, 0x6000, R4 ;  /* 0x0000600005047824 */ /* 0x000fe200078e0204 */
[----:B------:R-:W-:Y:S01]  /*0e40*/  R2UR UR25, R3 ;  /* 0x00000000031972ca */ /* 0x000fe200000e0000 */
[----:B------:R-:W-:Y:S01]  /*0e50*/  ULDC.64 UR4, c[0x0][0x198] ;  /* 0x0000660000047ab9 */ /* 0x000fe20000000a00 */
[----:B------:R-:W-:Y:S01]  /*0e60*/  UMOV UR27, URZ ;  /* 0x0000003f001b7c82 */ /* 0x000fe20008000000 */
[----:B------:R-:W-:Y:S01]  /*0e70*/  UIADD3 UR4, UP0, UR4, 0x2f0, URZ ;  /* 0x000002f004047890 */ /* 0x000fe2000ff1e03f */
[----:B------:R-:W-:Y:S01]  /*0e80*/  R2UR UR32, R4 ;  /* 0x00000000042072ca */ /* 0x000fe200000e0000 */
[----:B------:R-:W-:Y:S01]  /*0e90*/  UMOV UR6, 0x0 ;  /* 0x0000000000067882 */ /* 0x000fe20000000000 */
[----:B------:R-:W-:Y:S01]  /*0ea0*/  UMOV UR7, 0x10000000 ;  /* 0x1000000000077882 */ /* 0x000fe20000000000 */
[----:B------:R-:W-:Y:S01]  /*0eb0*/  UIADD3.X UR5, URZ, UR5, URZ, UP0, !UPT ;  /* 0x000000053f057290 */ /* 0x000fe200087fe43f */
[----:B------:R-:W-:Y:S01]  /*0ec0*/  VIADD R5, R5, 0x1 ;  /* 0x0000000105057836 */ /* 0x000fe20000000000 */
[----:B------:R-:W-:Y:S01]  /*0ed0*/  UMOV UR26, URZ ;  /* 0x0000003f001a7c82 */ /* 0x000fe20008000000 */
[----:B------:R-:W-:Y:S01]  /*0ee0*/  UMOV UR28, UR36 ;  /* 0x00000024001c7c82 */ /* 0x000fe20008000000 */
[----:B------:R-:W-:Y:S01]  /*0ef0*/  UMOV UR29, UR37 ;  /* 0x00000025001d7c82 */ /* 0x000fe20008000000 */
[----:B------:R-:W-:Y:S01]  /*0f00*/  UMOV UR18, 0x10 ;  /* 0x0000001000127882 */ /* 0x000fe20000000000 */
[----:B------:R-:W-:Y:S01]  /*0f10*/  UIADD3 UR25, UR25, 0x19800, URZ ;  /* 0x0001980019197890 */ /* 0x000fe2000fffe03f */
[----:B------:R-:W-:Y:S01]  /*0f20*/  UMOV UR20, UR36 ;  /* 0x0000002400147c82 */ /* 0x000fe20008000000 */
[----:B------:R-:W-:-:S02]  /*0f30*/  UMOV UR21, UR37 ;  /* 0x0000002500157c82 */ /* 0x000fc40008000000 */
[----:B------:R-:W-:Y:S02]  /*0f40*/  UIADD3 UR24, UR32, 0x1800, URZ ;  /* 0x0000180020187890 */ /* 0x000fe4000fffe03f */
[----:B------:R-:W-:Y:S02]  /*0f50*/  UIADD3 UR16, UR32, 0x3800, URZ ;  /* 0x0000380020107890 */ /* 0x000fe4000fffe03f */
[----:B------:R-:W-:Y:S01]  /*0f60*/  UIADD3 UR32, UR32, 0x5800, URZ ;  /* 0x0000580020207890 */ /* 0x000fe2000fffe03f */
[----:B------:R-:W-:Y:S01]  /*0f70*/  UMOV UR19, UR27 ;  /* 0x0000001b00137c82 */ /* 0x000fe20008000000 */
[----:B------:R-:W-:Y:S01]  /*0f80*/  UMOV UR17, UR25 ;  /* 0x0000001900117c82 */ /* 0x000fe20008000000 */
[----:B------:R-:W-:Y:S01]  /*0f90*/  UMOV UR34, 0x20 ;  /* 0x0000002000227882 */ /* 0x000fe20000000000 */
[----:B------:R-:W-:Y:S01]  /*0fa0*/  UMOV UR35, UR27 ;  /* 0x0000001b00237c82 */ /* 0x000fe20008000000 */
[----:B------:R3:W-:Y:S01]  /*0fb0*/  UTMALDG.4D [UR24], [UR4], desc[UR6] ;  /* 0x00000618040075b4 */ /* 0x0007e20008019000 */
[----:B------:R-:W-:Y:S01]  /*0fc0*/  UMOV UR33, UR25 ;  /* 0x0000001900217c82 */ /* 0x000fe20008000000 */
[----:B------:R3:W-:Y:S02]  /*0fd0*/  UTMALDG.4D [UR16], [UR4], desc[UR6] ;  /* 0x00000610040075b4 */ /* 0x0007e40008019000 */
[----:B------:R3:W-:Y:S02]  /*0fe0*/  UTMALDG.4D [UR32], [UR4], desc[UR6] ;  /* 0x00000620040075b4 */ /* 0x0007e40008019000 */
[----:B---3--:R-:W-:Y:S01]  /*0ff0*/  NOP ;  /* 0x0000000000007918 */ /* 0x008fe20000000000 */
.L_x_11:
[----:B------:R-:W-:Y:S02]  /*1000*/  ISETP.GE.AND P1, PT, R2, 0x2, PT ;  /* 0x000000020200780c */ /* 0x000fe40003f26270 */
[----:B-12---:R-:W-:-:S11]  /*1010*/  MOV R6, 0x1 ;  /* 0x0000000100067802 */ /* 0x006fd60000000f00 */
[----:B------:R-:W-:Y:S05]  /*1020*/  @!P1 BRA `(.L_x_16) ;  /* 0x0000000400989947 */ /* 0x000fea0003800000 */
[----:B------:R-:W1:Y:S01]  /*1030*/  S2R R4, SR_CgaCtaId ;  /* 0x0000000000047919 */ /* 0x000e620000008800 */
[----:B------:R-:W-:Y:S01]  /*1040*/  MOV R3, 0x400 ;  /* 0x0000040000037802 */ /* 0x000fe20000000f00 */
[----:B------:R-:W-:Y:S01]  /*1050*/  IMAD.MOV.U32 R6, RZ, RZ, 0x1 ;  /* 0x00000001ff067424 */ /* 0x000fe200078e00ff */
[----:B------:R-:W-:-:S04]  /*1060*/  ISETP.NE.AND P2, PT, R0, RZ, PT ;  /* 0x000000ff0000720c */ /* 0x000fc80003f45270 */
[----:B------:R-:W-:Y:S02]  /*1070*/  SHF.L.U32 R6, R6, 0x1f, RZ ;  /* 0x0000001f06067819 */ /* 0x000fe400000006ff */
[----:B-1----:R-:W-:-:S05]  /*1080*/  LEA R4, R4, R3, 0x18 ;  /* 0x0000000304047211 */ /* 0x002fca00078ec0ff */
[----:B------:R-:W-:-:S07]  /*1090*/  IMAD R3, R5, 0x8, R4 ;  /* 0x0000000805037824 */ /* 0x000fce00078e0204 */
.L_x_17:
        /* <DEDUP_REMOVED lines=10> */
.L_x_18:
[----:B------:R-:W-:Y:S01]  /*1140*/  IMAD R4, R5, 0x6000, R4 ;  /* 0x0000600005047824 */ /* 0x000fe200078e0204 */
[----:B------:R-:W-:Y:S01]  /*1150*/  R2UR UR25, R3 ;  /* 0x00000000031972ca */ /* 0x000fe200000e0000 */
[----:B------:R-:W-:Y:S01]  /*1160*/  ULDC.64 UR4, c[0x0][0x198] ;  /* 0x0000660000047ab9 */ /* 0x000fe20000000a00 */
[----:B------:R-:W-:Y:S01]  /*1170*/  R2UR UR27, R9 ;  /* 0x00000000091b72ca */ /* 0x000fe200000e0000 */
[----:B------:R-:W-:Y:S01]  /*1180*/  UIADD3 UR4, UP0, UR4, 0x1f0, URZ ;  /* 0x000001f004047890 */ /* 0x000fe2000ff1e03f */
[----:B------:R-:W-:Y:S01]  /*1190*/  R2UR UR32, R4 ;  /* 0x00000000042072ca */ /* 0x000fe200000e0000 */
[----:B------:R-:W-:Y:S01]  /*11a0*/  UMOV UR6, 0x0 ;  /* 0x0000000000067882 */ /* 0x000fe20000000000 */
[----:B------:R-:W3:Y:S01]  /*11b0*/  S2R R4, SR_CgaCtaId ;  /* 0x0000000000047919 */ /* 0x000ee20000008800 */
[----:B------:R-:W-:Y:S01]  /*11c0*/  UIADD3.X UR5, URZ, UR5, URZ, UP0, !UPT ;  /* 0x000000053f057290 */ /* 0x000fe200087fe43f */
[----:B------:R-:W-:Y:S01]  /*11d0*/  VIADD R5, R5, 0x1 ;  /* 0x0000000105057836 */ /* 0x000fe20000000000 */
[----:B------:R-:W-:Y:S01]  /*11e0*/  UMOV UR7, 0x10000000 ;  /* 0x1000000000077882 */ /* 0x000fe20000000000 */
[----:B------:R-:W-:Y:S01]  /*11f0*/  UMOV UR26, URZ ;  /* 0x0000003f001a7c82 */ /* 0x000fe20008000000 */
[----:B------:R-:W-:Y:S01]  /*1200*/  UMOV UR28, UR36 ;  /* 0x00000024001c7c82 */ /* 0x000fe20008000000 */
[----:B------:R-:W-:Y:S01]  /*1210*/  UMOV UR29, UR37 ;  /* 0x00000025001d7c82 */ /* 0x000fe20008000000 */
[----:B------:R-:W-:Y:S01]  /*1220*/  UIADD3 UR25, UR25, 0x19800, URZ ;  /* 0x0001980019197890 */ /* 0x000fe2000fffe03f */
[----:B-12---:R-:W-:Y:S01]  /*1230*/  MOV R3, 0x400 ;  /* 0x0000040000037802 */ /* 0x006fe20000000f00 */
[----:B------:R-:W-:Y:S01]  /*1240*/  USHF.L.U32 UR27, UR27, 0x8, URZ ;  /* 0x000000081b1b7899 */ /* 0x000fe2000800063f */
[C---:B------:R-:W-:Y:S01]  /*1250*/  ISETP.NE.AND P2, PT, R5.reuse, 0x4, PT ;  /* 0x000000040500780c */ /* 0x040fe20003f45270 */
[----:B------:R-:W-:Y:S01]  /*1260*/  UIADD3 UR24, UR32, 0x1800, URZ ;  /* 0x0000180020187890 */ /* 0x000fe2000fffe03f */
[C---:B------:R-:W-:Y:S01]  /*1270*/  ISETP.NE.AND P1, PT, R5.reuse, 0x4, PT ;  /* 0x000000040500780c */ /* 0x040fe20003f25270 */
[----:B------:R-:W-:Y:S01]  /*1280*/  UIADD3 UR16, UR32, 0x3800, URZ ;  /* 0x0000380020107890 */ /* 0x000fe2000fffe03f */
[----:B------:R-:W-:Y:S01]  /*1290*/  SEL R5, R5, RZ, P2 ;  /* 0x000000ff05057207 */ /* 0x000fe20001000000 */
[----:B------:R-:W-:Y:S01]  /*12a0*/  UIADD3 UR32, UR32, 0x5800, URZ ;  /* 0x0000580020207890 */ /* 0x000fe2000fffe03f */
[----:B------:R-:W-:Y:S01]  /*12b0*/  SEL R6, RZ, 0x1, !P1 ;  /* 0x00000001ff067807 */ /* 0x000fe20004800000 */
        /* <DEDUP_REMOVED lines=9> */
[----:B------:R-:W-:Y:S01]  /*1350*/  ISETP.NE.AND P3, PT, R0, RZ, PT ;  /* 0x000000ff0000720c */ /* 0x000fe20003f65270 */
[----:B------:R1:W-:Y:S01]  /*1360*/  UTMALDG.4D [UR16], [UR4], desc[UR6] ;  /* 0x00000610040075b4 */ /* 0x0003e20008019000 */
[----:B---3--:R-:W-:-:S02]  /*1370*/  LEA R4, R4, R3, 0x18 ;  /* 0x0000000304047211 */ /* 0x008fc400078ec0ff */
[----:B------:R-:W-:-:S03]  /*1380*/  SHF.L.U32 R3, R6, 0x1f, RZ ;  /* 0x0000001f06037819 */ /* 0x000fc600000006ff */
[----:B------:R-:W-:Y:S01]  /*1390*/  IMAD R8, R5, 0x8, R4 ;  /* 0x0000000805087824 */ /* 0x000fe200078e0204 */
[----:B------:R1:W-:Y:S02]  /*13a0*/  UTMALDG.4D [UR32], [UR4], desc[UR6] ;  /* 0x00000620040075b4 */ /* 0x0003e40008019000 */
[----:B-1----:R-:W-:-:S04]  /*13b0*/  NOP ;  /* 0x0000000000007918 */ /* 0x002fc80000000000 */
.L_x_19:
        /* <DEDUP_REMOVED lines=10> */
.L_x_20:
[----:B------:R-:W-:Y:S01]  /*1460*/  IMAD R4, R5, 0x6000, R4 ;  /* 0x0000600005047824 */ /* 0x000fe200078e0204 */
[----:B------:R-:W-:Y:S01]  /*1470*/  R2UR UR25, R8 ;  /* 0x00000000081972ca */ /* 0x000fe200000e0000 */
[----:B------:R-:W-:Y:S01]  /*1480*/  ULDC.64 UR4, c[0x0][0x198] ;  /* 0x0000660000047ab9 */ /* 0x000fe20000000a00 */
[----:B------:R-:W-:Y:S01]  /*1490*/  R2UR UR27, R9 ;  /* 0x00000000091b72ca */ /* 0x000fe200000e0000 */
        /* <DEDUP_REMOVED lines=11> */
[----:B------:R-:W-:Y:S01]  /*1550*/  ISETP.NE.AND P1, PT, R5, 0x4, PT ;  /* 0x000000040500780c */ /* 0x000fe20003f25270 */
[----:B------:R-:W-:Y:S01]  /*1560*/  USHF.L.U32 UR27, UR27, 0x8, URZ ;  /* 0x000000081b1b7899 */ /* 0x000fe2000800063f */
[----:B------:R-:W-:Y:S01]  /*1570*/  VIADD R9, R9, 0x1 ;  /* 0x0000000109097836 */ /* 0x000fe20000000000 */
[----:B------:R-:W-:Y:S01]  /*1580*/  UIADD3 UR24, UR32, 0x1800, URZ ;  /* 0x0000180020187890 */ /* 0x000fe2000fffe03f */
[----:B-12---:R-:W-:Y:S01]  /*1590*/  SEL R3, RZ, 0x1, P1 ;  /* 0x00000001ff037807 */ /* 0x006fe20000800000 */
[----:B------:R-:W-:Y:S01]  /*15a0*/  UIADD3 UR16, UR32, 0x3800, URZ ;  /* 0x0000380020107890 */ /* 0x000fe2000fffe03f */
[----:B------:R-:W-:Y:S01]  /*15b0*/  SEL R5, R5, RZ, P1 ;  /* 0x000000ff05057207 */ /* 0x000fe20000800000 */
[----:B------:R-:W-:Y:S01]  /*15c0*/  UIADD3 UR32, UR32, 0x5800, URZ ;  /* 0x0000580020207890 */ /* 0x000fe2000fffe03f */
[----:B------:R-:W-:Y:S01]  /*15d0*/  LOP3.LUT R6, R6, R3, RZ, 0x3c, !PT ;  /* 0x0000000306067212 */ /* 0x000fe200078e3cff */
        /* <DEDUP_REMOVED lines=8> */
[----:B------:R1:W-:Y:S01]  /*1660*/  UTMALDG.4D [UR16], [UR4], desc[UR6] ;  /* 0x00000610040075b4 */ /* 0x0003e20008019000 */
[----:B------:R1:W-:Y:S02]  /*1670*/  UTMALDG.4D [UR32], [UR4], desc[UR6] ;  /* 0x00000620040075b4 */ /* 0x0003e40008019000 */
[----:B-1----:R-:W-:Y:S01]  /*1680*/  NOP ;  /* 0x0000000000007918 */ /* 0x002fe20000000000 */
.L_x_16:
[----:B------:R-:W-:-:S04]  /*1690*/  SHF.L.U32 R8, R2, 0x1, RZ ;  /* 0x0000000102087819 */ /* 0x000fc800000006ff */
[----:B------:R-:W-:-:S04]  /*16a0*/  LOP3.LUT R8, R8, 0xfffffffe, RZ, 0x3c, !PT ;  /* 0xfffffffe08087812 */ /* 0x000fc800078e3cff */
[----:B------:R-:W-:-:S07]  /*16b0*/  IADD3 R8, -R8, -0x6, RZ ;  /* 0xfffffffa08087810 */ /* 0x000fce0007ffe1ff */
.L_x_10:
[----:B------:R-:W-:Y:S05]  /*16c0*/  BSYNC B0 ;  /* 0x0000000000007941 */ /* 0x000fea0003800000 */
.L_x_9:
[----:B------:R-:W3:Y:S01]  /*16d0*/  S2R R11, SR_CgaCtaId ;  /* 0x00000000000b7919 */ /* 0x000ee20000008800 */
[----:B------:R-:W-:Y:S01]  /*16e0*/  MOV R2, 0x400 ;  /* 0x0000040000027802 */ /* 0x000fe20000000f00 */
[----:B-12---:R-:W-:Y:S01]  /*16f0*/  IMAD.MOV.U32 R4, RZ, RZ, RZ ;  /* 0x000000ffff047224 */ /* 0x006fe200078e00ff */
[----:B------:R-:W-:Y:S02]  /*1700*/  SHF.L.U32 R3, RZ, 0x1f, RZ ;  /* 0x0000001fff037819 */ /* 0x000fe400000006ff */
[----:B---3--:R-:W-:-:S07]  /*1710*/  LEA R2, R11, R2, 0x18 ;  /* 0x000000020b027211 */ /* 0x008fce00078ec0ff */
.L_x_21:
[----:B-1----:R1:W2:Y:S02]  /*1720*/  SYNCS.PHASECHK.TRANS64.TRYWAIT P1, [R2+URZ+0x19840], R3 ;  /* 0x01984003020075a7 */ /* 0x0022a4000802017f */
[----:B--2---:R-:W-:Y:S05]  /*1730*/  @!P1 NANOSLEEP.SYNCS 0x989680 ;  /* 0x009896800000995d */ /* 0x004fea0003900000 */
[----:B------:R-:W2:Y:S02]  /*1740*/  @!P1 SYNCS.PHASECHK.TRANS64 P1, [R2+URZ+0x19840], R3 ;  /* 0x01984003020095a7 */ /* 0x000ea4000802007f */
[----:B--2---:R-:W-:Y:S05]  /*1750*/  @!P1 BRA `(.L_x_21) ;  /* 0xfffffffc00f09947 */ /* 0x004fea000383ffff */
[----:B------:R-:W2:Y:S01]  /*1760*/  LDC R11, c[0x0][0x28c] ;  /* 0x0000a300ff0b7b82 */ /* 0x000ea20000000800 */
[----:B-1----:R-:W-:Y:S02]  /*1770*/  SHF.R.S32.HI R3, RZ, 0x1f, R0 ;  /* 0x0000001fff037819 */ /* 0x002fe40000011400 */
[----:B------:R-:W-:Y:S01]  /*1780*/  SHF.L.U32 R17, RZ, 0x1f, RZ ;  /* 0x0000001fff117819 */ /* 0x000fe200000006ff */
[----:B--2---:R-:W-:Y:S01]  /*1790*/  VIADD R12, R11, 0xff ;  /* 0x000000ff0b0c7836 */ /* 0x004fe20000000000 */
[----:B------:R-:W-:-:S04]  /*17a0*/  LEA.HI R11, R3, R0, RZ, 0x5 ;  /* 0x00000000030b7211 */ /* 0x000fc800078f28ff */
[----:B------:R-:W-:Y:S02]  /*17b0*/  SHF.R.S32.HI R13, RZ, 0x1f, R12 ;  /* 0x0000001fff0d7819 */ /* 0x000fe4000001140c */
[----:B------:R-:W-:Y:S02]  /*17c0*/  SHF.R.S32.HI R11, RZ, 0x5, R11 ;  /* 0x00000005ff0b7819 */ /* 0x000fe4000001140b */
[----:B------:R-:W-:Y:S02]  /*17d0*/  LEA.HI R13, R13, R12, RZ, 0x8 ;  /* 0x0000000c0d0d7211 */ /* 0x000fe400078f40ff */
[----:B------:R-:W-:Y:S02]  /*17e0*/  LEA R11, R11, UR11, 0x4 ;  /* 0x0000000b0b0b7c11 */ /* 0x000fe4000f8e20ff */
[----:B------:R-:W-:-:S07]  /*17f0*/  SHF.R.S32.HI R15, RZ, 0x8, R13 ;  /* 0x00000008ff0f7819 */ /* 0x000fce000001140d */
.L_x_22:
[----:B-1----:R1:W2:Y:S02]  /*1800*/  SYNCS.PHASECHK.TRANS64.TRYWAIT P1, [R2+URZ+0x19800], R17 ;  /* 0x01980011020075a7 */ /* 0x0022a4000802017f */
[----:B--2---:R-:W-:Y:S05]  /*1810*/  @!P1 NANOSLEEP.SYNCS 0x989680 ;  /* 0x009896800000995d */ /* 0x004fea0003900000 */
[----:B------:R-:W2:Y:S02]  /*1820*/  @!P1 SYNCS.PHASECHK.TRANS64 P1, [R2+URZ+0x19800], R17 ;  /* 0x01980011020095a7 */ /* 0x000ea4000802007f */
[----:B--2---:R-:W-:Y:S05]  /*1830*/  @!P1 BRA `(.L_x_22) ;  /* 0xfffffffc00f09947 */ /* 0x004fea000383ffff */
[----:B------:R-:W-:Y:S01]  /*1840*/  LEA.HI R3, R3, R0, RZ, 0x2 ;  /* 0x0000000003037211 */ /* 0x000fe200078f10ff */
[----:B------:R-:W-:Y:S05]  /*1850*/  WARPSYNC.ALL ;  /* 0x0000000000007948 */ /* 0x000fea0003800000 */
[--C-:B------:R-:W-:Y:S02]  /*1860*/  SHF.R.S32.HI R14, RZ, 0x2, R3.reuse ;  /* 0x00000002ff0e7819 */ /* 0x100fe40000011403 */
[----:B------:R-:W-:Y:S02]  /*1870*/  SHF.R.S32.HI R13, RZ, 0x1f, R3 ;  /* 0x0000001fff0d7819 */ /* 0x000fe40000011403 */
[----:B------:R-:W-:-:S02]  /*1880*/  LOP3.LUT R3, R3, 0x7ffffffc, RZ, 0xc0, !PT ;  /* 0x7ffffffc03037812 */ /* 0x000fc400078ec0ff */
[----:B------:R-:W-:Y:S02]  /*1890*/  LEA.HI R13, R13, R14, RZ, 0x3 ;  /* 0x0000000e0d0d7211 */ /* 0x000fe400078f18ff */
[----:B------:R-:W-:Y:S02]  /*18a0*/  IADD3 R12, -R3, R0, RZ ;  /* 0x00000000030c7210 */ /* 0x000fe40007ffe1ff */
[----:B------:R-:W-:Y:S02]  /*18b0*/  LOP3.LUT R3, R13, 0xfffffff8, RZ, 0xc0, !PT ;  /* 0xfffffff80d037812 */ /* 0x000fe400078ec0ff */
[----:B------:R-:W-:Y:S01]  /*18c0*/  VIMNMX R20, R15, R20, PT ;  /* 0x000000140f147248 */ /* 0x000fe20003fe0100 */
[----:B------:R-:W-:Y:S01]  /*18d0*/  IMAD.SHL.U32 R12, R12, 0x2, RZ ;  /* 0x000000020c0c7824 */ /* 0x000fe200078e00ff */
[----:B------:R-:W-:Y:S02]  /*18e0*/  IADD3 R3, R11, R14, -R3 ;  /* 0x0000000e0b037210 */ /* 0x000fe40007ffe803 */
[C---:B------:R-:W-:Y:S01]  /*18f0*/  R2UR UR15, R2.reuse ;  /* 0x00000000020f72ca */ /* 0x040fe200000e0000 */
[----:B------:R-:W-:Y:S01]  /*1900*/  WARPGROUP.ARRIVE ;  /* 0x00000000000079c5 */ /* 0x000fe20000000000 */
[----:B------:R-:W-:Y:S01]  /*1910*/  R2UR UR4, R2 ;  /* 0x00000000020472ca */ /* 0x000fe200000e0000 */
[----:B------:R-:W-:Y:S01]  /*1920*/  UMOV UR45, 0xc0000010 ;  /* 0xc0000010002d7882 */ /* 0x000fe20000000000 */
[----:B------:R-:W-:Y:S01]  /*1930*/  UMOV UR47, 0xc0000010 ;  /* 0xc0000010002f7882 */ /* 0x000fe20000000000 */
[----:B------:R-:W-:Y:S01]  /*1940*/  UMOV UR41, 0xc0000010 ;  /* 0xc000001000297882 */ /* 0x000fe20000000000 */
[----:B------:R-:W-:Y:S01]  /*1950*/  UMOV UR43, 0xc0000010 ;  /* 0xc0000010002b7882 */ /* 0x000fe20000000000 */
[----:B------:R-:W-:Y:S01]  /*1960*/  UMOV UR5, 0xc0000010 ;  /* 0xc000001000057882 */ /* 0x000fe20000000000 */
[----:B------:R-:W-:Y:S01]  /*1970*/  UMOV UR7, 0xc0000010 ;  /* 0xc000001000077882 */ /* 0x000fe20000000000 */
[C---:B------:R-:W-:Y:S01]  /*1980*/  VIADD R14, R12.reuse, 0x8 ;  /* 0x000000080c0e7836 */ /* 0x040fe20000000000 */
[C---:B------:R-:W-:Y:S01]  /*1990*/  IADD3 R18, R12.reuse, 0x9, RZ ;  /* 0x000000090c127810 */ /* 0x040fe20007ffe0ff */
[C---:B------:R-:W-:Y:S01]  /*19a0*/  VIADD R22, R12.reuse, 0x10 ;  /* 0x000000100c167836 */ /* 0x040fe20000000000 */
[C---:B------:R-:W-:Y:S01]  /*19b0*/  ISETP.GE.AND P2, PT, R3.reuse, R12, PT ;  /* 0x0000000c0300720c */ /* 0x040fe20003f46270 */
[----:B------:R-:W-:Y:S01]  /*19c0*/  UIADD3 UR15, UR15, 0x1800, URZ ;  /* 0x000018000f0f7890 */ /* 0x000fe2000fffe03f */
[C---:B------:R-:W-:Y:S01]  /*19d0*/  ISETP.GE.AND P4, PT, R3.reuse, R14, PT ;  /* 0x0000000e0300720c */ /* 0x040fe20003f86270 */
[----:B------:R-:W-:Y:S01]  /*19e0*/  USHF.R.U32.HI UR4, URZ, 0x4, UR4 ;  /* 0x000000043f047899 */ /* 0x000fe20008011604 */
[C---:B------:R-:W-:Y:S01]  /*19f0*/  ISETP.GE.AND P6, PT, R3.reuse, R18, PT ;  /* 0x000000120300720c */ /* 0x040fe20003fc6270 */
[----:B------:R-:W-:Y:S01]  /*1a00*/  USHF.R.U32.HI UR15, URZ, 0x4, UR15 ;  /* 0x000000043f0f7899 */ /* 0x000fe2000801160f */
[C---:B------:R-:W-:Y:S01]  /*1a10*/  ISETP.GT.AND P1, PT, R3.reuse, R12, PT ;  /* 0x0000000c0300720c */ /* 0x040fe20003f24270 */
[----:B------:R-:W-:Y:S01]  /*1a20*/  ULOP3.LUT UR4, UR4, 0x3fff, URZ, 0xc0, !UPT ;  /* 0x00003fff04047892 */ /* 0x000fe2000f8ec03f */
[C---:B------:R-:W-:Y:S01]  /*1a30*/  IADD3 R14, R12.reuse, 0x18, RZ ;  /* 0x000000180c0e7810 */ /* 0x040fe20007ffe0ff */
[----:B------:R-:W-:Y:S01]  /*1a40*/  ULOP3.LUT UR15, UR15, 0x3fff, URZ, 0xc0, !UPT ;  /* 0x00003fff0f0f7892 */ /* 0x000fe2000f8ec03f */
[C---:B------:R-:W-:Y:S01]  /*1a50*/  VIADD R18, R12.reuse, 0x19 ;  /* 0x000000190c127836 */ /* 0x040fe20000000000 */
[----:B------:R-:W-:Y:S01]  /*1a60*/  ULOP3.LUT UR4, UR4, 0x10000, URZ, 0xfc, !UPT ;  /* 0x0001000004047892 */ /* 0x000fe2000f8efc3f */
[----:B------:R-:W-:Y:S01]  /*1a70*/  VIADD R152, R12, 0x11 ;  /* 0x000000110c987836 */ /* 0x000fe20000000000 */
[----:B------:R-:W-:Y:S01]  /*1a80*/  ULOP3.LUT UR14, UR15, 0x10000, URZ, 0xfc, !UPT ;  /* 0x000100000f0e7892 */ /* 0x000fe2000f8efc3f */
[C---:B------:R-:W-:Y:S01]  /*1a90*/  ISETP.GE.AND P5, PT, R3.reuse, R22, PT ;  /* 0x000000160300720c */ /* 0x040fe20003fa6270 */
[----:B------:R-:W-:Y:S01]  /*1aa0*/  UIADD3 UR40, UR4, 0x80, URZ ;  /* 0x0000008004287890 */ /* 0x000fe2000fffe03f */
[C---:B------:R-:W-:Y:S01]  /*1ab0*/  VIADD R11, R3.reuse, 0x8 ;  /* 0x00000008030b7836 */ /* 0x040fe20000000000 */
[----:B------:R-:W-:Y:S01]  /*1ac0*/  UIADD3 UR42, UR14, 0x200, URZ ;  /* 0x000002000e2a7890 */ /* 0x000fe2000fffe03f */
[----:B------:R-:W-:Y:S01]  /*1ad0*/  ISETP.GE.AND P3, PT, R3, R152, PT ;  /* 0x000000980300720c */ /* 0x000fe20003f66270 */
[----:B------:R-:W-:Y:S01]  /*1ae0*/  UMOV UR44, UR4 ;  /* 0x00000004002c7c82 */ /* 0x000fe20008000000 */
[----:B------:R-:W-:Y:S01]  /*1af0*/  UMOV UR46, UR14 ;  /* 0x0000000e002e7c82 */ /* 0x000fe20008000000 */
[----:B------:R-:W-:Y:S01]  /*1b00*/  UIADD3 UR4, UR4, 0x100, URZ ;  /* 0x0000010004047890 */ /* 0x000fe2000fffe03f */
[----:B------:R-:W-:Y:S01]  /*1b10*/  HGMMA.64x256x16.F32 R24, gdesc[UR44], RZ, !UPT, gsb0 ;  /* 0x03e000002c1879f0 */ /* 0x000fe2000c0008ff */
[----:B------:R-:W-:Y:S01]  /*1b20*/  UIADD3 UR6, UR14, 0x400, URZ ;  /* 0x000004000e067890 */ /* 0x000fe2000fffe03f */
[----:B------:R-:W-:Y:S01]  /*1b30*/  ULDC UR8, c[0x0][0x604] ;  /* 0x0001810000087ab9 */ /* 0x000fe20000000800 */
[----:B------:R-:W-:Y:S01]  /*1b40*/  ULDC UR10, c[0x0][0x604] ;  /* 0x00018100000a7ab9 */ /* 0x000fe20000000800 */
[----:B------:R-:W-:Y:S01]  /*1b50*/  ULDC UR9, c[0x0][0x604] ;  /* 0x0001810000097ab9 */ /* 0x000fe20000000800 */
[----:B------:R-:W-:Y:S01]  /*1b60*/  ULDC UR11, c[0x0][0x604] ;  /* 0x00018100000b7ab9 */ /* 0x000fe20000000800 */
[----:B------:R-:W-:Y:S01]  /*1b70*/  ULDC UR12, c[0x0][0x604] ;  /* 0x00018100000c7ab9 */ /* 0x000fe20000000800 */
[----:B------:R-:W-:Y:S01]  /*1b80*/  ULDC UR13, c[0x0][0x604] ;  /* 0x00018100000d7ab9 */ /* 0x000fe20000000800 */
[----:B------:R-:W-:Y:S01]  /*1b90*/  ULDC UR16, c[0x0][0x604] ;  /* 0x0001810000107ab9 */ /* 0x000fe20000000800 */
[----:B------:R-:W-:-:S02]  /*1ba0*/  WARPGROUP.DEPBAR.LE gsb0, 0x0 ;  /* 0x00008000000079c5 */ /* 0x000fc40000010000 */
[----:B------:R-:W-:-:S15]  /*1bb0*/  WARPGROUP.ARRIVE ;  /* 0x00000000000079c5 */ /* 0x000fde0000000000 */
[----:B------:R-:W-:-:S02]  /*1bc0*/  NOP ;  /* 0x0000000000007918 */ /* 0x000fc40000000000 */
[----:B------:R-:W-:Y:S03]  /*1bd0*/  HGMMA.64x256x16.F32 R24, gdesc[UR40], R24, gsb0 ;  /* 0x03e00000281879f0 */ /* 0x000fe60008000818 */
[----:B------:R-:W-:Y:S02]  /*1be0*/  WARPGROUP.DEPBAR.LE gsb0, 0x0 ;  /* 0x00008000000079c5 */ /* 0x000fe40000010000 */
[----:B------:R-:W-:-:S15]  /*1bf0*/  WARPGROUP.ARRIVE ;  /* 0x00000000000079c5 */ /* 0x000fde0000000000 */
[----:B------:R-:W-:-:S08]  /*1c00*/  NOP ;  /* 0x0000000000007918 */ /* 0x000fd00000000000 */
[----:B------:R-:W-:Y:S01]  /*1c10*/  HGMMA.64x256x16.F32 R24, gdesc[UR4], R24, gsb0 ;  /* 0x03e00000041879f0 */ /* 0x000fe20008000818 */
[----:B------:R-:W-:Y:S01]  /*1c20*/  ULDC UR6, c[0x0][0x604] ;  /* 0x0001810000067ab9 */ /* 0x000fe20000000800 */
[----:B------:R-:W-:Y:S01]  /*1c30*/  ULDC UR7, c[0x0][0x604] ;  /* 0x0001810000077ab9 */ /* 0x000fe20000000800 */
[----:B------:R-:W-:Y:S02]  /*1c40*/  WARPGROUP.DEPBAR.LE gsb0, 0x0 ;  /* 0x00008000000079c5 */ /* 0x000fe40000010000 */
[----:B------:R-:W-:Y:S02]  /*1c50*/  FSEL R24, R24, -INF , P2 ;  /* 0xff80000018187808 */ /* 0x000fe40001000000 */
[----:B------:R-:W-:Y:S02]  /*1c60*/  FSEL R30, R30, -INF , P2 ;  /* 0xff8000001e1e7808 */ /* 0x000fe40001000000 */
[----:B------:R-:W-:Y:S01]  /*1c70*/  ISETP.GE.AND P2, PT, R3, R14, PT ;  /* 0x0000000e0300720c */ /* 0x000fe20003f46270 */
[----:B------:R-:W-:Y:S01]  /*1c80*/  VIADD R14, R12, 0x20 ;  /* 0x000000200c0e7836 */ /* 0x000fe20000000000 */
[----:B------:R-:W-:-:S02]  /*1c90*/  FSEL R25, R25, -INF , P1 ;  /* 0xff80000019197808 */ /* 0x000fc40000800000 */
[----:B------:R-:W-:Y:S02]  /*1ca0*/  FSEL R31, R31, -INF , P1 ;  /* 0xff8000001f1f7808 */ /* 0x000fe40000800000 */
[----:B------:R-:W-:Y:S02]  /*1cb0*/  ISETP.GE.AND P1, PT, R3, R18, PT ;  /* 0x000000120300720c */ /* 0x000fe40003f26270 */
[----:B------:R-:W-:Y:S02]  /*1cc0*/  IADD3 R18, R12, 0x21, RZ ;  /* 0x000000210c127810 */ /* 0x000fe40007ffe0ff */
[----:B------:R-:W-:Y:S02]  /*1cd0*/  FSEL R28, R28, -INF , P4 ;  /* 0xff8000001c1c7808 */ /* 0x000fe40002000000 */
[----:B------:R-:W-:Y:S02]  /*1ce0*/  FSEL R34, R34, -INF , P4 ;  /* 0xff80000022227808 */ /* 0x000fe40002000000 */
[----:B------:R-:W-:-:S02]  /*1cf0*/  FSEL R29, R29, -INF , P6 ;  /* 0xff8000001d1d7808 */ /* 0x000fc40003000000 */
[----:B------:R-:W-:Y:S02]  /*1d00*/  FSEL R35, R35, -INF , P6 ;  /* 0xff80000023237808 */ /* 0x000fe40003000000 */
[C---:B------:R-:W-:Y:S01]  /*1d10*/  ISETP.GE.AND P4, PT, R3.reuse, R14, PT ;  /* 0x0000000e0300720c */ /* 0x040fe20003f86270 */
[C---:B------:R-:W-:Y:S01]  /*1d20*/  VIADD R14, R12.reuse, 0x28 ;  /* 0x000000280c0e7836 */ /* 0x040fe20000000000 */
[----:B------:R-:W-:Y:S01]  /*1d30*/  ISETP.GE.AND P6, PT, R3, R18, PT ;  /* 0x000000120300720c */ /* 0x000fe20003fc6270 */
[----:B------:R-:W-:Y:S01]  /*1d40*/  VIADD R18, R12, 0x29 ;  /* 0x000000290c127836 */ /* 0x000fe20000000000 */
[----:B------:R-:W-:Y:S02]  /*1d50*/  FSEL R32, R32, -INF , P5 ;  /* 0xff80000020207808 */ /* 0x000fe40002800000 */
[----:B------:R-:W-:Y:S02]  /*1d60*/  FSEL R38, R38, -INF , P5 ;  /* 0xff80000026267808 */ /* 0x000fe40002800000 */
[----:B------:R-:W-:-:S02]  /*1d70*/  FSEL R33, R33, -INF , P3 ;  /* 0xff80000021217808 */ /* 0x000fc40001800000 */
[----:B------:R-:W-:Y:S02]  /*1d80*/  FSEL R39, R39, -INF , P3 ;  /* 0xff80000027277808 */ /* 0x000fe40001800000 */
[C---:B------:R-:W-:Y:S02]  /*1d90*/  ISETP.GE.AND P5, PT, R3.reuse, R14, PT ;  /* 0x0000000e0300720c */ /* 0x040fe40003fa6270 */
[----:B------:R-:W-:Y:S01]  /*1da0*/  ISETP.GE.AND P3, PT, R3, R18, PT ;  /* 0x000000120300720c */ /* 0x000fe20003f66270 */
[C---:B------:R-:W-:Y:S01]  /*1db0*/  VIADD R18, R12.reuse, 0x31 ;  /* 0x000000310c127836 */ /* 0x040fe20000000000 */
[----:B------:R-:W-:Y:S02]  /*1dc0*/  IADD3 R14, R12, 0x30, RZ ;  /* 0x000000300c0e7810 */ /* 0x000fe40007ffe0ff */
[----:B------:R-:W-:Y:S02]  /*1dd0*/  FSEL R36, R36, -INF , P2 ;  /* 0xff80000024247808 */ /* 0x000fe40001000000 */
[----:B------:R-:W-:-:S02]  /*1de0*/  FSEL R42, R42, -INF , P2 ;  /* 0xff8000002a2a7808 */ /* 0x000fc40001000000 */
[----:B------:R-:W-:Y:S01]  /*1df0*/  ISETP.GE.AND P2, PT, R3, R14, PT ;  /* 0x0000000e0300720c */ /* 0x000fe20003f46270 */
[C---:B------:R-:W-:Y:S01]  /*1e00*/  VIADD R14, R12.reuse, 0x38 ;  /* 0x000000380c0e7836 */ /* 0x040fe20000000000 */
[----:B------:R-:W-:Y:S02]  /*1e10*/  FSEL R37, R37, -INF , P1 ;  /* 0xff80000025257808 */ /* 0x000fe40000800000 */
[----:B------:R-:W-:Y:S02]  /*1e20*/  FSEL R43, R43, -INF , P1 ;  /* 0xff8000002b2b7808 */ /* 0x000fe40000800000 */
[----:B------:R-:W-:Y:S02]  /*1e30*/  ISETP.GE.AND P1, PT, R3, R18, PT ;  /* 0x000000120300720c */ /* 0x000fe40003f26270 */
[----:B------:R-:W-:Y:S02]  /*1e40*/  IADD3 R18, R12, 0x39, RZ ;  /* 0x000000390c127810 */ /* 0x000fe40007ffe0ff */
[----:B------:R-:W-:-:S02]  /*1e50*/  FSEL R40, R40, -INF , P4 ;  /* 0xff80000028287808 */ /* 0x000fc40002000000 */
[----:B------:R-:W-:Y:S02]  /*1e60*/  FSEL R46, R46, -INF , P4 ;  /* 0xff8000002e2e7808 */ /* 0x000fe40002000000 */
[----:B------:R-:W-:Y:S02]  /*1e70*/  FSEL R41, R41, -INF , P6 ;  /* 0xff80000029297808 */ /* 0x000fe40003000000 */
[----:B------:R-:W-:Y:S02]  /*1e80*/  FSEL R47, R47, -INF , P6 ;  /* 0xff8000002f2f7808 */ /* 0x000fe40003000000 */
[C---:B------:R-:W-:Y:S01]  /*1e90*/  ISETP.GE.AND P4, PT, R3.reuse, R14, PT ;  /* 0x0000000e0300720c */ /* 0x040fe20003f86270 */
[C---:B------:R-:W-:Y:S01]  /*1ea0*/  VIADD R14, R12.reuse, 0x40 ;  /* 0x000000400c0e7836 */ /* 0x040fe20000000000 */
[----:B------:R-:W-:Y:S01]  /*1eb0*/  ISETP.GE.AND P6, PT, R3, R18, PT ;  /* 0x000000120300720c */ /* 0x000fe20003fc6270 */
[----:B------:R-:W-:Y:S01]  /*1ec0*/  VIADD R18, R12, 0x41 ;  /* 0x000000410c127836 */ /* 0x000fe20000000000 */
[----:B------:R-:W-:-:S02]  /*1ed0*/  FSEL R44, R44, -INF , P5 ;  /* 0xff8000002c2c7808 */ /* 0x000fc40002800000 */
[----:B------:R-:W-:Y:S02]  /*1ee0*/  FSEL R50, R50, -INF , P5 ;  /* 0xff80000032327808 */ /* 0x000fe40002800000 */
[----:B------:R-:W-:Y:S02]  /*1ef0*/  FSEL R45, R45, -INF , P3 ;  /* 0xff8000002d2d7808 */ /* 0x000fe40001800000 */
[----:B------:R-:W-:Y:S02]  /*1f00*/  FSEL R51, R51, -INF , P3 ;  /* 0xff80000033337808 */ /* 0x000fe40001800000 */
[C---:B------:R-:W-:Y:S02]  /*1f10*/  ISETP.GE.AND P5, PT, R3.reuse, R14, PT ;  /* 0x0000000e0300720c */ /* 0x040fe40003fa6270 */
[----:B------:R-:W-:Y:S01]  /*1f20*/  ISETP.GE.AND P3, PT, R3, R18, PT ;  /* 0x000000120300720c */ /* 0x000fe20003f66270 */
[C---:B------:R-:W-:Y:S01]  /*1f30*/  VIADD R18, R12.reuse, 0x49 ;  /* 0x000000490c127836 */ /* 0x040fe20000000000 */
[----:B------:R-:W-:-:S02]  /*1f40*/  IADD3 R14, R12, 0x48, RZ ;  /* 0x000000480c0e7810 */ /* 0x000fc40007ffe0ff */
[----:B------:R-:W-:Y:S02]  /*1f50*/  FSEL R48, R48, -INF , P2 ;  /* 0xff80000030307808 */ /* 0x000fe40001000000 */
[----:B------:R-:W-:Y:S02]  /*1f60*/  FSEL R54, R54, -INF , P2 ;  /* 0xff80000036367808 */ /* 0x000fe40001000000 */
[----:B------:R-:W-:Y:S01]  /*1f70*/  ISETP.GE.AND P2, PT, R3, R14, PT ;  /* 0x0000000e0300720c */ /* 0x000fe20003f46270 */
[----:B------:R-:W-:Y:S01]  /*1f80*/  VIADD R14, R12, 0x50 ;  /* 0x000000500c0e7836 */ /* 0x000fe20000000000 */
[----:B------:R-:W-:Y:S02]  /*1f90*/  FSEL R49, R49, -INF , P1 ;  /* 0xff80000031317808 */ /* 0x000fe40000800000 */
[----:B------:R-:W-:Y:S02]  /*1fa0*/  FSEL R55, R55, -INF , P1 ;  /* 0xff80000037377808 */ /* 0x000fe40000800000 */
[----:B------:R-:W-:-:S02]  /*1fb0*/  ISETP.GE.AND P1, PT, R3, R18, PT ;  /* 0x000000120300720c */ /* 0x000fc40003f26270 */
[----:B------:R-:W-:Y:S02]  /*1fc0*/  IADD3 R18, R12, 0x51, RZ ;  /* 0x000000510c127810 */ /* 0x000fe40007ffe0ff */
[----:B------:R-:W-:Y:S02]  /*1fd0*/  FSEL R52, R52, -INF , P4 ;  /* 0xff80000034347808 */ /* 0x000fe40002000000 */
        /* <DEDUP_REMOVED lines=13> */
[----:B------:R-:W-:Y:S01]  /*20b0*/  VIADD R18, R12, 0x61 ;  /* 0x000000610c127836 */ /* 0x000fe20000000000 */
[----:B------:R-:W-:-:S02]  /*20c0*/  FSEL R68, R68, -INF , P5 ;  /* 0xff80000044447808 */ /* 0x000fc40002800000 */
[----:B------:R-:W-:Y:S02]  /*20d0*/  FSEL R74, R74, -INF , P5 ;  /* 0xff8000004a4a7808 */ /* 0x000fe40002800000 */
[----:B------:R-:W-:Y:S02]  /*20e0*/  FSEL R69, R69, -INF , P3 ;  /* 0xff80000045457808 */ /* 0x000fe40001800000 */
[----:B------:R-:W-:Y:S02]  /*20f0*/  FSEL R75, R75, -INF , P3 ;  /* 0xff8000004b4b7808 */ /* 0x000fe40001800000 */
[----:B------:R-:W-:Y:S02]  /*2100*/  FSEL R61, R61, -INF , P1 ;  /* 0xff8000003d3d7808 */ /* 0x000fe40000800000 */
[----:B------:R-:W-:Y:S02]  /*2110*/  FSEL R67, R67, -INF , P1 ;  /* 0xff80000043437808 */ /* 0x000fe40000800000 */
[----:B------:R-:W-:-:S02]  /*2120*/  ISETP.GE.AND P5, PT, R11, R12, PT ;  /* 0x0000000c0b00720c */ /* 0x000fc40003fa6270 */
[----:B------:R-:W-:Y:S02]  /*2130*/  ISETP.GT.AND P3, PT, R11, R12, PT ;  /* 0x0000000c0b00720c */ /* 0x000fe40003f64270 */
[----:B------:R-:W-:Y:S02]  /*2140*/  ISETP.GE.AND P1, PT, R3, R18, PT ;  /* 0x000000120300720c */ /* 0x000fe40003f26270 */
[----:B------:R-:W-:Y:S02]  /*2150*/  IADD3 R18, R12, 0x69, RZ ;  /* 0x000000690c127810 */ /* 0x000fe40007ffe0ff */
[----:B------:R-:W-:Y:S02]  /*2160*/  FSEL R26, R26, -INF , P5 ;  /* 0xff8000001a1a7808 */ /* 0x000fe40002800000 */
[----:B------:R-:W-:Y:S02]  /*2170*/  FSEL R27, R27, -INF , P3 ;  /* 0xff8000001b1b7808 */ /* 0x000fe40001800000 */
[----:B------:R-:W-:-:S02]  /*2180*/  FSEL R65, R65, -INF , P6 ;  /* 0xff80000041417808 */ /* 0x000fc40003000000 */
[----:B------:R-:W-:Y:S02]  /*2190*/  FSEL R71, R71, -INF , P6 ;  /* 0xff80000047477808 */ /* 0x000fe40003000000 */
[C---:B------:R-:W-:Y:S02]  /*21a0*/  ISETP.GE.AND P6, PT, R3.reuse, R18, PT ;  /* 0x000000120300720c */ /* 0x040fe40003fc6270 */
[----:B------:R-:W-:Y:S02]  /*21b0*/  IADD3 R18, R12, 0x71, RZ ;  /* 0x000000710c127810 */ /* 0x000fe40007ffe0ff */
[----:B------:R-:W-:Y:S02]  /*21c0*/  FMNMX R13, R26, R27, !PT ;  /* 0x0000001b1a0d7209 */ /* 0x000fe40007800000 */
[----:B------:R-:W-:Y:S02]  /*21d0*/  ISETP.GE.AND P3, PT, R3, R18, PT ;  /* 0x000000120300720c */ /* 0x000fe40003f66270 */
[----:B------:R-:W-:-:S02]  /*21e0*/  FMNMX R18, R30, R13, !PT ;  /* 0x0000000d1e127209 */ /* 0x000fc40007800000 */
[----:B------:R-:W-:Y:S02]  /*21f0*/  IADD3 R14, R12, 0x60, RZ ;  /* 0x000000600c0e7810 */ /* 0x000fe40007ffe0ff */
[----:B------:R-:W-:Y:S02]  /*2200*/  FMNMX R13, R31, R18, !PT ;  /* 0x000000121f0d7209 */ /* 0x000fe40007800000 */
[----:B------:R-:W-:Y:S02]  /*2210*/  FSEL R60, R60, -INF , P2 ;  /* 0xff8000003c3c7808 */ /* 0x000fe40001000000 */
[----:B------:R-:W-:Y:S02]  /*2220*/  FMNMX R18, R34, R13, !PT ;  /* 0x0000000d22127209 */ /* 0x000fe40007800000 */
[----:B------:R-:W-:Y:S02]  /*2230*/  FSEL R66, R66, -INF , P2 ;  /* 0xff80000042427808 */ /* 0x000fe40001000000 */
[----:B------:R-:W-:-:S02]  /*2240*/  FMNMX R13, R35, R18, !PT ;  /* 0x00000012230d7209 */ /* 0x000fc40007800000 */
[----:B------:R-:W-:Y:S01]  /*2250*/  ISETP.GE.AND P2, PT, R3, R14, PT ;  /* 0x0000000e0300720c */ /* 0x000fe20003f46270 */
[----:B------:R-:W-:Y:S01]  /*2260*/  VIADD R14, R12, 0x68 ;  /* 0x000000680c0e7836 */ /* 0x000fe20000000000 */
        /* <DEDUP_REMOVED lines=10> */
[----:B------:R-:W-:Y:S01]  /*2310*/  ISETP.GE.AND P5, PT, R3, R14, PT ;  /* 0x0000000e0300720c */ /* 0x000fe20003fa6270 */
[----:B------:R-:W-:Y:S01]  /*2320*/  VIADD R14, R12, 0x78 ;  /* 0x000000780c0e7836 */ /* 0x000fe20000000000 */
[----:B------:R-:W-:-:S02]  /*2330*/  FMNMX R13, R47, R18, !PT ;  /* 0x000000122f0d7209 */ /* 0x000fc40007800000 */
[----:B------:R-:W-:Y:S02]  /*2340*/  FSEL R78, R78, -INF , P2 ;  /* 0xff8000004e4e7808 */ /* 0x000fe40001000000 */
[----:B------:R-:W-:Y:S02]  /*2350*/  FMNMX R18, R50, R13, !PT ;  /* 0x0000000d32127209 */ /* 0x000fe40007800000 */
[----:B------:R-:W-:Y:S02]  /*2360*/  FMNMX R13, R24, R25, !PT ;  /* 0x00000019180d7209 */ /* 0x000fe40007800000 */
[----:B------:R-:W-:Y:S02]  /*2370*/  FMNMX R15, R51, R18, !PT ;  /* 0x00000012330f7209 */ /* 0x000fe40007800000 */
[----:B------:R-:W-:Y:S02]  /*2380*/  FMNMX R18, R28, R13, !PT ;  /* 0x0000000d1c127209 */ /* 0x000fe40007800000 */
[----:B------:R-:W-:-:S02]  /*2390*/  FMNMX R22, R54, R15, !PT ;  /* 0x0000000f36167209 */ /* 0x000fc40007800000 */
[----:B------:R-:W-:Y:S02]  /*23a0*/  FMNMX R13, R29, R18, !PT ;  /* 0x000000121d0d7209 */ /* 0x000fe40007800000 */
[----:B------:R-:W-:Y:S02]  /*23b0*/  FMNMX R15, R55, R22, !PT ;  /* 0x00000016370f7209 */ /* 0x000fe40007800000 */
[----:B------:R-:W-:Y:S02]  /*23c0*/  FMNMX R18, R32, R13, !PT ;  /* 0x0000000d20127209 */ /* 0x000fe40007800000 */
[----:B------:R-:W-:Y:S02]  /*23d0*/  FMNMX R22, R58, R15, !PT ;  /* 0x0000000f3a167209 */ /* 0x000fe40007800000 */
[----:B------:R-:W-:Y:S01]  /*23e0*/  ISETP.GE.AND P2, PT, R3, R14, PT ;  /* 0x0000000e0300720c */ /* 0x000fe20003f46270 */
[----:B------:R-:W-:Y:S01]  /*23f0*/  VIADD R14, R12, 0x79 ;  /* 0x000000790c0e7836 */ /* 0x000fe20000000000 */
[----:B------:R-:W-:-:S02]  /*2400*/  FMNMX R13, R33, R18, !PT ;  /* 0x00000012210d7209 */ /* 0x000fc40007800000 */
[----:B------:R-:W-:Y:S02]  /*2410*/  FMNMX R15, R59, R22, !PT ;  /* 0x000000163b0f7209 */ /* 0x000fe40007800000 */
[----:B------:R-:W-:Y:S02]  /*2420*/  FMNMX R18, R36, R13, !PT ;  /* 0x0000000d24127209 */ /* 0x000fe40007800000 */
[----:B------:R-:W-:Y:S02]  /*2430*/  FMNMX R22, R62, R15, !PT ;  /* 0x0000000f3e167209 */ /* 0x000fe40007800000 */
[----:B------:R-:W-:Y:S02]  /*2440*/  FSEL R73, R73, -INF , P1 ;  /* 0xff80000049497808 */ /* 0x000fe40000800000 */
[----:B------:R-:W-:Y:S02]  /*2450*/  FSEL R79, R79, -INF , P1 ;  /* 0xff8000004f4f7808 */ /* 0x000fe40000800000 */
[----:B------:R-:W-:-:S02]  /*2460*/  ISETP.GE.AND P1, PT, R3, R14, PT ;  /* 0x0000000e0300720c */ /* 0x000fc40003f26270 */
[----:B------:R-:W-:Y:S02]  /*2470*/  IADD3 R14, R12, 0x80, RZ ;  /* 0x000000800c0e7810 */ /* 0x000fe40007ffe0ff */
[----:B------:R-:W-:Y:S02]  /*2480*/  FMNMX R13, R37, R18, !PT ;  /* 0x00000012250d7209 */ /* 0x000fe40007800000 */
[----:B------:R-:W-:Y:S02]  /*2490*/  FMNMX R15, R63, R22, !PT ;  /* 0x000000163f0f7209 */ /* 0x000fe40007800000 */
[----:B------:R-:W-:Y:S02]  /*24a0*/  FSEL R76, R76, -INF , P4 ;  /* 0xff8000004c4c7808 */ /* 0x000fe40002000000 */
[----:B------:R-:W-:Y:S02]  /*24b0*/  FSEL R82, R82, -INF , P4 ;  /* 0xff80000052527808 */ /* 0x000fe40002000000 */
[----:B------:R-:W-:Y:S01]  /*24c0*/  ISETP.GE.AND P4, PT, R3, R14, PT ;  /* 0x0000000e0300720c */ /* 0x000fe20003f86270 */
[----:B------:R-:W-:Y:S01]  /*24d0*/  VIADD R14, R12, 0x81 ;  /* 0x000000810c0e7836 */ /* 0x000fe20000000000 */
[----:B------:R-:W-:-:S02]  /*24e0*/  FMNMX R18, R40, R13, !PT ;  /* 0x0000000d28127209 */ /* 0x000fc40007800000 */
[----:B------:R-:W-:Y:S02]  /*24f0*/  FMNMX R22, R66, R15, !PT ;  /* 0x0000000f42167209 */ /* 0x000fe40007800000 */
[----:B------:R-:W-:Y:S02]  /*2500*/  FSEL R77, R77, -INF , P6 ;  /* 0xff8000004d4d7808 */ /* 0x000fe40003000000 */
[----:B------:R-:W-:Y:S02]  /*2510*/  FSEL R83, R83, -INF , P6 ;  /* 0xff80000053537808 */ /* 0x000fe40003000000 */
[----:B------:R-:W-:Y:S02]  /*2520*/  FMNMX R13, R41, R18, !PT ;  /* 0x00000012290d7209 */ /* 0x000fe40007800000 */
[----:B------:R-:W-:Y:S02]  /*2530*/  FMNMX R15, R67, R22, !PT ;  /* 0x00000016430f7209 */ /* 0x000fe40007800000 */
[----:B------:R-:W-:Y:S01]  /*2540*/  ISETP.GE.AND P6, PT, R3, R14, PT ;  /* 0x0000000e0300720c */ /* 0x000fe20003fc6270 */
[----:B------:R-:W-:Y:S01]  /*2550*/  VIADD R14, R12, 0x88 ;  /* 0x000000880c0e7836 */ /* 0x000fe20000000000 */
[----:B------:R-:W-:-:S02]  /*2560*/  FMNMX R18, R44, R13, !PT ;  /* 0x0000000d2c127209 */ /* 0x000fc40007800000 */
[----:B------:R-:W-:Y:S02]  /*2570*/  FMNMX R22, R70, R15, !PT ;  /* 0x0000000f46167209 */ /* 0x000fe40007800000 */
[----:B------:R-:W-:Y:S02]  /*2580*/  FSEL R80, R80, -INF , P5 ;  /* 0xff80000050507808 */ /* 0x000fe40002800000 */
[----:B------:R-:W-:Y:S02]  /*2590*/  FSEL R86, R86, -INF , P5 ;  /* 0xff80000056567808 */ /* 0x000fe40002800000 */
[----:B------:R-:W-:Y:S02]  /*25a0*/  ISETP.GE.AND P5, PT, R3, R14, PT ;  /* 0x0000000e0300720c */ /* 0x000fe40003fa6270 */
[----:B------:R-:W-:Y:S02]  /*25b0*/  IADD3 R14, R12, 0x89, RZ ;  /* 0x000000890c0e7810 */ /* 0x000fe40007ffe0ff */
[----:B------:R-:W-:-:S02]  /*25c0*/  FMNMX R13, R45, R18, !PT ;  /* 0x000000122d0d7209 */ /* 0x000fc40007800000 */
[----:B------:R-:W-:Y:S02]  /*25d0*/  FMNMX R15, R71, R22, !PT ;  /* 0x00000016470f7209 */ /* 0x000fe40007800000 */
[----:B------:R-:W-:Y:S02]  /*25e0*/  FSEL R81, R81, -INF , P3 ;  /* 0xff80000051517808 */ /* 0x000fe40001800000 */
[----:B------:R-:W-:Y:S02]  /*25f0*/  FSEL R87, R87, -INF , P3 ;  /* 0xff80000057577808 */ /* 0x000fe40001800000 */
[----:B------:R-:W-:Y:S01]  /*2600*/  ISETP.GE.AND P3, PT, R3, R14, PT ;  /* 0x0000000e0300720c */ /* 0x000fe20003f66270 */
[----:B------:R-:W-:Y:S01]  /*2610*/  VIADD R14, R12, 0x90 ;  /* 0x000000900c0e7836 */ /* 0x000fe20000000000 */
[----:B------:R-:W-:Y:S02]  /*2620*/  FMNMX R18, R48, R13, !PT ;  /* 0x0000000d30127209 */ /* 0x000fe40007800000 */
[----:B------:R-:W-:-:S02]  /*2630*/  FMNMX R22, R74, R15, !PT ;  /* 0x0000000f4a167209 */ /* 0x000fc40007800000 */
        /* <DEDUP_REMOVED lines=10> */
[----:B------:R-:W-:Y:S02]  /*26e0*/  ISETP.GE.AND P1, PT, R3, R14, PT ;  /* 0x0000000e0300720c */ /* 0x000fe40003f26270 */
[----:B------:R-:W-:Y:S02]  /*26f0*/  FMNMX R13, R53, R18, !PT ;  /* 0x00000012350d7209 */ /* 0x000fe40007800000 */
[----:B------:R-:W-:-:S02]  /*2700*/  FMNMX R15, R79, R22, !PT ;  /* 0x000000164f0f7209 */ /* 0x000fc40007800000 */
[----:B------:R-:W-:Y:S02]  /*2710*/  IADD3 R14, R12, 0x98, RZ ;  /* 0x000000980c0e7810 */ /* 0x000fe40007ffe0ff */
        /* <DEDUP_REMOVED lines=14> */
[----:B------:R-:W-:Y:S02]  /*2800*/  FSEL R92, R92, -INF , P5 ;  /* 0xff8000005c5c7808 */ /* 0x000fe40002800000 */
[----:B------:R-:W-:Y:S02]  /*2810*/  FSEL R98, R98, -INF , P5 ;  /* 0xff80000062627808 */ /* 0x000fe40002800000 */
[----:B------:R-:W-:Y:S02]  /*2820*/  FMNMX R13, R61, R18, !PT ;  /* 0x000000123d0d7209 */ /* 0x000fe40007800000 */
[----:B------:R-:W-:Y:S02]  /*2830*/  FMNMX R15, R87, R22, !PT ;  /* 0x00000016570f7209 */ /* 0x000fe40007800000 */
[----:B------:R-:W-:Y:S02]  /*2840*/  ISETP.GE.AND P5, PT, R3, R14, PT ;  /* 0x0000000e0300720c */ /* 0x000fe40003fa6270 */
[----:B------:R-:W-:-:S02]  /*2850*/  IADD3 R14, R12, 0xa1, RZ ;  /* 0x000000a10c0e7810 */ /* 0x000fc40007ffe0ff */
        /* <DEDUP_REMOVED lines=68> */
[----:B------:R-:W-:-:S02]  /*2ca0*/  FSEL R119, R119, -INF , P6 ;  /* 0xff80000077777808 */ /* 0x000fc40003000000 */
[----:B------:R-:W-:Y:S02]  /*2cb0*/  FMNMX R18, R92, R13, !PT ;  /* 0x0000000d5c127209 */ /* 0x000fe40007800000 */
[----:B------:R-:W-:Y:S02]  /*2cc0*/  FMNMX R22, R118, R15, !PT ;  /* 0x0000000f76167209 */ /* 0x000fe40007800000 */
[----:B------:R-:W-:Y:S02]  /*2cd0*/  FSEL R113, R113, -INF , P6 ;  /* 0xff80000071717808 */ /* 0x000fe40003000000 */
[----:B------:R-:W-:Y:S01]  /*2ce0*/  ISETP.GE.AND P6, PT, R3, R14, PT ;  /* 0x0000000e0300720c */ /* 0x000fe20003fc6270 */
[----:B------:R-:W-:Y:S01]  /*2cf0*/  VIADD R14, R12, 0xd0 ;  /* 0x000000d00c0e7836 */ /* 0x000fe20000000000 */
[----:B------:R-:W-:Y:S02]  /*2d00*/  FSEL R122, R122, -INF , P5 ;  /* 0xff8000007a7a7808 */ /* 0x000fe40002800000 */
[----:B------:R-:W-:-:S02]  /*2d10*/  FMNMX R13, R93, R18, !PT ;  /* 0x000000125d0d7209 */ /* 0x000fc40007800000 */
[----:B------:R-:W-:Y:S02]  /*2d20*/  FMNMX R15, R119, R22, !PT ;  /* 0x00000016770f7209 */ /* 0x000fe40007800000 */
[----:B------:R-:W-:Y:S02]  /*2d30*/  FSEL R116, R116, -INF , P5 ;  /* 0xff80000074747808 */ /* 0x000fe40002800000 */
[----:B------:R-:W-:Y:S02]  /*2d40*/  FSEL R123, R123, -INF , P3 ;  /* 0xff8000007b7b7808 */ /* 0x000fe40001800000 */
[----:B------:R-:W-:Y:S02]  /*2d50*/  FMNMX R18, R96, R13, !PT ;  /* 0x0000000d60127209 */ /* 0x000fe40007800000 */
[----:B------:R-:W-:Y:S02]  /*2d60*/  FMNMX R22, R122, R15, !PT ;  /* 0x0000000f7a167209 */ /* 0x000fe40007800000 */
[----:B------:R-:W-:-:S02]  /*2d70*/  ISETP.GE.AND P5, PT, R3, R14, PT ;  /* 0x0000000e0300720c */ /* 0x000fc40003fa6270 */
[----:B------:R-:W-:Y:S02]  /*2d80*/  IADD3 R14, R12, 0xd1, RZ ;  /* 0x000000d10c0e7810 */ /* 0x000fe40007ffe0ff */
[----:B------:R-:W-:Y:S02]  /*2d90*/  FSEL R126, R126, -INF , P2 ;  /* 0xff8000007e7e7808 */ /* 0x000fe40001000000 */
[----:B------:R-:W-:Y:S02]  /*2da0*/  FMNMX R13, R97, R18, !PT ;  /* 0x00000012610d7209 */ /* 0x000fe40007800000 */
[----:B------:R-:W-:Y:S02]  /*2db0*/  FMNMX R15, R123, R22, !PT ;  /* 0x000000167b0f7209 */ /* 0x000fe40007800000 */
[----:B------:R-:W-:Y:S02]  /*2dc0*/  FSEL R117, R117, -INF , P3 ;  /* 0xff80000075757808 */ /* 0x000fe40001800000 */
        /* <DEDUP_REMOVED lines=12> */
[----:B------:R-:W-:Y:S02]  /*2e90*/  FMNMX R18, R104, R13, !PT ;  /* 0x0000000d68127209 */ /* 0x000fe40007800000 */
[----:B------:R-:W-:Y:S02]  /*2ea0*/  FMNMX R22, R130, R15, !PT ;  /* 0x0000000f82167209 */ /* 0x000fe40007800000 */
[----:B------:R-:W-:Y:S02]  /*2eb0*/  FSEL R121, R121, -INF , P1 ;  /* 0xff80000079797808 */ /* 0x000fe40000800000 */
        /* <DEDUP_REMOVED lines=12> */
[----:B------:R-:W-:Y:S02]  /*2f80*/  FSEL R138, R138, -INF , P2 ;  /* 0xff8000008a8a7808 */ /* 0x000fe40001000000 */
[----:B------:R-:W-:Y:S02]  /*2f90*/  FMNMX R13, R109, R18, !PT ;  /* 0x000000126d0d7209 */ /* 0x000fe40007800000 */
[----:B------:R-:W-:-:S02]  /*2fa0*/  FMNMX R15, R135, R22, !PT ;  /* 0x00000016870f7209 */ /* 0x000fc40007800000 */
[----:B------:R-:W-:Y:S01]  /*2fb0*/  ISETP.GE.AND P6, PT, R3, R14, PT ;  /* 0x0000000e0300720c */ /* 0x000fe20003fc6270 */
[----:B------:R-:W-:Y:S01]  /*2fc0*/  VIADD R14, R12, 0xe8 ;  /* 0x000000e80c0e7836 */ /* 0x000fe20000000000 */
        /* <DEDUP_REMOVED lines=16> */
[----:B------:R-:W-:Y:S02]  /*30d0*/  FMNMX R13, R117, R18, !PT ;  /* 0x00000012750d7209 */ /* 0x000fe40007800000 */
[----:B------:R-:W-:Y:S02]  /*30e0*/  FMNMX R15, R143, R22, !PT ;  /* 0x000000168f0f7209 */ /* 0x000fe40007800000 */
[----:B------:R-:W-:-:S02]  /*30f0*/  FSEL R132, R132, -INF , P2 ;  /* 0xff80000084847808 */ /* 0x000fc40001000000 */
[----:B------:R-:W-:Y:S01]  /*3100*/  ISETP.GE.AND P2, PT, R3, R14, PT ;  /* 0x0000000e0300720c */ /* 0x000fe20003f46270 */
[----:B------:R-:W-:Y:S01]  /*3110*/  VIADD R14, R12, 0xf1 ;  /* 0x000000f10c0e7836 */ /* 0x000fe20000000000 */
[----:B------:R-:W-:Y:S02]  /*3120*/  FSEL R147, R147, -INF , P3 ;  /* 0xff80000093937808 */ /* 0x000fe40001800000 */
[----:B------:R-:W-:Y:S02]  /*3130*/  FMNMX R18, R120, R13, !PT ;  /* 0x0000000d78127209 */ /* 0x000fe40007800000 */
[----:B------:R-:W-:Y:S02]  /*3140*/  FMNMX R22, R146, R15, !PT ;  /* 0x0000000f92167209 */ /* 0x000fe40007800000 */
[----:B------:R-:W-:Y:S02]  /*3150*/  FSEL R133, R133, -INF , P1 ;  /* 0xff80000085857808 */ /* 0x000fe40000800000 */
[----:B------:R-:W-:-:S02]  /*3160*/  ISETP.GE.AND P1, PT, R3, R14, PT ;  /* 0x0000000e0300720c */ /* 0x000fc40003f26270 */
[----:B------:R-:W-:Y:S02]  /*3170*/  FSEL R150, R150, -INF , P2 ;  /* 0xff80000096967808 */ /* 0x000fe40001000000 */
[----:B------:R-:W-:Y:S02]  /*3180*/  FMNMX R13, R121, R18, !PT ;  /* 0x00000012790d7209 */ /* 0x000fe40007800000 */
[----:B------:R-:W-:Y:S02]  /*3190*/  FMNMX R15, R147, R22, !PT ;  /* 0x00000016930f7209 */ /* 0x000fe40007800000 */
[----:B------:R-:W-:Y:S02]  /*31a0*/  FSEL R151, R151, -INF , P1 ;  /* 0xff80000097977808 */ /* 0x000fe40000800000 */
[----:B------:R-:W-:Y:S02]  /*31b0*/  FMNMX R14, R124, R13, !PT ;  /* 0x0000000d7c0e7209 */ /* 0x000fe40007800000 */
[----:B------:R-:W-:-:S02]  /*31c0*/  FMNMX R18, R150, R15, !PT ;  /* 0x0000000f96127209 */ /* 0x000fc40007800000 */
[----:B------:R-:W-:Y:S02]  /*31d0*/  FMNMX R13, R125, R14, !PT ;  /* 0x0000000e7d0d7209 */ /* 0x000fe40007800000 */
[----:B------:R-:W-:Y:S02]  /*31e0*/  FMNMX R15, R151, R18, !PT ;  /* 0x00000012970f7209 */ /* 0x000fe40007800000 */
[----:B------:R-:W-:Y:S02]  /*31f0*/  FMNMX R14, R128, R13, !PT ;  /* 0x0000000d800e7209 */ /* 0x000fe40007800000 */
[----:B------:R-:W-:Y:S01]  /*3200*/  FSEL R136, R136, -INF , P4 ;  /* 0xff80000088887808 */ /* 0x000fe20002000000 */
[----:B------:R-:W2:Y:S01]  /*3210*/  SHFL.BFLY PT, R22, R15, 0x1, 0x1f ;  /* 0x0c201f000f167f89 */ /* 0x000ea200000e0000 */
[----:B------:R-:W-:Y:S02]  /*3220*/  FMNMX R13, R129, R14, !PT ;  /* 0x0000000e810d7209 */ /* 0x000fe40007800000 */
[----:B------:R-:W-:-:S02]  /*3230*/  FSEL R137, R137, -INF , P6 ;  /* 0xff80000089897808 */ /* 0x000fc40003000000 */
[----:B------:R-:W-:Y:S02]  /*3240*/  FMNMX R14, R132, R13, !PT ;  /* 0x0000000d840e7209 */ /* 0x000fe40007800000 */
[----:B------:R-:W-:Y:S02]  /*3250*/  FSEL R140, R140, -INF , P5 ;  /* 0xff8000008c8c7808 */ /* 0x000fe40002800000 */
[----:B------:R-:W-:Y:S02]  /*3260*/  FMNMX R13, R133, R14, !PT ;  /* 0x0000000e850d7209 */ /* 0x000fe40007800000 */
[----:B------:R-:W-:Y:S02]  /*3270*/  FSEL R141, R141, -INF , P3 ;  /* 0xff8000008d8d7808 */ /* 0x000fe40001800000 */
[----:B------:R-:W-:Y:S02]  /*3280*/  FMNMX R14, R136, R13, !PT ;  /* 0x0000000d880e7209 */ /* 0x000fe40007800000 */
[----:B------:R-:W-:-:S02]  /*3290*/  FSEL R144, R144, -INF , P2 ;  /* 0xff80000090907808 */ /* 0x000fc40001000000 */
[----:B------:R-:W-:Y:S02]  /*32a0*/  FMNMX R13, R137, R14, !PT ;  /* 0x0000000e890d7209 */ /* 0x000fe40007800000 */
[----:B------:R-:W-:Y:S02]  /*32b0*/  IADD3 R14, R12, 0xf8, RZ ;  /* 0x000000f80c0e7810 */ /* 0x000fe40007ffe0ff */
[----:B------:R-:W-:Y:S02]  /*32c0*/  FMNMX R18, R140, R13, !PT ;  /* 0x0000000d8c127209 */ /* 0x000fe40007800000 */
[----:B------:R-:W-:Y:S01]  /*32d0*/  ISETP.GE.AND P2, PT, R3, R14, PT ;  /* 0x0000000e0300720c */ /* 0x000fe20003f46270 */
[----:B------:R-:W-:Y:S01]  /*32e0*/  VIADD R14, R12, 0xf9 ;  /* 0x000000f90c0e7836 */ /* 0x000fe20000000000 */
[----:B--2---:R-:W-:Y:S02]  /*32f0*/  FMNMX R22, R15, R22, !PT ;  /* 0x000000160f167209 */ /* 0x004fe40007800000 */
[----:B------:R-:W-:-:S02]  /*3300*/  FMNMX R13, R141, R18, !PT ;  /* 0x000000128d0d7209 */ /* 0x000fc40007800000 */
[----:B------:R-:W-:Y:S01]  /*3310*/  FSEL R145, R145, -INF , P1 ;  /* 0xff80000091917808 */ /* 0x000fe20000800000 */
[----:B-1----:R-:W1:Y:S01]  /*3320*/  SHFL.BFLY PT, R17, R22, 0x2, 0x1f ;  /* 0x0c401f0016117f89 */ /* 0x002e6200000e0000 */
[----:B------:R-:W-:Y:S02]  /*3330*/  FMNMX R18, R144, R13, !PT ;  /* 0x0000000d90127209 */ /* 0x000fe40007800000 */
[----:B------:R-:W-:Y:S02]  /*3340*/  ISETP.GE.AND P1, PT, R3, R14, PT ;  /* 0x0000000e0300720c */ /* 0x000fe40003f26270 */
[----:B------:R-:W-:Y:S02]  /*3350*/  FSEL R148, R148, -INF , P2 ;  /* 0xff80000094947808 */ /* 0x000fe40001000000 */
[----:B------:R-:W-:Y:S02]  /*3360*/  FMNMX R13, R145, R18, !PT ;  /* 0x00000012910d7209 */ /* 0x000fe40007800000 */
[----:B------:R-:W-:-:S02]  /*3370*/  FSEL R149, R149, -INF , P1 ;  /* 0xff80000095957808 */ /* 0x000fc40000800000 */
[----:B------:R-:W-:-:S04]  /*3380*/  FMNMX R14, R148, R13, !PT ;  /* 0x0000000d940e7209 */ /* 0x000fc80007800000 */
[----:B------:R-:W-:-:S05]  /*3390*/  FMNMX R14, R149, R14, !PT ;  /* 0x0000000e950e7209 */ /* 0x000fca0007800000 */
[----:B------:R-:W2:Y:S01]  /*33a0*/  SHFL.BFLY PT, R15, R14, 0x1, 0x1f ;  /* 0x0c201f000e0f7f89 */ /* 0x000ea200000e0000 */
[----:B-1----:R-:W-:-:S04]  /*33b0*/  FMNMX R18, R22, R17, !PT ;  /* 0x0000001116127209 */ /* 0x002fc80007800000 */
[----:B------:R-:W-:-:S04]  /*33c0*/  FSETP.NEU.AND P1, PT, R18, -INF , PT ;  /* 0xff8000001200780b */ /* 0x000fc80003f2d000 */
[----:B------:R-:W-:-:S05]  /*33d0*/  FSEL R13, R18, RZ, P1 ;  /* 0x000000ff120d7208 */ /* 0x000fca0000800000 */
[----:B------:R-:W-:Y:S01]  /*33e0*/  FMUL R13, R13, UR6 ;  /* 0x000000060d0d7c20 */ /* 0x000fe20008400000 */
[----:B------:R-:W-:-:S03]  /*33f0*/  ULDC UR6, c[0x0][0x604] ;  /* 0x0001810000067ab9 */ /* 0x000fc60000000800 */
[--C-:B------:R-:W-:Y:S01]  /*3400*/  FFMA R26, R26, UR6, -R13.reuse ;  /* 0x000000061a1a7c23 */ /* 0x100fe2000800080d */
[----:B------:R-:W-:Y:S01]  /*3410*/  ULDC UR6, c[0x0][0x604] ;  /* 0x0001810000067ab9 */ /* 0x000fe20000000800 */
[----:B--2---:R-:W-:Y:S01]  /*3420*/  FMNMX R19, R14, R15, !PT ;  /* 0x0000000f0e137209 */ /* 0x004fe20007800000 */
[--C-:B------:R-:W-:Y:S01]  /*3430*/  FFMA R15, R27, UR6, -R13.reuse ;  /* 0x000000061b0f7c23 */ /* 0x100fe2000800080d */
[----:B------:R-:W-:Y:S01]  /*3440*/  ULDC UR6, c[0x0][0x604] ;  /* 0x0001810000067ab9 */ /* 0x000fe20000000800 */
[----:B------:R-:W-:Y:S01]  /*3450*/  FSETP.GEU.AND P6, PT, R26, -126, PT ;  /* 0xc2fc00001a00780b */ /* 0x000fe20003fce000 */
[--C-:B------:R-:W-:Y:S01]  /*3460*/  FFMA R27, R30, UR6, -R13.reuse ;  /* 0x000000061e1b7c23 */ /* 0x100fe2000800080d */
[----:B------:R-:W1:Y:S01]  /*3470*/  SHFL.BFLY PT, R22, R19, 0x2, 0x1f ;  /* 0x0c401f0013167f89 */ /* 0x000e6200000e0000 */
[----:B------:R-:W-:Y:S01]  /*3480*/  FSETP.GEU.AND P5, PT, R15, -126, PT ;  /* 0xc2fc00000f00780b */ /* 0x000fe20003fae000 */
[----:B------:R-:W-:Y:S02]  /*3490*/  ULDC UR6, c[0x0][0x604] ;  /* 0x0001810000067ab9 */ /* 0x000fe40000000800 */
[----:B------:R-:W-:Y:S01]  /*34a0*/  FSETP.GEU.AND P3, PT, R27, -126, PT ;  /* 0xc2fc00001b00780b */ /* 0x000fe20003f6e000 */
[----:B------:R-:W-:Y:S01]  /*34b0*/  FFMA R31, R31, UR6, -R13 ;  /* 0x000000061f1f7c23 */ /* 0x000fe2000800080d */
[----:B------:R-:W-:-:S02]  /*34c0*/  ULDC UR6, c[0x0][0x604] ;  /* 0x0001810000067ab9 */ /* 0x000fc40000000800 */
[----:B------:R-:W-:Y:S01]  /*34d0*/  FFMA R17, R34, UR6, -R13 ;  /* 0x0000000622117c23 */ /* 0x000fe2000800080d */
[----:B------:R-:W-:Y:S01]  /*34e0*/  ULDC UR6, c[0x0][0x604] ;  /* 0x0001810000067ab9 */ /* 0x000fe20000000800 */
[----:B------:R-:W-:Y:S01]  /*34f0*/  FSETP.GEU.AND P2, PT, R31, -126, PT ;  /* 0xc2fc00001f00780b */ /* 0x000fe20003f4e000 */
[----:B------:R-:W-:Y:S02]  /*3500*/  @!P6 FMUL R26, R26, 0.5 ;  /* 0x3f0000001a1ae820 */ /* 0x000fe40000400000 */
[----:B------:R-:W-:Y:S01]  /*3510*/  FSETP.GEU.AND P4, PT, R17, -126, PT ;  /* 0xc2fc00001100780b */ /* 0x000fe20003f8e000 */
[----:B------:R-:W-:Y:S01]  /*3520*/  @!P5 FMUL R15, R15, 0.5 ;  /* 0x3f0000000f0fd820 */ /* 0x000fe20000400000 */
[----:B------:R2:W3:Y:S02]  /*3530*/  MUFU.EX2 R14, R26 ;  /* 0x0000001a000e7308 */ /* 0x0004e40000000800 */
[----:B------:R-:W-:-:S06]  /*3540*/  @!P3 FMUL R27, R27, 0.5 ;  /* 0x3f0000001b1bb820 */ /* 0x000fcc0000400000 */
[----:B------:R-:W4:Y:S01]  /*3550*/  MUFU.EX2 R15, R15 ;  /* 0x0000000f000f7308 */ /* 0x000f220000000800 */
[----:B-1----:R-:W-:Y:S01]  /*3560*/  FMNMX R19, R19, R22, !PT ;  /* 0x0000001613137209 */ /* 0x002fe20007800000 */
[--C-:B--2---:R-:W-:Y:S01]  /*3570*/  FFMA R26, R35, UR6, -R13.reuse ;  /* 0x00000006231a7c23 */ /* 0x104fe2000800080d */
[----:B------:R-:W-:Y:S01]  /*3580*/  ULDC UR6, c[0x0][0x604] ;  /* 0x0001810000067ab9 */ /* 0x000fe20000000800 */
[----:B------:R-:W-:Y:S01]  /*3590*/  @!P2 FMUL R31, R31, 0.5 ;  /* 0x3f0000001f1fa820 */ /* 0x000fe20000400000 */
[--C-:B------:R-:W-:Y:S01]  /*35a0*/  FFMA R38, R38, UR6, -R13.reuse ;  /* 0x0000000626267c23 */ /* 0x100fe2000800080d */
[----:B------:R-:W-:Y:S01]  /*35b0*/  FSETP.NEU.AND P1, PT, R19, -INF , PT ;  /* 0xff8000001300780b */ /* 0x000fe20003f2d000 */
[----:B------:R-:W-:Y:S01]  /*35c0*/  ULDC UR6, c[0x0][0x604] ;  /* 0x0001810000067ab9 */ /* 0x000fe20000000800 */
[----:B------:R-:W1:Y:S01]  /*35d0*/  MUFU.EX2 R27, R27 ;  /* 0x0000001b001b7308 */ /* 0x000e620000000800 */
[--C-:B------:R-:W-:Y:S01]  /*35e0*/  FFMA R30, R39, UR6, -R13.reuse ;  /* 0x00000006271e7c23 */ /* 0x100fe2000800080d */
[----:B------:R-:W-:Y:S01]  /*35f0*/  FSEL R152, R19, RZ, P1 ;  /* 0x000000ff13987208 */ /* 0x000fe20000800000 */
[----:B---3--:R-:W-:Y:S01]  /*3600*/  @!P6 FMUL R14, R14, R14 ;  /* 0x0000000e0e0ee220 */ /* 0x008fe20000400000 */
[----:B------:R-:W-:Y:S01]  /*3610*/  FSETP.GEU.AND P1, PT, R26, -126, PT ;  /* 0xc2fc00001a00780b */ /* 0x000fe20003f2e000 */
[----:B------:R-:W-:Y:S01]  /*3620*/  ULDC UR6, c[0x0][0x604] ;  /* 0x0001810000067ab9 */ /* 0x000fe20000000800 */
[----:B------:R-:W-:Y:S01]  /*3630*/  FSETP.GEU.AND P6, PT, R38, -126, PT ;  /* 0xc2fc00002600780b */ /* 0x000fe20003fce000 */
[----:B------:R-:W-:Y:S01]  /*3640*/  FFMA R21, R42, UR6, -R13 ;  /* 0x000000062a157c23 */ /* 0x000fe2000800080d */
[----:B------:R-:W2:Y:S01]  /*3650*/  MUFU.EX2 R22, R31 ;  /* 0x0000001f00167308 */ /* 0x000ea20000000800 */
[----:B----4-:R-:W-:Y:S01]  /*3660*/  @!P5 FMUL R15, R15, R15 ;  /* 0x0000000f0f0fd220 */ /* 0x010fe20000400000 */
[----:B------:R-:W-:Y:S01]  /*3670*/  FSETP.GEU.AND P5, PT, R30, -126, PT ;  /* 0xc2fc00001e00780b */ /* 0x000fe20003fae000 */
[----:B------:R-:W-:Y:S01]  /*3680*/  @!P4 FMUL R17, R17, 0.5 ;  /* 0x3f0000001111c820 */ /* 0x000fe20000400000 */
[----:B------:R-:W-:-:S02]  /*3690*/  ULDC UR6, c[0x0][0x604] ;  /* 0x0001810000067ab9 */ /* 0x000fc40000000800 */
[--C-:B------:R-:W-:Y:S01]  /*36a0*/  FFMA R34, R43, UR6, -R13.reuse ;  /* 0x000000062b227c23 */ /* 0x100fe2000800080d */
[----:B------:R-:W-:Y:S02]  /*36b0*/  ULDC UR6, c[0x0][0x604] ;  /* 0x0001810000067ab9 */ /* 0x000fe40000000800 */
[----:B------:R-:W-:Y:S01]  /*36c0*/  @!P1 FMUL R26, R26, 0.5 ;  /* 0x3f0000001a1a9820 */ /* 0x000fe20000400000 */
[----:B-1----:R-:W-:Y:S01]  /*36d0*/  @!P3 FMUL R27, R27, R27 ;  /* 0x0000001b1b1bb220 */ /* 0x002fe20000400000 */
[----:B------:R-:W-:Y:S01]  /*36e0*/  FSETP.GEU.AND P3, PT, R21, -126, PT ;  /* 0xc2fc00001500780b */ /* 0x000fe20003f6e000 */
[----:B------:R-:W1:Y:S01]  /*36f0*/  MUFU.EX2 R17, R17 ;  /* 0x0000001100117308 */ /* 0x000e620000000800 */
[----:B------:R-:W-:Y:S01]  /*3700*/  @!P6 FMUL R38, R38, 0.5 ;  /* 0x3f0000002626e820 */ /* 0x000fe20000400000 */
[----:B------:R-:W-:Y:S01]  /*3710*/  FFMA R35, R46, UR6, -R13 ;  /* 0x000000062e237c23 */ /* 0x000fe2000800080d */
[----:B------:R-:W-:Y:S01]  /*3720*/  @!P5 FMUL R30, R30, 0.5 ;  /* 0x3f0000001e1ed820 */ /* 0x000fe20000400000 */
[----:B------:R-:W-:Y:S01]  /*3730*/  ULDC UR6, c[0x0][0x604] ;  /* 0x0001810000067ab9 */ /* 0x000fe20000000800 */
[----:B--2---:R-:W-:Y:S01]  /*3740*/  @!P2 FMUL R22, R22, R22 ;  /* 0x000000161616a220 */ /* 0x004fe20000400000 */
[----:B------:R-:W-:-:S02]  /*3750*/  FSETP.GEU.AND P2, PT, R34, -126, PT ;  /* 0xc2fc00002200780b */ /* 0x000fc40003f4e000 */
[----:B------:R-:W2:Y:S04]  /*3760*/  MUFU.EX2 R26, R26 ;  /* 0x0000001a001a7308 */ /* 0x000ea80000000800 */
[----:B------:R-:W-:-:S04]  /*3770*/  @!P3 FMUL R21, R21, 0.5 ;  /* 0x3f0000001515b820 */ /* 0x000fc80000400000 */
[----:B------:R-:W3:Y:S01]  /*3780*/  MUFU.EX2 R30, R30 ;  /* 0x0000001e001e7308 */ /* 0x000ee20000000800 */
[----:B-1----:R-:W-:Y:S01]  /*3790*/  @!P4 FMUL R17, R17, R17 ;  /* 0x000000111111c220 */ /* 0x002fe20000400000 */
[----:B------:R-:W-:Y:S01]  /*37a0*/  FSETP.GEU.AND P4, PT, R35, -126, PT ;  /* 0xc2fc00002300780b */ /* 0x000fe20003f8e000 */
[----:B------:R-:W-:-:S05]  /*37b0*/  @!P2 FMUL R34, R34, 0.5 ;  /* 0x3f0000002222a820 */ /* 0x000fca0000400000 */
[----:B------:R1:W4:Y:S01]  /*37c0*/  MUFU.EX2 R31, R38 ;  /* 0x00000026001f7308 */ /* 0x0003220000000800 */
[----:B--2---:R-:W-:-:S06]  /*37d0*/  @!P1 FMUL R26, R26, R26 ;  /* 0x0000001a1a1a9220 */ /* 0x004fcc0000400000 */
[----:B------:R-:W-:Y:S01]  /*37e0*/  @!P4 FMUL R35, R35, 0.5 ;  /* 0x3f0000002323c820 */ /* 0x000fe20000400000 */
[----:B------:R-:W2:Y:S01]  /*37f0*/  MUFU.EX2 R21, R21 ;  /* 0x0000001500157308 */ /* 0x000ea20000000800 */
[--C-:B-1----:R-:W-:Y:S01]  /*3800*/  FFMA R38, R47, UR6, -R13.reuse ;  /* 0x000000062f267c23 */ /* 0x102fe2000800080d */
[----:B------:R-:W-:Y:S01]  /*3810*/  ULDC UR6, c[0x0][0x604] ;  /* 0x0001810000067ab9 */ /* 0x000fe20000000800 */
[----:B---3--:R-:W-:Y:S01]  /*3820*/  @!P5 FMUL R30, R30, R30 ;  /* 0x0000001e1e1ed220 */ /* 0x008fe20000400000 */
[--C-:B------:R-:W-:Y:S01]  /*3830*/  FFMA R23, R50, UR6, -R13.reuse ;  /* 0x0000000632177c23 */ /* 0x100fe2000800080d */
[----:B------:R-:W-:Y:S01]  /*3840*/  ULDC UR6, c[0x0][0x604] ;  /* 0x0001810000067ab9 */ /* 0x000fe20000000800 */
[----:B------:R-:W-:Y:S01]  /*3850*/  FSETP.GEU.AND P1, PT, R38, -126, PT ;  /* 0xc2fc00002600780b */ /* 0x000fe20003f2e000 */
[--C-:B------:R-:W-:Y:S01]  /*3860*/  FFMA R42, R51, UR6, -R13.reuse ;  /* 0x00000006332a7c23 */ /* 0x100fe2000800080d */
[----:B------:R-:W1:Y:S01]  /*3870*/  MUFU.EX2 R34, R34 ;  /* 0x0000002200227308 */ /* 0x000e620000000800 */
[----:B----4-:R-:W-:Y:S01]  /*3880*/  @!P6 FMUL R31, R31, R31 ;  /* 0x0000001f1f1fe220 */ /* 0x010fe20000400000 */
[----:B------:R-:W-:Y:S01]  /*3890*/  FSETP.GEU.AND P6, PT, R23, -126, PT ;  /* 0xc2fc00001700780b */ /* 0x000fe20003fce000 */
[----:B------:R-:W-:Y:S01]  /*38a0*/  ULDC UR6, c[0x0][0x604] ;  /* 0x0001810000067ab9 */ /* 0x000fe20000000800 */
[----:B------:R-:W-:Y:S01]  /*38b0*/  FSETP.GEU.AND P5, PT, R42, -126, PT ;  /* 0xc2fc00002a00780b */ /* 0x000fe20003fae000 */
[----:B------:R-:W-:Y:S01]  /*38c0*/  FFMA R39, R54, UR6, -R13 ;  /* 0x0000000636277c23 */ /* 0x000fe2000800080d */
[----:B------:R-:W-:-:S02]  /*38d0*/  ULDC UR6, c[0x0][0x604] ;  /* 0x0001810000067ab9 */ /* 0x000fc40000000800 */
[----:B------:R-:W3:Y:S01]  /*38e0*/  MUFU.EX2 R35, R35 ;  /* 0x0000002300237308 */ /* 0x000ee20000000800 */
[----:B--2---:R-:W-:Y:S01]  /*38f0*/  @!P3 FMUL R21, R21, R21 ;  /* 0x000000151515b220 */ /* 0x004fe20000400000 */
[----:B------:R-:W-:Y:S01]  /*3900*/  FSETP.GEU.AND P3, PT, R39, -126, PT ;  /* 0xc2fc00002700780b */ /* 0x000fe20003f6e000 */
[----:B------:R-:W-:Y:S01]  /*3910*/  @!P1 FMUL R38, R38, 0.5 ;  /* 0x3f00000026269820 */ /* 0x000fe20000400000 */
[--C-:B------:R-:W-:Y:S01]  /*3920*/  FFMA R46, R55, UR6, -R13.reuse ;  /* 0x00000006372e7c23 */ /* 0x100fe2000800080d */
[----:B------:R-:W-:Y:S02]  /*3930*/  ULDC UR6, c[0x0][0x604] ;  /* 0x0001810000067ab9 */ /* 0x000fe40000000800 */
[----:B------:R-:W-:Y:S01]  /*3940*/  @!P6 FMUL R23, R23, 0.5 ;  /* 0x3f0000001717e820 */ /* 0x000fe20000400000 */
[----:B------:R-:W-:Y:S01]  /*3950*/  FFMA R43, R58, UR6, -R13 ;  /* 0x000000063a2b7c23 */ /* 0x000fe2000800080d */
[----:B------:R-:W-:Y:S01]  /*3960*/  @!P5 FMUL R42, R42, 0.5 ;  /* 0x3f0000002a2ad820 */ /* 0x000fe20000400000 */
[----:B------:R-:W2:Y:S01]  /*3970*/  MUFU.EX2 R38, R38 ;  /* 0x0000002600267308 */ /* 0x000ea20000000800 */
[----:B-1----:R-:W-:Y:S01]  /*3980*/  @!P2 FMUL R34, R34, R34 ;  /* 0x000000222222a220 */ /* 0x002fe20000400000 */
[----:B------:R-:W-:Y:S01]  /*3990*/  FSETP.GEU.AND P2, PT, R46, -126, PT ;  /* 0xc2fc00002e00780b */ /* 0x000fe20003f4e000 */
[----:B------:R-:W-:-:S02]  /*39a0*/  ULDC UR6, c[0x0][0x604] ;  /* 0x0001810000067ab9 */ /* 0x000fc40000000800 */
[--C-:B------:R-:W-:Y:S01]  /*39b0*/  FFMA R50, R59, UR6, -R13.reuse ;  /* 0x000000063b327c23 */ /* 0x100fe2000800080d */
[----:B------:R-:W-:Y:S01]  /*39c0*/  @!P3 FMUL R39, R39, 0.5 ;  /* 0x3f0000002727b820 */ /* 0x000fe20000400000 */
[----:B------:R-:W-:Y:S01]  /*39d0*/  ULDC UR6, c[0x0][0x604] ;  /* 0x0001810000067ab9 */ /* 0x000fe20000000800 */
[----:B------:R-:W1:Y:S01]  /*39e0*/  MUFU.EX2 R42, R42 ;  /* 0x0000002a002a7308 */ /* 0x000e620000000800 */
[--C-:B------:R-:W-:Y:S01]  /*39f0*/  FFMA R47, R62, UR6, -R13.reuse ;  /* 0x000000063e2f7c23 */ /* 0x100fe2000800080d */
[----:B------:R-:W-:Y:S01]  /*3a00*/  ULDC UR6, c[0x0][0x604] ;  /* 0x0001810000067ab9 */ /* 0x000fe20000000800 */
[----:B---3--:R-:W-:Y:S01]  /*3a10*/  @!P4 FMUL R35, R35, R35 ;  /* 0x000000232323c220 */ /* 0x008fe20000400000 */
[--C-:B------:R-:W-:Y:S01]  /*3a20*/  FFMA R54, R63, UR6, -R13.reuse ;  /* 0x000000063f367c23 */ /* 0x100fe2000800080d */
[----:B------:R-:W-:Y:S01]  /*3a30*/  FSETP.GEU.AND P4, PT, R43, -126, PT ;  /* 0xc2fc00002b00780b */ /* 0x000fe20003f8e000 */
[----:B------:R-:W-:Y:S01]  /*3a40*/  ULDC UR6, c[0x0][0x604] ;  /* 0x0001810000067ab9 */ /* 0x000fe20000000800 */
[----:B------:R-:W-:Y:S01]  /*3a50*/  @!P2 FMUL R46, R46, 0.5 ;  /* 0x3f0000002e2ea820 */ /* 0x000fe20000400000 */
[----:B------:R-:W3:Y:S01]  /*3a60*/  MUFU.EX2 R23, R23 ;  /* 0x0000001700177308 */ /* 0x000ee20000000800 */
[----:B--2---:R-:W-:Y:S01]  /*3a70*/  @!P1 FMUL R38, R38, R38 ;  /* 0x0000002626269220 */ /* 0x004fe20000400000 */
[----:B------:R-:W-:Y:S01]  /*3a80*/  FSETP.GEU.AND P1, PT, R50, -126, PT ;  /* 0xc2fc00003200780b */ /* 0x000fe20003f2e000 */
[----:B------:R-:W-:Y:S01]  /*3a90*/  FFMA R51, R66, UR6, -R13 ;  /* 0x0000000642337c23 */ /* 0x000fe2000800080d */
[----:B------:R-:W-:-:S02]  /*3aa0*/  ULDC UR6, c[0x0][0x604] ;  /* 0x0001810000067ab9 */ /* 0x000fc40000000800 */
[--C-:B------:R-:W-:Y:S01]  /*3ab0*/  FFMA R58, R67, UR6, -R13.reuse ;  /* 0x00000006433a7c23 */ /* 0x100fe2000800080d */
[----:B------:R-:W-:Y:S01]  /*3ac0*/  ULDC UR6, c[0x0][0x604] ;  /* 0x0001810000067ab9 */ /* 0x000fe20000000800 */
[----:B------:R-:W2:Y:S01]  /*3ad0*/  MUFU.EX2 R39, R39 ;  /* 0x0000002700277308 */ /* 0x000ea20000000800 */
[----:B-1----:R-:W-:Y:S01]  /*3ae0*/  @!P5 FMUL R42, R42, R42 ;  /* 0x0000002a2a2ad220 */ /* 0x002fe20000400000 */
[----:B------:R-:W-:Y:S01]  /*3af0*/  FSETP.GEU.AND P5, PT, R54, -126, PT ;  /* 0xc2fc00003600780b */ /* 0x000fe20003fae000 */
[----:B------:R-:W-:Y:S01]  /*3b00*/  @!P4 FMUL R43, R43, 0.5 ;  /* 0x3f0000002b2bc820 */ /* 0x000fe20000400000 */
[--C-:B------:R-:W-:Y:S01]  /*3b10*/  FFMA R55, R70, UR6, -R13.reuse ;  /* 0x0000000646377c23 */ /* 0x100fe2000800080d */
[----:B------:R-:W-:Y:S02]  /*3b20*/  ULDC UR6, c[0x0][0x604] ;  /* 0x0001810000067ab9 */ /* 0x000fe40000000800 */
[----:B------:R-:W-:Y:S01]  /*3b30*/  @!P1 FMUL R50, R50, 0.5 ;  /* 0x3f00000032329820 */ /* 0x000fe20000400000 */
[----:B------:R-:W1:Y:S01]  /*3b40*/  MUFU.EX2 R46, R46 ;  /* 0x0000002e002e7308 */ /* 0x000e620000000800 */
[----:B---3--:R-:W-:Y:S01]  /*3b50*/  @!P6 FMUL R23, R23, R23 ;  /* 0x000000171717e220 */ /* 0x008fe20000400000 */
[----:B------:R-:W-:Y:S01]  /*3b60*/  FSETP.GEU.AND P6, PT, R47, -126, PT ;  /* 0xc2fc00002f00780b */ /* 0x000fe20003fce000 */
[----:B------:R-:W-:Y:S01]  /*3b70*/  FFMA R62, R71, UR6, -R13 ;  /* 0x00000006473e7c23 */ /* 0x000fe2000800080d */
[----:B------:R-:W-:-:S02]  /*3b80*/  ULDC UR6, c[0x0][0x604] ;  /* 0x0001810000067ab9 */ /* 0x000fc40000000800 */
[--C-:B------:R-:W-:Y:S01]  /*3b90*/  FFMA R59, R74, UR6, -R13.reuse ;  /* 0x000000064a3b7c23 */ /* 0x100fe2000800080d */
[----:B------:R-:W-:Y:S01]  /*3ba0*/  @!P5 FMUL R54, R54, 0.5 ;  /* 0x3f0000003636d820 */ /* 0x000fe20000400000 */
[----:B------:R-:W3:Y:S01]  /*3bb0*/  MUFU.EX2 R50, R50 ;  /* 0x0000003200327308 */ /* 0x000ee20000000800 */
[----:B--2---:R-:W-:Y:S01]  /*3bc0*/  @!P3 FMUL R39, R39, R39 ;  /* 0x000000272727b220 */ /* 0x004fe20000400000 */
[----:B------:R-:W-:Y:S01]  /*3bd0*/  FSETP.GEU.AND P3, PT, R51, -126, PT ;  /* 0xc2fc00003300780b */ /* 0x000fe20003f6e000 */
[----:B------:R-:W-:Y:S02]  /*3be0*/  ULDC UR6, c[0x0][0x604] ;  /* 0x0001810000067ab9 */ /* 0x000fe40000000800 */
[--C-:B------:R-:W-:Y:S01]  /*3bf0*/  FFMA R66, R75, UR6, -R13.reuse ;  /* 0x000000064b427c23 */ /* 0x100fe2000800080d */
[----:B------:R-:W-:Y:S01]  /*3c00*/  ULDC UR6, c[0x0][0x604] ;  /* 0x0001810000067ab9 */ /* 0x000fe20000000800 */
[----:B------:R-:W-:Y:S01]  /*3c10*/  @!P6 FMUL R47, R47, 0.5 ;  /* 0x3f0000002f2fe820 */ /* 0x000fe20000400000 */
[----:B------:R-:W2:Y:S01]  /*3c20*/  MUFU.EX2 R43, R43 ;  /* 0x0000002b002b7308 */ /* 0x000ea20000000800 */
[----:B-1----:R-:W-:Y:S01]  /*3c30*/  @!P2 FMUL R46, R46, R46 ;  /* 0x0000002e2e2ea220 */ /* 0x002fe20000400000 */
[----:B------:R-:W-:Y:S01]  /*3c40*/  FSETP.GEU.AND P2, PT, R58, -126, PT ;  /* 0xc2fc00003a00780b */ /* 0x000fe20003f4e000 */
[----:B------:R-:W-:Y:S01]  /*3c50*/  FFMA R63, R78, UR6, -R13 ;  /* 0x000000064e3f7c23 */ /* 0x000fe2000800080d */
[----:B------:R-:W-:-:S02]  /*3c60*/  ULDC UR6, c[0x0][0x604] ;  /* 0x0001810000067ab9 */ /* 0x000fc40000000800 */
[--C-:B------:R-:W-:Y:S01]  /*3c70*/  FFMA R70, R79, UR6, -R13.reuse ;  /* 0x000000064f467c23 */ /* 0x100fe2000800080d */
[----:B------:R-:W-:Y:S01]  /*3c80*/  @!P3 FMUL R51, R51, 0.5 ;  /* 0x3f0000003333b820 */ /* 0x000fe20000400000 */
[----:B------:R-:W1:Y:S01]  /*3c90*/  MUFU.EX2 R54, R54 ;  /* 0x0000003600367308 */ /* 0x000e620000000800 */
[----:B---3--:R-:W-:Y:S01]  /*3ca0*/  @!P1 FMUL R50, R50, R50 ;  /* 0x0000003232329220 */ /* 0x008fe20000400000 */
[----:B------:R-:W-:Y:S01]  /*3cb0*/  FSETP.GEU.AND P1, PT, R62, -126, PT ;  /* 0xc2fc00003e00780b */ /* 0x000fe20003f2e000 */
[----:B------:R-:W-:Y:S02]  /*3cc0*/  ULDC UR6, c[0x0][0x604] ;  /* 0x0001810000067ab9 */ /* 0x000fe40000000800 */
[--C-:B------:R-:W-:Y:S01]  /*3cd0*/  FFMA R67, R82, UR6, -R13.reuse ;  /* 0x0000000652437c23 */ /* 0x100fe2000800080d */
        /* <DEDUP_REMOVED lines=8> */
[----:B------:R-:W-:Y:S01]  /*3d60*/  @!P1 FMUL R62, R62, 0.5 ;  /* 0x3f0000003e3e9820 */ /* 0x000fe20000400000 */
[----:B------:R-:W2:Y:S01]  /*3d70*/  MUFU.EX2 R51, R51 ;  /* 0x0000003300337308 */ /* 0x000ea20000000800 */
[----:B-1----:R-:W-:Y:S01]  /*3d80*/  @!P5 FMUL R54, R54, R54 ;  /* 0x000000363636d220 */ /* 0x002fe20000400000 */
[----:B------:R-:W-:Y:S01]  /*3d90*/  FSETP.GEU.AND P5, PT, R66, -126, PT ;  /* 0xc2fc00004200780b */ /* 0x000fe20003fae000 */
[----:B------:R-:W-:Y:S02]  /*3da0*/  ULDC UR6, c[0x0][0x604] ;  /* 0x0001810000067ab9 */ /* 0x000fe40000000800 */
[--C-:B------:R-:W-:Y:S01]  /*3db0*/  FFMA R78, R87, UR6, -R13.reuse ;  /* 0x00000006574e7c23 */ /* 0x100fe2000800080d */
[----:B------:R-:W-:Y:S01]  /*3dc0*/  ULDC UR6, c[0x0][0x604] ;  /* 0x0001810000067ab9 */ /* 0x000fe20000000800 */
        /* <DEDUP_REMOVED lines=146> */
[----:B------:R-:W-:Y:S01]  /*46f0*/  FFMA R135, R151, UR6, -R13 ;  /* 0x0000000697877c23 */ /* 0x000fe2000800080d */
[----:B------:R-:W-:Y:S01]  /*4700*/  @!P3 FMUL R106, R106, 0.5 ;  /* 0x3f0000006a6ab820 */ /* 0x000fe20000400000 */
[----:B------:R-:W1:Y:S01]  /*4710*/  MUFU.EX2 R95, R95 ;  /* 0x0000005f005f7308 */ /* 0x000e620000000800 */
[----:B---3--:R-:W-:Y:S01]  /*4720*/  @!P1 FMUL R91, R91, R91 ;  /* 0x0000005b5b5b9220 */ /* 0x008fe20000400000 */
[----:B------:R-:W-:Y:S01]  /*4730*/  FSETP.GEU.AND P1, PT, R103, -126, PT ;  /* 0xc2fc00006700780b */ /* 0x000fe20003f2e000 */
[----:B------:R-:W-:Y:S02]  /*4740*/  ULDC UR6, c[0x0][0x604] ;  /* 0x0001810000067ab9 */ /* 0x000fe40000000800 */
[----:B------:R-:W-:Y:S01]  /*4750*/  FMUL R13, R152, UR6 ;  /* 0x00000006980d7c20 */ /* 0x000fe20008400000 */
[----:B------:R-:W-:Y:S01]  /*4760*/  ULDC UR6, c[0x0][0x604] ;  /* 0x0001810000067ab9 */ /* 0x000fe20000000800 */
[----:B------:R-:W-:Y:S01]  /*4770*/  @!P2 FMUL R99, R99, 0.5 ;  /* 0x3f0000006363a820 */ /* 0x000fe20000400000 */
[----:B------:R-:W3:Y:S01]  /*4780*/  MUFU.EX2 R102, R102 ;  /* 0x0000006600667308 */ /* 0x000ee20000000800 */
[----:B--2---:R-:W-:Y:S01]  /*4790*/  @!P4 FMUL R98, R98, R98 ;  /* 0x000000626262c220 */ /* 0x004fe20000400000 */
[----:B------:R-:W-:Y:S01]  /*47a0*/  FSETP.GEU.AND P4, PT, R110, -126, PT ;  /* 0xc2fc00006e00780b */ /* 0x000fe20003f8e000 */
[--C-:B------:R-:W-:Y:S01]  /*47b0*/  FFMA R25, R25, UR6, -R13.reuse ;  /* 0x0000000619197c23 */ /* 0x100fe2000800080d */
[----:B------:R-:W-:Y:S01]  /*47c0*/  ULDC UR6, c[0x0][0x604] ;  /* 0x0001810000067ab9 */ /* 0x000fe20000000800 */
[--C-:B------:R-:W-:Y:S01]  /*47d0*/  FFMA R142, R24, UR7, -R13.reuse ;  /* 0x00000007188e7c23 */ /* 0x100fe2000800080d */
[--C-:B------:R-:W-:Y:S01]  /*47e0*/  FFMA R146, R28, UR6, -R13.reuse ;  /* 0x000000061c927c23 */ /* 0x100fe2000800080d */
[----:B------:R-:W-:Y:S01]  /*47f0*/  @!P1 FMUL R103, R103, 0.5 ;  /* 0x3f00000067679820 */ /* 0x000fe20000400000 */
[----:B------:R-:W2:Y:S01]  /*4800*/  MUFU.EX2 R106, R106 ;  /* 0x0000006a006a7308 */ /* 0x000ea20000000800 */
[----:B-1----:R-:W-:Y:S01]  /*4810*/  @!P5 FMUL R95, R95, R95 ;  /* 0x0000005f5f5fd220 */ /* 0x002fe20000400000 */
[----:B------:R-:W-:Y:S01]  /*4820*/  FSETP.GEU.AND P5, PT, R107, -126, PT ;  /* 0xc2fc00006b00780b */ /* 0x000fe20003fae000 */
[----:B------:R-:W-:Y:S01]  /*4830*/  ULDC UR6, c[0x0][0x604] ;  /* 0x0001810000067ab9 */ /* 0x000fe20000000800 */
[----:B------:R-:W-:Y:S01]  /*4840*/  ULDC UR7, c[0x0][0x604] ;  /* 0x0001810000077ab9 */ /* 0x000fe20000000800 */
[----:B------:R-:W-:Y:S01]  /*4850*/  FFMA R29, R29, UR6, -R13 ;  /* 0x000000061d1d7c23 */ /* 0x000fe2000800080d */
[----:B------:R-:W-:Y:S01]  /*4860*/  ULDC UR6, c[0x0][0x604] ;  /* 0x0001810000067ab9 */ /* 0x000fe20000000800 */
[----:B------:R-:W-:Y:S01]  /*4870*/  @!P4 FMUL R110, R110, 0.5 ;  /* 0x3f0000006e6ec820 */ /* 0x000fe20000400000 */
[----:B------:R-:W1:Y:S01]  /*4880*/  MUFU.EX2 R99, R99 ;  /* 0x0000006300637308 */ /* 0x000e620000000800 */
[----:B---3--:R-:W-:Y:S01]  /*4890*/  @!P6 FMUL R102, R102, R102 ;  /* 0x000000666666e220 */ /* 0x008fe20000400000 */
[----:B------:R-:W-:-:S05]  /*48a0*/  FSETP.GEU.AND P6, PT, R114, -126, PT ;  /* 0xc2fc00007200780b */ /* 0x000fca0003fce000 */
[----:B------:R-:W-:Y:S01]  /*48b0*/  @!P5 FMUL R107, R107, 0.5 ;  /* 0x3f0000006b6bd820 */ /* 0x000fe20000400000 */
[----:B------:R-:W3:Y:S01]  /*48c0*/  MUFU.EX2 R103, R103 ;  /* 0x0000006700677308 */ /* 0x000ee20000000800 */
[----:B--2---:R-:W-:Y:S01]  /*48d0*/  @!P3 FMUL R106, R106, R106 ;  /* 0x0000006a6a6ab220 */ /* 0x004fe20000400000 */
[----:B------:R-:W-:-:S05]  /*48e0*/  FSETP.GEU.AND P3, PT, R118, -126, PT ;  /* 0xc2fc00007600780b */ /* 0x000fca0003f6e000 */
[----:B------:R-:W-:Y:S01]  /*48f0*/  @!P6 FMUL R114, R114, 0.5 ;  /* 0x3f0000007272e820 */ /* 0x000fe20000400000 */
[----:B------:R-:W2:Y:S01]  /*4900*/  MUFU.EX2 R110, R110 ;  /* 0x0000006e006e7308 */ /* 0x000ea20000000800 */
[----:B-1----:R-:W-:Y:S01]  /*4910*/  @!P2 FMUL R99, R99, R99 ;  /* 0x000000636363a220 */ /* 0x002fe20000400000 */
[----:B------:R-:W-:-:S05]  /*4920*/  FSETP.GEU.AND P2, PT, R111, -126, PT ;  /* 0xc2fc00006f00780b */ /* 0x000fca0003f4e000 */
        /* <DEDUP_REMOVED lines=57> */
[----:B------:R2:W4:Y:S01]  /*4cc0*/  MUFU.EX2 R24, R150 ;  /* 0x0000009600187308 */ /* 0x0005220000000800 */
[----:B-1----:R-:W-:Y:S01]  /*4cd0*/  @!P5 FMUL R131, R131, R131 ;  /* 0x000000838383d220 */ /* 0x002fe20000400000 */
[----:B------:R-:W-:-:S05]  /*4ce0*/  FSETP.GEU.AND P5, PT, R29, -126, PT ;  /* 0xc2fc00001d00780b */ /* 0x000fca0003fae000 */
[----:B------:R-:W-:Y:S01]  /*4cf0*/  @!P4 FMUL R142, R142, 0.5 ;  /* 0x3f0000008e8ec820 */ /* 0x000fe20000400000 */
[----:B------:R-:W1:Y:S01]  /*4d00*/  MUFU.EX2 R135, R135 ;  /* 0x0000008700877308 */ /* 0x000e620000000800 */
[----:B---3--:R-:W-:Y:S01]  /*4d10*/  @!P6 FMUL R138, R138, R138 ;  /* 0x0000008a8a8ae220 */ /* 0x008fe20000400000 */
[----:B------:R-:W-:Y:S01]  /*4d20*/  FSETP.GEU.AND P6, PT, R146, -126, PT ;  /* 0xc2fc00009200780b */ /* 0x000fe20003fce000 */
[--C-:B--2---:R-:W-:Y:S01]  /*4d30*/  FFMA R150, R32, UR6, -R13.reuse ;  /* 0x0000000620967c23 */ /* 0x104fe2000800080d */
[----:B------:R-:W-:Y:S02]  /*4d40*/  ULDC UR6, c[0x0][0x604] ;  /* 0x0001810000067ab9 */ /* 0x000fe40000000800 */
[----:B------:R-:W-:Y:S01]  /*4d50*/  FFMA R33, R33, UR6, -R13 ;  /* 0x0000000621217c23 */ /* 0x000fe2000800080d */
[----:B------:R-:W-:Y:S01]  /*4d60*/  @!P5 FMUL R29, R29, 0.5 ;  /* 0x3f0000001d1dd820 */ /* 0x000fe20000400000 */
[----:B------:R2:W3:Y:S01]  /*4d70*/  MUFU.EX2 R139, R25 ;  /* 0x00000019008b7308 */ /* 0x0004e20000000800 */
[----:B----4-:R-:W-:Y:S01]  /*4d80*/  @!P3 FMUL R24, R24, R24 ;  /* 0x000000181818b220 */ /* 0x010fe20000400000 */
[----:B------:R-:W-:Y:S01]  /*4d90*/  FSETP.GEU.AND P3, PT, R150, -126, PT ;  /* 0xc2fc00009600780b */ /* 0x000fe20003f6e000 */
[----:B------:R-:W-:-:S04]  /*4da0*/  ULDC UR6, c[0x0][0x604] ;  /* 0x0001810000067ab9 */ /* 0x000fc80000000800 */
[----:B------:R-:W-:Y:S01]  /*4db0*/  @!P6 FMUL R146, R146, 0.5 ;  /* 0x3f0000009292e820 */ /* 0x000fe20000400000 */
[----:B------:R4:W5:Y:S01]  /*4dc0*/  MUFU.EX2 R28, R142 ;  /* 0x0000008e001c7308 */ /* 0x0009620000000800 */
[--C-:B--2---:R-:W-:Y:S01]  /*4dd0*/  FFMA R25, R36, UR6, -R13.reuse ;  /* 0x0000000624197c23 */ /* 0x104fe2000800080d */
[----:B------:R-:W-:Y:S01]  /*4de0*/  ULDC UR6, c[0x0][0x604] ;  /* 0x0001810000067ab9 */ /* 0x000fe20000000800 */
[----:B-1----:R-:W-:Y:S01]  /*4df0*/  @!P2 FMUL R135, R135, R135 ;  /* 0x000000878787a220 */ /* 0x002fe20000400000 */
[----:B------:R-:W-:Y:S01]  /*4e00*/  FSETP.GEU.AND P2, PT, R33, -126, PT ;  /* 0xc2fc00002100780b */ /* 0x000fe20003f4e000 */
[--C-:B------:R-:W-:Y:S01]  /*4e10*/  FFMA R37, R37, UR6, -R13.reuse ;  /* 0x0000000625257c23 */ /* 0x100fe2000800080d */
[----:B------:R-:W-:Y:S01]  /*4e20*/  ULDC UR6, c[0x0][0x604] ;  /* 0x0001810000067ab9 */ /* 0x000fe20000000800 */
[----:B------:R-:W-:Y:S01]  /*4e30*/  @!P3 FMUL R150, R150, 0.5 ;  /* 0x3f0000009696b820 */ /* 0x000fe20000400000 */
[----:B------:R1:W2:Y:S01]  /*4e40*/  MUFU.EX2 R143, R29 ;  /* 0x0000001d008f7308 */ /* 0x0002a20000000800 */
[----:B---3--:R-:W-:Y:S01]  /*4e50*/  @!P1 FMUL R139, R139, R139 ;  /* 0x0000008b8b8b9220 */ /* 0x008fe20000400000 */
[----:B------:R-:W-:Y:S01]  /*4e60*/  FSETP.GEU.AND P1, PT, R37, -126, PT ;  /* 0xc2fc00002500780b */ /* 0x000fe20003f2e000 */
[--C-:B----4-:R-:W-:Y:S01]  /*4e70*/  FFMA R142, R145, UR13, -R13.reuse ;  /* 0x0000000d918e7c23 */ /* 0x110fe2000800080d */
[----:B------:R-:W-:Y:S01]  /*4e80*/  FFMA R145, R148, UR16, -R13 ;  /* 0x0000001094917c23 */ /* 0x000fe2000800080d */
[----:B------:R-:W-:-:S03]  /*4e90*/  FADD R148, R63, R134 ;  /* 0x000000863f947221 */ /* 0x000fc60000000000 */
[----:B------:R3:W4:Y:S01]  /*4ea0*/  MUFU.EX2 R32, R146 ;  /* 0x0000009200207308 */ /* 0x0007220000000800 */
[--C-:B-1----:R-:W-:Y:S01]  /*4eb0*/  FFMA R29, R40, UR6, -R13.reuse ;  /* 0x00000006281d7c23 */ /* 0x102fe2000800080d */
[----:B------:R-:W-:Y:S01]  /*4ec0*/  ULDC UR6, c[0x0][0x604] ;  /* 0x0001810000067ab9 */ /* 0x000fe20000000800 */
[----:B-----5:R-:W-:Y:S01]  /*4ed0*/  @!P4 FMUL R28, R28, R28 ;  /* 0x0000001c1c1cc220 */ /* 0x020fe20000400000 */
[----:B------:R-:W-:Y:S01]  /*4ee0*/  FFMA R41, R41, UR6, -R13 ;  /* 0x0000000629297c23 */ /* 0x000fe2000800080d */
[----:B------:R-:W-:Y:S01]  /*4ef0*/  FSETP.GEU.AND P4, PT, R25, -126, PT ;  /* 0xc2fc00001900780b */ /* 0x000fe20003f8e000 */
[----:B------:R-:W-:Y:S01]  /*4f00*/  @!P2 FMUL R33, R33, 0.5 ;  /* 0x3f0000002121a820 */ /* 0x000fe20000400000 */
[----:B------:R-:W-:Y:S01]  /*4f10*/  ULDC UR6, c[0x0][0x604] ;  /* 0x0001810000067ab9 */ /* 0x000fe20000000800 */
[----:B------:R-:W1:Y:S01]  /*4f20*/  MUFU.EX2 R36, R150 ;  /* 0x0000009600247308 */ /* 0x000e620000000800 */
[----:B--2---:R-:W-:Y:S01]  /*4f30*/  @!P5 FMUL R143, R143, R143 ;  /* 0x0000008f8f8fd220 */ /* 0x004fe20000400000 */
[----:B------:R-:W-:Y:S01]  /*4f40*/  FSETP.GEU.AND P5, PT, R41, -126, PT ;  /* 0xc2fc00002900780b */ /* 0x000fe20003fae000 */
[----:B------:R-:W-:Y:S01]  /*4f50*/  @!P1 FMUL R37, R37, 0.5 ;  /* 0x3f00000025259820 */ /* 0x000fe20000400000 */
[----:B---3--:R-:W-:-:S04]  /*4f60*/  FADD R146, R59, R130 ;  /* 0x000000823b927221 */ /* 0x008fc80000000000 */
[----:B------:R2:W3:Y:S01]  /*4f70*/  MUFU.EX2 R147, R33 ;  /* 0x0000002100937308 */ /* 0x0004e20000000800 */
[----:B----4-:R-:W-:Y:S01]  /*4f80*/  @!P6 FMUL R32, R32, R32 ;  /* 0x000000202020e220 */ /* 0x010fe20000400000 */
[----:B------:R-:W-:Y:S01]  /*4f90*/  FSETP.GEU.AND P6, PT, R29, -126, PT ;  /* 0xc2fc00001d00780b */ /* 0x000fe20003fce000 */
[----:B------:R-:W-:-:S04]  /*4fa0*/  @!P4 FMUL R25, R25, 0.5 ;  /* 0x3f0000001919c820 */ /* 0x000fc80000400000 */
[----:B------:R-:W-:Y:S01]  /*4fb0*/  @!P5 FMUL R41, R41, 0.5 ;  /* 0x3f0000002929d820 */ /* 0x000fe20000400000 */
[----:B------:R-:W4:Y:S01]  /*4fc0*/  MUFU.EX2 R151, R37 ;  /* 0x0000002500977308 */ /* 0x000f220000000800 */
[--C-:B--2---:R-:W-:Y:S01]  /*4fd0*/  FFMA R33, R44, UR6, -R13.reuse ;  /* 0x000000062c217c23 */ /* 0x104fe2000800080d */
[----:B-1----:R-:W-:Y:S01]  /*4fe0*/  @!P3 FMUL R36, R36, R36 ;  /* 0x000000242424b220 */ /* 0x002fe20000400000 */
[----:B------:R-:W-:Y:S02]  /*4ff0*/  ULDC UR6, c[0x0][0x604] ;  /* 0x0001810000067ab9 */ /* 0x000fe40000000800 */
[----:B------:R-:W-:Y:S01]  /*5000*/  FFMA R45, R45, UR6, -R13 ;  /* 0x000000062d2d7c23 */ /* 0x000fe2000800080d */
[----:B------:R-:W-:Y:S01]  /*5010*/  FSETP.GEU.AND P3, PT, R33, -126, PT ;  /* 0xc2fc00002100780b */ /* 0x000fe20003f6e000 */
[----:B------:R-:W-:Y:S01]  /*5020*/  @!P6 FMUL R29, R29, 0.5 ;  /* 0x3f0000001d1de820 */ /* 0x000fe20000400000 */
[----:B------:R1:W2:Y:S01]  /*5030*/  MUFU.EX2 R40, R25 ;  /* 0x0000001900287308 */ /* 0x0002a20000000800 */
[----:B------:R-:W-:Y:S01]  /*5040*/  ULDC UR6, c[0x0][0x604] ;  /* 0x0001810000067ab9 */ /* 0x000fe20000000800 */
[----:B---3--:R-:W-:Y:S01]  /*5050*/  @!P2 FMUL R147, R147, R147 ;  /* 0x000000939393a220 */ /* 0x008fe20000400000 */
[----:B------:R-:W-:-:S05]  /*5060*/  FSETP.GEU.AND P2, PT, R45, -126, PT ;  /* 0xc2fc00002d00780b */ /* 0x000fca0003f4e000 */
[----:B------:R-:W3:Y:S01]  /*5070*/  MUFU.EX2 R153, R41 ;  /* 0x0000002900997308 */ /* 0x000ee20000000800 */
[--C-:B-1----:R-:W-:Y:S01]  /*5080*/  FFMA R25, R48, UR6, -R13.reuse ;  /* 0x0000000630197c23 */ /* 0x102fe2000800080d */
[----:B------:R-:W-:Y:S01]  /*5090*/  ULDC UR6, c[0x0][0x604] ;  /* 0x0001810000067ab9 */ /* 0x000fe20000000800 */
[----:B------:R-:W-:Y:S01]  /*50a0*/  @!P3 FMUL R33, R33, 0.5 ;  /* 0x3f0000002121b820 */ /* 0x000fe20000400000 */
[----:B------:R-:W-:Y:S01]  /*50b0*/  FFMA R49, R49, UR6, -R13 ;  /* 0x0000000631317c23 */ /* 0x000fe2000800080d */
[----:B------:R-:W-:Y:S01]  /*50c0*/  ULDC UR6, c[0x0][0x604] ;  /* 0x0001810000067ab9 */ /* 0x000fe20000000800 */
[----:B----4-:R-:W-:Y:S02]  /*50d0*/  @!P1 FMUL R151, R151, R151 ;  /* 0x0000009797979220 */ /* 0x010fe40000400000 */
[----:B------:R1:W4:Y:S01]  /*50e0*/  MUFU.EX2 R44, R29 ;  /* 0x0000001d002c7308 */ /* 0x0003220000000800 */
[----:B------:R-:W-:Y:S01]  /*50f0*/  FSETP.GEU.AND P1, PT, R49, -126, PT ;  /* 0xc2fc00003100780b */ /* 0x000fe20003f2e000 */
[----:B--2---:R-:W-:Y:S01]  /*5100*/  @!P4 FMUL R40, R40, R40 ;  /* 0x000000282828c220 */ /* 0x004fe20000400000 */
[----:B------:R-:W-:Y:S01]  /*5110*/  FSETP.GEU.AND P4, PT, R25, -126, PT ;  /* 0xc2fc00001900780b */ /* 0x000fe20003f8e000 */
[----:B------:R-:W-:-:S04]  /*5120*/  @!P2 FMUL R45, R45, 0.5 ;  /* 0x3f0000002d2da820 */ /* 0x000fc80000400000 */
[----:B------:R2:W5:Y:S01]  /*5130*/  MUFU.EX2 R48, R33 ;  /* 0x0000002100307308 */ /* 0x0005620000000800 */
[--C-:B-1----:R-:W-:Y:S01]  /*5140*/  FFMA R29, R52, UR6, -R13.reuse ;  /* 0x00000006341d7c23 */ /* 0x102fe2000800080d */
[----:B------:R-:W-:Y:S01]  /*5150*/  ULDC UR6, c[0x0][0x604] ;  /* 0x0001810000067ab9 */ /* 0x000fe20000000800 */
[----:B---3--:R-:W-:Y:S01]  /*5160*/  @!P5 FMUL R153, R153, R153 ;  /* 0x000000999999d220 */ /* 0x008fe20000400000 */
[--C-:B------:R-:W-:Y:S01]  /*5170*/  FFMA R53, R53, UR6, -R13.reuse ;  /* 0x0000000635357c23 */ /* 0x100fe2000800080d */
[----:B------:R-:W-:Y:S01]  /*5180*/  ULDC UR6, c[0x0][0x604] ;  /* 0x0001810000067ab9 */ /* 0x000fe20000000800 */
[----:B------:R-:W-:Y:S02]  /*5190*/  @!P1 FMUL R49, R49, 0.5 ;  /* 0x3f00000031319820 */ /* 0x000fe40000400000 */
[----:B------:R-:W1:Y:S01]  /*51a0*/  MUFU.EX2 R155, R45 ;  /* 0x0000002d009b7308 */ /* 0x000e620000000800 */
[----:B------:R-:W-:Y:S01]  /*51b0*/  FSETP.GEU.AND P5, PT, R53, -126, PT ;  /* 0xc2fc00003500780b */ /* 0x000fe20003fae000 */
[----:B----4-:R-:W-:Y:S01]  /*51c0*/  @!P6 FMUL R44, R44, R44 ;  /* 0x0000002c2c2ce220 */ /* 0x010fe20000400000 */
[----:B------:R-:W-:Y:S01]  /*51d0*/  FSETP.GEU.AND P6, PT, R29, -126, PT ;  /* 0xc2fc00001d00780b */ /* 0x000fe20003fce000 */
[----:B--2---:R-:W-:Y:S01]  /*51e0*/  FFMA R33, R56, UR6, -R13 ;  /* 0x0000000638217c23 */ /* 0x004fe2000800080d */
[----:B------:R-:W-:Y:S01]  /*51f0*/  @!P4 FMUL R25, R25, 0.5 ;  /* 0x3f0000001919c820 */ /* 0x000fe20000400000 */
[----:B------:R-:W-:-:S02]  /*5200*/  ULDC UR6, c[0x0][0x604] ;  /* 0x0001810000067ab9 */ /* 0x000fc40000000800 */
[----:B------:R-:W2:Y:S01]  /*5210*/  MUFU.EX2 R157, R49 ;  /* 0x00000031009d7308 */ /* 0x000ea20000000800 */
[----:B-----5:R-:W-:Y:S01]  /*5220*/  @!P3 FMUL R48, R48, R48 ;  /* 0x000000303030b220 */ /* 0x020fe20000400000 */
[----:B------:R-:W-:Y:S01]  /*5230*/  FSETP.GEU.AND P3, PT, R33, -126, PT ;  /* 0xc2fc00002100780b */ /* 0x000fe20003f6e000 */
[----:B------:R-:W-:Y:S01]  /*5240*/  FFMA R57, R57, UR6, -R13 ;  /* 0x0000000639397c23 */ /* 0x000fe2000800080d */
[----:B------:R-:W-:Y:S02]  /*5250*/  ULDC UR6, c[0x0][0x604] ;  /* 0x0001810000067ab9 */ /* 0x000fe40000000800 */
[----:B------:R-:W-:Y:S02]  /*5260*/  @!P5 FMUL R53, R53, 0.5 ;  /* 0x3f0000003535d820 */ /* 0x000fe40000400000 */
[----:B------:R3:W4:Y:S01]  /*5270*/  MUFU.EX2 R52, R25 ;  /* 0x0000001900347308 */ /* 0x0007220000000800 */
[----:B------:R-:W-:Y:S01]  /*5280*/  @!P6 FMUL R29, R29, 0.5 ;  /* 0x3f0000001d1de820 */ /* 0x000fe20000400000 */
[----:B-1----:R-:W-:Y:S01]  /*5290*/  @!P2 FMUL R155, R155, R155 ;  /* 0x0000009b9b9ba220 */ /* 0x002fe20000400000 */
[----:B------:R-:W-:-:S04]  /*52a0*/  FSETP.GEU.AND P2, PT, R57, -126, PT ;  /* 0xc2fc00003900780b */ /* 0x000fc80003f4e000 */
[----:B------:R-:W-:Y:S01]  /*52b0*/  @!P3 FMUL R33, R33, 0.5 ;  /* 0x3f0000002121b820 */ /* 0x000fe20000400000 */
[----:B------:R-:W1:Y:S01]  /*52c0*/  MUFU.EX2 R159, R53 ;  /* 0x00000035009f7308 */ /* 0x000e620000000800 */
[--C-:B---3--:R-:W-:Y:S01]  /*52d0*/  FFMA R25, R60, UR6, -R13.reuse ;  /* 0x000000063c197c23 */ /* 0x108fe2000800080d */
[----:B------:R-:W-:Y:S01]  /*52e0*/  ULDC UR6, c[0x0][0x604] ;  /* 0x0001810000067ab9 */ /* 0x000fe20000000800 */
[----:B--2---:R-:W-:Y:S01]  /*52f0*/  @!P1 FMUL R157, R157, R157 ;  /* 0x0000009d9d9d9220 */ /* 0x004fe20000400000 */
[----:B------:R-:W-:Y:S01]  /*5300*/  FFMA R61, R61, UR6, -R13 ;  /* 0x000000063d3d7c23 */ /* 0x000fe2000800080d */
[----:B------:R-:W-:-:S03]  /*5310*/  ULDC UR6, c[0x0][0x604] ;  /* 0x0001810000067ab9 */ /* 0x000fc60000000800 */
[----:B------:R2:W3:Y:S01]  /*5320*/  MUFU.EX2 R56, R29 ;  /* 0x0000001d00387308 */ /* 0x0004e20000000800 */
[----:B------:R-:W-:Y:S01]  /*5330*/  FSETP.GEU.AND P1, PT, R61, -126, PT ;  /* 0xc2fc00003d00780b */ /* 0x000fe20003f2e000 */
[----:B----4-:R-:W-:Y:S01]  /*5340*/  @!P4 FMUL R52, R52, R52 ;  /* 0x000000343434c220 */ /* 0x010fe20000400000 */
[----:B------:R-:W-:Y:S01]  /*5350*/  FSETP.GEU.AND P4, PT, R25, -126, PT ;  /* 0xc2fc00001900780b */ /* 0x000fe20003f8e000 */
[----:B------:R-:W-:-:S04]  /*5360*/  @!P2 FMUL R57, R57, 0.5 ;  /* 0x3f0000003939a820 */ /* 0x000fc80000400000 */
[----:B------:R4:W5:Y:S01]  /*5370*/  MUFU.EX2 R60, R33 ;  /* 0x00000021003c7308 */ /* 0x0009620000000800 */
[--C-:B--2---:R-:W-:Y:S01]  /*5380*/  FFMA R29, R64, UR6, -R13.reuse ;  /* 0x00000006401d7c23 */ /* 0x104fe2000800080d */
[----:B------:R-:W-:Y:S01]  /*5390*/  ULDC UR6, c[0x0][0x604] ;  /* 0x0001810000067ab9 */ /* 0x000fe20000000800 */
[----:B-1----:R-:W-:Y:S01]  /*53a0*/  @!P5 FMUL R159, R159, R159 ;  /* 0x0000009f9f9fd220 */ /* 0x002fe20000400000 */
[--C-:B------:R-:W-:Y:S01]  /*53b0*/  FFMA R65, R65, UR6, -R13.reuse ;  /* 0x0000000641417c23 */ /* 0x100fe2000800080d */
[----:B------:R-:W-:Y:S01]  /*53c0*/  ULDC UR6, c[0x0][0x604] ;  /* 0x0001810000067ab9 */ /* 0x000fe20000000800 */
[----:B------:R-:W-:Y:S02]  /*53d0*/  @!P1 FMUL R61, R61, 0.5 ;  /* 0x3f0000003d3d9820 */ /* 0x000fe40000400000 */
[----:B------:R-:W1:Y:S01]  /*53e0*/  MUFU.EX2 R161, R57 ;  /* 0x0000003900a17308 */ /* 0x000e620000000800 */
[----:B------:R-:W-:Y:S01]  /*53f0*/  FSETP.GEU.AND P5, PT, R65, -126, PT ;  /* 0xc2fc00004100780b */ /* 0x000fe20003fae000 */
[----:B---3--:R-:W-:Y:S01]  /*5400*/  @!P6 FMUL R56, R56, R56 ;  /* 0x000000383838e220 */ /* 0x008fe20000400000 */
[----:B------:R-:W-:Y:S01]  /*5410*/  FSETP.GEU.AND P6, PT, R29, -126, PT ;  /* 0xc2fc00001d00780b */ /* 0x000fe20003fce000 */
[----:B----4-:R-:W-:Y:S01]  /*5420*/  FFMA R33, R68, UR6, -R13 ;  /* 0x0000000644217c23 */ /* 0x010fe2000800080d */
        /* <DEDUP_REMOVED lines=53> */
[--C-:B------:R-:W-:Y:S01]  /*5780*/  FFMA R85, R85, UR6, -R13.reuse ;  /* 0x0000000655557c23 */ /* 0x100fe2000800080d */
[----:B------:R-:W-:Y:S02]  /*5790*/  ULDC UR6, c[0x0][0x604] ;  /* 0x0001810000067ab9 */ /* 0x000fe40000000800 */
[----:B------:R-:W-:Y:S01]  /*57a0*/  FFMA R175, R88, UR6, -R13 ;  /* 0x0000000658af7c23 */ /* 0x000fe2000800080d */
[----:B------:R2:W3:Y:S01]  /*57b0*/  MUFU.EX2 R80, R29 ;  /* 0x0000001d00507308 */ /* 0x0004e20000000800 */
[----:B------:R-:W-:Y:S01]  /*57c0*/  ULDC UR6, c[0x0][0x604] ;  /* 0x0001810000067ab9 */ /* 0x000fe20000000800 */
[----:B------:R-:W-:Y:S01]  /*57d0*/  FSETP.GEU.AND P1, PT, R85, -126, PT ;  /* 0xc2fc00005500780b */ /* 0x000fe20003f2e000 */
[----:B----4-:R-:W-:Y:S01]  /*57e0*/  @!P4 FMUL R76, R76, R76 ;  /* 0x0000004c4c4cc220 */ /* 0x010fe20000400000 */
[----:B------:R-:W-:Y:S01]  /*57f0*/  FSETP.GEU.AND P4, PT, R25, -126, PT ;  /* 0xc2fc00001900780b */ /* 0x000fe20003f8e000 */
[----:B------:R-:W-:-:S03]  /*5800*/  @!P2 FMUL R81, R81, 0.5 ;  /* 0x3f0000005151a820 */ /* 0x000fc60000400000 */
[----:B------:R4:W5:Y:S01]  /*5810*/  MUFU.EX2 R84, R33 ;  /* 0x0000002100547308 */ /* 0x0009620000000800 */
[----:B--2---:R-:W-:Y:S01]  /*5820*/  FFMA R29, R89, UR6, -R13 ;  /* 0x00000006591d7c23 */ /* 0x004fe2000800080d */
[----:B-1----:R-:W-:Y:S01]  /*5830*/  @!P5 FMUL R171, R171, R171 ;  /* 0x000000abababd220 */ /* 0x002fe20000400000 */
[----:B------:R-:W-:-:S03]  /*5840*/  ULDC UR6, c[0x0][0x604] ;  /* 0x0001810000067ab9 */ /* 0x000fc60000000800 */
[----:B------:R-:W-:Y:S01]  /*5850*/  FSETP.GEU.AND P5, PT, R29, -126, PT ;  /* 0xc2fc00001d00780b */ /* 0x000fe20003fae000 */
[----:B------:R-:W-:Y:S01]  /*5860*/  @!P1 FMUL R85, R85, 0.5 ;  /* 0x3f00000055559820 */ /* 0x000fe20000400000 */
[----:B------:R-:W1:Y:S01]  /*5870*/  MUFU.EX2 R173, R81 ;  /* 0x0000005100ad7308 */ /* 0x000e620000000800 */
[----:B---3--:R-:W-:Y:S01]  /*5880*/  @!P6 FMUL R80, R80, R80 ;  /* 0x000000505050e220 */ /* 0x008fe20000400000 */
[----:B------:R-:W-:Y:S01]  /*5890*/  FSETP.GEU.AND P6, PT, R175, -126, PT ;  /* 0xc2fc0000af00780b */ /* 0x000fe20003fce000 */
[----:B----4-:R-:W-:Y:S01]  /*58a0*/  FFMA R33, R92, UR6, -R13 ;  /* 0x000000065c217c23 */ /* 0x010fe2000800080d */
[----:B------:R-:W-:Y:S01]  /*58b0*/  @!P4 FMUL R25, R25, 0.5 ;  /* 0x3f0000001919c820 */ /* 0x000fe20000400000 */
[----:B------:R-:W-:-:S03]  /*58c0*/  ULDC UR6, c[0x0][0x604] ;  /* 0x0001810000067ab9 */ /* 0x000fc60000000800 */
[----:B------:R-:W2:Y:S01]  /*58d0*/  MUFU.EX2 R89, R85 ;  /* 0x0000005500597308 */ /* 0x000ea20000000800 */
[----:B-----5:R-:W-:Y:S01]  /*58e0*/  @!P3 FMUL R84, R84, R84 ;  /* 0x000000545454b220 */ /* 0x020fe20000400000 */
[----:B------:R-:W-:Y:S01]  /*58f0*/  FSETP.GEU.AND P3, PT, R33, -126, PT ;  /* 0xc2fc00002100780b */ /* 0x000fe20003f6e000 */
[----:B------:R-:W-:-:S04]  /*5900*/  @!P5 FMUL R29, R29, 0.5 ;  /* 0x3f0000001d1dd820 */ /* 0x000fc80000400000 */
[----:B------:R-:W-:Y:S01]  /*5910*/  @!P6 FMUL R175, R175, 0.5 ;  /* 0x3f000000afafe820 */ /* 0x000fe20000400000 */
[----:B------:R3:W4:Y:S01]  /*5920*/  MUFU.EX2 R88, R25 ;  /* 0x0000001900587308 */ /* 0x0007220000000800 */
[----:B-1----:R-:W-:-:S06]  /*5930*/  @!P2 FMUL R173, R173, R173 ;  /* 0x000000adadada220 */ /* 0x002fcc0000400000 */
[----:B------:R-:W-:Y:S01]  /*5940*/  @!P3 FMUL R33, R33, 0.5 ;  /* 0x3f0000002121b820 */ /* 0x000fe20000400000 */
[----:B------:R1:W5:Y:S01]  /*5950*/  MUFU.EX2 R92, R29 ;  /* 0x0000001d005c7308 */ /* 0x0003620000000800 */
[--C-:B---3--:R-:W-:Y:S01]  /*5960*/  FFMA R25, R93, UR6, -R13.reuse ;  /* 0x000000065d197c23 */ /* 0x108fe2000800080d */
[----:B------:R-:W-:Y:S01]  /*5970*/  ULDC UR6, c[0x0][0x604] ;  /* 0x0001810000067ab9 */ /* 0x000fe20000000800 */
[----:B--2---:R-:W-:Y:S01]  /*5980*/  @!P1 FMUL R89, R89, R89 ;  /* 0x0000005959599220 */ /* 0x004fe20000400000 */
[--C-:B------:R-:W-:Y:S01]  /*5990*/  FFMA R37, R96, UR6, -R13.reuse ;  /* 0x0000000660257c23 */ /* 0x100fe2000800080d */
[----:B------:R-:W-:Y:S01]  /*59a0*/  ULDC UR6, c[0x0][0x604] ;  /* 0x0001810000067ab9 */ /* 0x000fe20000000800 */
[----:B------:R-:W-:Y:S01]  /*59b0*/  FSETP.GEU.AND P2, PT, R25, -126, PT ;  /* 0xc2fc00001900780b */ /* 0x000fe20003f4e000 */
[--C-:B------:R-:W-:Y:S01]  /*59c0*/  FFMA R41, R97, UR6, -R13.reuse ;  /* 0x0000000661297c23 */ /* 0x100fe2000800080d */
[----:B------:R-:W2:Y:S01]  /*59d0*/  MUFU.EX2 R175, R175 ;  /* 0x000000af00af7308 */ /* 0x000ea20000000800 */
[----:B------:R-:W-:Y:S01]  /*59e0*/  ULDC UR6, c[0x0][0x604] ;  /* 0x0001810000067ab9 */ /* 0x000fe20000000800 */
[----:B----4-:R-:W-:Y:S01]  /*59f0*/  @!P4 FMUL R88, R88, R88 ;  /* 0x000000585858c220 */ /* 0x010fe20000400000 */
[----:B-1----:R-:W-:Y:S01]  /*5a00*/  FFMA R29, R100, UR6, -R13 ;  /* 0x00000006641d7c23 */ /* 0x002fe2000800080d */
[----:B------:R-:W-:Y:S01]  /*5a10*/  ULDC UR6, c[0x0][0x604] ;  /* 0x0001810000067ab9 */ /* 0x000fe20000000800 */
[----:B------:R-:W-:-:S02]  /*5a20*/  FSETP.GEU.AND P1, PT, R41, -126, PT ;  /* 0xc2fc00002900780b */ /* 0x000fc40003f2e000 */
[----:B------:R-:W-:Y:S01]  /*5a30*/  FSETP.GEU.AND P4, PT, R37, -126, PT ;  /* 0xc2fc00002500780b */ /* 0x000fe20003f8e000 */
[----:B------:R1:W3:Y:S01]  /*5a40*/  MUFU.EX2 R93, R33 ;  /* 0x00000021005d7308 */ /* 0x0002e20000000800 */
[----:B-----5:R-:W-:Y:S02]  /*5a50*/  @!P5 FMUL R92, R92, R92 ;  /* 0x0000005c5c5cd220 */ /* 0x020fe40000400000 */
[----:B------:R-:W-:-:S05]  /*5a60*/  @!P2 FMUL R25, R25, 0.5 ;  /* 0x3f0000001919a820 */ /* 0x000fca0000400000 */
[----:B------:R4:W5:Y:S01]  /*5a70*/  MUFU.EX2 R96, R25 ;  /* 0x0000001900607308 */ /* 0x0009620000000800 */
[--C-:B-1----:R-:W-:Y:S01]  /*5a80*/  FFMA R33, R101, UR6, -R13.reuse ;  /* 0x0000000665217c23 */ /* 0x102fe2000800080d */
[----:B--2---:R-:W-:Y:S01]  /*5a90*/  @!P6 FMUL R175, R175, R175 ;  /* 0x000000afafafe220 */ /* 0x004fe20000400000 */
[----:B------:R-:W-:Y:S01]  /*5aa0*/  ULDC UR6, c[0x0][0x604] ;  /* 0x0001810000067ab9 */ /* 0x000fe20000000800 */
[----:B------:R-:W-:Y:S01]  /*5ab0*/  FSETP.GEU.AND P6, PT, R29, -126, PT ;  /* 0xc2fc00001d00780b */ /* 0x000fe20003fce000 */
[----:B------:R-:W-:Y:S01]  /*5ac0*/  @!P1 FMUL R41, R41, 0.5 ;  /* 0x3f00000029299820 */ /* 0x000fe20000400000 */
[----:B------:R-:W-:Y:S01]  /*5ad0*/  FSETP.GEU.AND P5, PT, R33, -126, PT ;  /* 0xc2fc00002100780b */ /* 0x000fe20003fae000 */
[----:B------:R-:W-:Y:S01]  /*5ae0*/  @!P4 FMUL R37, R37, 0.5 ;  /* 0x3f0000002525c820 */ /* 0x000fe20000400000 */
[----:B----4-:R-:W-:Y:S01]  /*5af0*/  FFMA R25, R104, UR6, -R13 ;  /* 0x0000000668197c23 */ /* 0x010fe2000800080d */
[----:B---3--:R-:W-:Y:S01]  /*5b00*/  @!P3 FMUL R93, R93, R93 ;  /* 0x0000005d5d5db220 */ /* 0x008fe20000400000 */
[----:B------:R-:W1:Y:S01]  /*5b10*/  MUFU.EX2 R100, R41 ;  /* 0x0000002900647308 */ /* 0x000e620000000800 */
[----:B------:R-:W-:-:S02]  /*5b20*/  ULDC UR6, c[0x0][0x604] ;  /* 0x0001810000067ab9 */ /* 0x000fc40000000800 */
[----:B------:R-:W-:-:S04]  /*5b30*/  FSETP.GEU.AND P3, PT, R25, -126, PT ;  /* 0xc2fc00001900780b */ /* 0x000fc80003f6e000 */
[----:B------:R-:W-:Y:S01]  /*5b40*/  @!P6 FMUL R29, R29, 0.5 ;  /* 0x3f0000001d1de820 */ /* 0x000fe20000400000 */
[----:B-----5:R-:W-:Y:S01]  /*5b50*/  @!P2 FMUL R96, R96, R96 ;  /* 0x000000606060a220 */ /* 0x020fe20000400000 */
[----:B------:R-:W-:Y:S01]  /*5b60*/  @!P5 FMUL R33, R33, 0.5 ;  /* 0x3f0000002121d820 */ /* 0x000fe20000400000 */
[----:B------:R2:W3:Y:S06]  /*5b70*/  MUFU.EX2 R97, R37 ;  /* 0x0000002500617308 */ /* 0x0004ec0000000800 */
[----:B------:R-:W-:Y:S02]  /*5b80*/  @!P3 FMUL R25, R25, 0.5 ;  /* 0x3f0000001919b820 */ /* 0x000fe40000400000 */
[----:B------:R-:W4:Y:S01]  /*5b90*/  MUFU.EX2 R104, R33 ;  /* 0x0000002100687308 */ /* 0x000f220000000800 */
[--C-:B--2---:R-:W-:Y:S01]  /*5ba0*/  FFMA R37, R105, UR6, -R13.reuse ;  /* 0x0000000669257c23 */ /* 0x104fe2000800080d */
[----:B------:R-:W-:Y:S01]  /*5bb0*/  ULDC UR6, c[0x0][0x604] ;  /* 0x0001810000067ab9 */ /* 0x000fe20000000800 */
[----:B-1----:R-:W-:Y:S01]  /*5bc0*/  @!P1 FMUL R100, R100, R100 ;  /* 0x0000006464649220 */ /* 0x002fe20000400000 */
[----:B------:R-:W-:Y:S01]  /*5bd0*/  FFMA R41, R108, UR6, -R13 ;  /* 0x000000066c297c23 */ /* 0x000fe2000800080d */
[----:B------:R-:W-:Y:S01]  /*5be0*/  ULDC UR6, c[0x0][0x604] ;  /* 0x0001810000067ab9 */ /* 0x000fe20000000800 */
[----:B------:R-:W-:-:S02]  /*5bf0*/  FSETP.GEU.AND P2, PT, R37, -126, PT ;  /* 0xc2fc00002500780b */ /* 0x000fc40003f4e000 */
[----:B------:R1:W2:Y:S01]  /*5c00*/  MUFU.EX2 R101, R29 ;  /* 0x0000001d00657308 */ /* 0x0002a20000000800 */
[----:B---3--:R-:W-:Y:S01]  /*5c10*/  @!P4 FMUL R97, R97, R97 ;  /* 0x000000616161c220 */ /* 0x008fe20000400000 */
[----:B------:R-:W-:-:S06]  /*5c20*/  FSETP.GEU.AND P4, PT, R41, -126, PT ;  /* 0xc2fc00002900780b */ /* 0x000fcc0003f8e000 */
[----:B------:R3:W5:Y:S01]  /*5c30*/  MUFU.EX2 R105, R25 ;  /* 0x0000001900697308 */ /* 0x0007620000000800 */
[--C-:B-1----:R-:W-:Y:S01]  /*5c40*/  FFMA R29, R109, UR6, -R13.reuse ;  /* 0x000000066d1d7c23 */ /* 0x102fe2000800080d */
[----:B------:R-:W-:Y:S01]  /*5c50*/  ULDC UR6, c[0x0][0x604] ;  /* 0x0001810000067ab9 */ /* 0x000fe20000000800 */
[----:B----4-:R-:W-:Y:S01]  /*5c60*/  @!P5 FMUL R104, R104, R104 ;  /* 0x000000686868d220 */ /* 0x010fe20000400000 */
[--C-:B------:R-:W-:Y:S01]  /*5c70*/  FFMA R33, R112, UR6, -R13.reuse ;  /* 0x0000000670217c23 */ /* 0x100fe2000800080d */
[----:B------:R-:W-:Y:S01]  /*5c80*/  ULDC UR6, c[0x0][0x604] ;  /* 0x0001810000067ab9 */ /* 0x000fe20000000800 */
[----:B------:R-:W-:Y:S01]  /*5c90*/  FSETP.GEU.AND P1, PT, R29, -126, PT ;  /* 0xc2fc00001d00780b */ /* 0x000fe20003f2e000 */
[----:B------:R-:W-:Y:S01]  /*5ca0*/  @!P2 FMUL R37, R37, 0.5 ;  /* 0x3f0000002525a820 */ /* 0x000fe20000400000 */
[----:B------:R-:W-:Y:S01]  /*5cb0*/  @!P4 FMUL R41, R41, 0.5 ;  /* 0x3f0000002929c820 */ /* 0x000fe20000400000 */
[----:B---3--:R-:W-:Y:S01]  /*5cc0*/  FFMA R25, R113, UR6, -R13 ;  /* 0x0000000671197c23 */ /* 0x008fe2000800080d */
[----:B------:R-:W-:Y:S01]  /*5cd0*/  ULDC UR6, c[0x0][0x604] ;  /* 0x0001810000067ab9 */ /* 0x000fe20000000800 */
[----:B------:R1:W3:Y:S01]  /*5ce0*/  MUFU.EX2 R108, R37 ;  /* 0x00000025006c7308 */ /* 0x0002e20000000800 */
[----:B--2---:R-:W-:Y:S01]  /*5cf0*/  @!P6 FMUL R101, R101, R101 ;  /* 0x000000656565e220 */ /* 0x004fe20000400000 */
[----:B------:R-:W-:-:S02]  /*5d00*/  FSETP.GEU.AND P6, PT, R33, -126, PT ;  /* 0xc2fc00002100780b */ /* 0x000fc40003fce000 */
[----:B------:R-:W-:Y:S01]  /*5d10*/  FSETP.GEU.AND P5, PT, R25, -126, PT ;  /* 0xc2fc00001900780b */ /* 0x000fe20003fae000 */
[----:B-----5:R-:W-:-:S03]  /*5d20*/  @!P3 FMUL R105, R105, R105 ;  /* 0x000000696969b220 */ /* 0x020fc60000400000 */
[----:B------:R-:W-:Y:S01]  /*5d30*/  @!P1 FMUL R29, R29, 0.5 ;  /* 0x3f0000001d1d9820 */ /* 0x000fe20000400000 */
[--C-:B-1----:R-:W-:Y:S01]  /*5d40*/  FFMA R37, R116, UR6, -R13.reuse ;  /* 0x0000000674257c23 */ /* 0x102fe2000800080d */
[----:B------:R-:W-:Y:S01]  /*5d50*/  ULDC UR6, c[0x0][0x604] ;  /* 0x0001810000067ab9 */ /* 0x000fe20000000800 */
[----:B------:R1:W2:Y:S01]  /*5d60*/  MUFU.EX2 R109, R41 ;  /* 0x00000029006d7308 */ /* 0x0002a20000000800 */
[--C-:B------:R-:W-:Y:S01]  /*5d70*/  FFMA R177, R120, UR6, -R13.reuse ;  /* 0x0000000678b17c23 */ /* 0x100fe2000800080d */
[----:B------:R-:W-:Y:S01]  /*5d80*/  ULDC UR6, c[0x0][0x604] ;  /* 0x0001810000067ab9 */ /* 0x000fe20000000800 */
[----:B------:R-:W-:Y:S01]  /*5d90*/  FSETP.GEU.AND P3, PT, R37, -126, PT ;  /* 0xc2fc00002500780b */ /* 0x000fe20003f6e000 */
[----:B------:R-:W-:Y:S01]  /*5da0*/  FFMA R120, R121, UR6, -R13 ;  /* 0x0000000679787c23 */ /* 0x000fe2000800080d */
[----:B------:R-:W-:Y:S01]  /*5db0*/  ULDC UR6, c[0x0][0x604] ;  /* 0x0001810000067ab9 */ /* 0x000fe20000000800 */
[----:B------:R-:W-:Y:S01]  /*5dc0*/  @!P5 FMUL R25, R25, 0.5 ;  /* 0x3f0000001919d820 */ /* 0x000fe20000400000 */
[----:B---3--:R-:W-:Y:S01]  /*5dd0*/  @!P2 FMUL R108, R108, R108 ;  /* 0x0000006c6c6ca220 */ /* 0x008fe20000400000 */
[----:B------:R3:W4:Y:S01]  /*5de0*/  MUFU.EX2 R112, R29 ;  /* 0x0000001d00707308 */ /* 0x0007220000000800 */
[----:B------:R-:W-:Y:S01]  /*5df0*/  FSETP.GEU.AND P2, PT, R177, -126, PT ;  /* 0xc2fc0000b100780b */ /* 0x000fe20003f4e000 */
[----:B------:R-:W-:Y:S01]  /*5e00*/  @!P6 FMUL R33, R33, 0.5 ;  /* 0x3f0000002121e820 */ /* 0x000fe20000400000 */
[----:B-1----:R-:W-:Y:S01]  /*5e10*/  FADD R41, R35, R102 ;  /* 0x0000006623297221 */ /* 0x002fe20000000000 */
[----:B------:R-:W-:-:S03]  /*5e20*/  F2FP.F16.F32.PACK_AB R35, R38, R35 ;  /* 0x000000232623723e */ /* 0x000fc600000000ff */
[----:B------:R-:W-:Y:S01]  /*5e30*/  FADD R174, R41, R148 ;  /* 0x0000009429ae7221 */ /* 0x000fe20000000000 */
[----:B------:R1:W5:Y:S01]  /*5e40*/  MUFU.EX2 R116, R25 ;  /* 0x0000001900747308 */ /* 0x0003620000000800 */
[--C-:B---3--:R-:W-:Y:S01]  /*5e50*/  FFMA R29, R124, UR6, -R13.reuse ;  /* 0x000000067c1d7c23 */ /* 0x108fe2000800080d */
[----:B------:R-:W-:Y:S01]  /*5e60*/  ULDC UR6, c[0x0][0x604] ;  /* 0x0001810000067ab9 */ /* 0x000fe20000000800 */
[----:B--2---:R-:W-:Y:S01]  /*5e70*/  @!P4 FMUL R109, R109, R109 ;  /* 0x0000006d6d6dc220 */ /* 0x004fe20000400000 */
[--C-:B------:R-:W-:Y:S01]  /*5e80*/  FFMA R124, R117, UR6, -R13.reuse ;  /* 0x00000006757c7c23 */ /* 0x100fe2000800080d */
[----:B------:R-:W-:Y:S01]  /*5e90*/  ULDC UR6, c[0x0][0x604] ;  /* 0x0001810000067ab9 */ /* 0x000fe20000000800 */
[----:B------:R-:W-:Y:S01]  /*5ea0*/  FSETP.GEU.AND P4, PT, R120, -126, PT ;  /* 0xc2fc00007800780b */ /* 0x000fe20003f8e000 */
[----:B------:R-:W-:Y:S01]  /*5eb0*/  @!P2 FMUL R177, R177, 0.5 ;  /* 0x3f000000b1b1a820 */ /* 0x000fe20000400000 */
[----:B------:R2:W3:Y:S01]  /*5ec0*/  MUFU.EX2 R113, R33 ;  /* 0x0000002100717308 */ /* 0x0004e20000000800 */
[--C-:B-1----:R-:W-:Y:S01]  /*5ed0*/  FFMA R25, R125, UR6, -R13.reuse ;  /* 0x000000067d197c23 */ /* 0x102fe2000800080d */
[----:B----4-:R-:W-:Y:S01]  /*5ee0*/  @!P1 FMUL R112, R112, R112 ;  /* 0x0000007070709220 */ /* 0x010fe20000400000 */
[----:B------:R-:W-:Y:S01]  /*5ef0*/  FSETP.GEU.AND P1, PT, R29, -126, PT ;  /* 0xc2fc00001d00780b */ /* 0x000fe20003f2e000 */
[--C-:B------:R-:W-:Y:S01]  /*5f00*/  FFMA R125, R128, UR7, -R13.reuse ;  /* 0x00000007807d7c23 */ /* 0x100fe2000800080d */
[----:B------:R-:W-:Y:S01]  /*5f10*/  ULDC UR7, c[0x0][0x604] ;  /* 0x0001810000077ab9 */ /* 0x000fe20000000800 */
[----:B------:R-:W-:Y:S01]  /*5f20*/  ULDC UR6, c[0x0][0x604] ;  /* 0x0001810000067ab9 */ /* 0x000fe20000000800 */
[----:B------:R-:W-:Y:S01]  /*5f30*/  @!P3 FMUL R37, R37, 0.5 ;  /* 0x3f0000002525b820 */ /* 0x000fe20000400000 */
[----:B------:R-:W1:Y:S01]  /*5f40*/  MUFU.EX2 R177, R177 ;  /* 0x000000b100b17308 */ /* 0x000e620000000800 */
[----:B-----5:R-:W-:Y:S01]  /*5f50*/  @!P5 FMUL R116, R116, R116 ;  /* 0x000000747474d220 */ /* 0x020fe20000400000 */
[----:B------:R-:W-:Y:S01]  /*5f60*/  FSETP.GEU.AND P5, PT, R25, -126, PT ;  /* 0xc2fc00001900780b */ /* 0x000fe20003fae000 */
[----:B------:R-:W-:Y:S01]  /*5f70*/  @!P4 FMUL R120, R120, 0.5 ;  /* 0x3f0000007878c820 */ /* 0x000fe20000400000 */
[--C-:B--2---:R-:W-:Y:S01]  /*5f80*/  FFMA R33, R129, UR8, -R13.reuse ;  /* 0x0000000881217c23 */ /* 0x104fe2000800080d */
[--C-:B------:R-:W-:Y:S01]  /*5f90*/  FFMA R129, R136, UR10, -R13.reuse ;  /* 0x0000000a88817c23 */ /* 0x100fe2000800080d */
[--C-:B------:R-:W-:Y:S01]  /*5fa0*/  FFMA R136, R137, UR7, -R13.reuse ;  /* 0x0000000789887c23 */ /* 0x100fe2000800080d */
[----:B------:R-:W-:Y:S01]  /*5fb0*/  ULDC UR8, c[0x0][0x604] ;  /* 0x0001810000087ab9 */ /* 0x000fe20000000800 */
[----:B------:R-:W-:Y:S01]  /*5fc0*/  @!P1 FMUL R29, R29, 0.5 ;  /* 0x3f0000001d1d9820 */ /* 0x000fe20000400000 */
[----:B------:R-:W2:Y:S01]  /*5fd0*/  MUFU.EX2 R120, R120 ;  /* 0x0000007800787308 */ /* 0x000ea20000000800 */
[----:B------:R-:W-:Y:S01]  /*5fe0*/  FFMA R137, R144, UR8, -R13 ;  /* 0x0000000890897c23 */ /* 0x000fe2000800080d */
[----:B------:R-:W-:Y:S01]  /*5ff0*/  FADD R144, R43, R114 ;  /* 0x000000722b907221 */ /* 0x000fe20000000000 */
[----:B------:R-:W-:Y:S01]  /*6000*/  ULDC UR10, c[0x0][0x604] ;  /* 0x00018100000a7ab9 */ /* 0x000fe20000000800 */
[----:B------:R-:W-:Y:S01]  /*6010*/  FADD R41, R23, R106 ;  /* 0x0000006a17297221 */ /* 0x000fe20000000000 */
[----:B------:R-:W-:Y:S01]  /*6020*/  FADD R148, R67, R138 ;  /* 0x0000008a43947221 */ /* 0x000fe20000000000 */
[----:B------:R-:W-:Y:S01]  /*6030*/  @!P5 FMUL R25, R25, 0.5 ;  /* 0x3f0000001919d820 */ /* 0x000fe20000400000 */
[----:B---3--:R-:W-:Y:S01]  /*6040*/  @!P6 FMUL R113, R113, R113 ;  /* 0x000000717171e220 */ /* 0x008fe20000400000 */
[----:B------:R3:W4:Y:S01]  /*6050*/  MUFU.EX2 R117, R29 ;  /* 0x0000001d00757308 */ /* 0x0007220000000800 */
[----:B-1----:R-:W-:Y:S01]  /*6060*/  @!P2 FMUL R177, R177, R177 ;  /* 0x000000b1b1b1a220 */ /* 0x002fe20000400000 */
[----:B------:R-:W-:Y:S01]  /*6070*/  FSETP.GEU.AND P2, PT, R125, -126, PT ;  /* 0xc2fc00007d00780b */ /* 0x000fe20003f4e000 */
[----:B------:R-:W-:Y:S01]  /*6080*/  FADD R178, R41, R148 ;  /* 0x0000009429b27221 */ /* 0x000fe20000000000 */
[----:B------:R-:W-:Y:S01]  /*6090*/  FSETP.GEU.AND P6, PT, R124, -126, PT ;  /* 0xc2fc00007c00780b */ /* 0x000fe20003fce000 */
[----:B------:R-:W-:Y:S01]  /*60a0*/  FADD R41, R46, R103 ;  /* 0x000000672e297221 */ /* 0x000fe20000000000 */
[----:B------:R-:W-:-:S02]  /*60b0*/  FADD R148, R78, R135 ;  /* 0x000000874e947221 */ /* 0x000fc40000000000 */
[----:B------:R1:W5:Y:S01]  /*60c0*/  MUFU.EX2 R128, R25 ;  /* 0x0000001900807308 */ /* 0x0003620000000800 */
[----:B--2---:R-:W-:Y:S01]  /*60d0*/  @!P4 FMUL R120, R120, R120 ;  /* 0x000000787878c220 */ /* 0x004fe20000400000 */
[----:B------:R-:W-:Y:S01]  /*60e0*/  FSETP.GEU.AND P4, PT, R33, -126, PT ;  /* 0xc2fc00002100780b */ /* 0x000fe20003f8e000 */
[----:B---3--:R-:W-:Y:S01]  /*60f0*/  FFMA R29, R132, UR6, -R13 ;  /* 0x00000006841d7c23 */ /* 0x008fe2000800080d */
[----:B------:R-:W-:-:S03]  /*6100*/  FADD R179, R41, R148 ;  /* 0x0000009429b37221 */ /* 0x000fc60000000000 */
[----:B------:R-:W-:Y:S01]  /*6110*/  @!P2 FMUL R125, R125, 0.5 ;  /* 0x3f0000007d7da820 */ /* 0x000fe20000400000 */
[----:B------:R2:W3:Y:S01]  /*6120*/  MUFU.EX2 R121, R37 ;  /* 0x0000002500797308 */ /* 0x0004e20000000800 */
[----:B----4-:R-:W-:Y:S01]  /*6130*/  @!P1 FMUL R117, R117, R117 ;  /* 0x0000007575759220 */ /* 0x010fe20000400000 */
[----:B------:R-:W-:Y:S01]  /*6140*/  FSETP.GEU.AND P1, PT, R129, -126, PT ;  /* 0xc2fc00008100780b */ /* 0x000fe20003f2e000 */
[----:B-1----:R-:W-:Y:S01]  /*6150*/  FADD R25, R14, R75 ;  /* 0x0000004b0e197221 */ /* 0x002fe20000000000 */
[----:B------:R-:W-:Y:S01]  /*6160*/  @!P6 FMUL R124, R124, 0.5 ;  /* 0x3f0000007c7ce820 */ /* 0x000fe20000400000 */
[----:B------:R-:W-:Y:S02]  /*6170*/  FADD R148, R64, R117 ;  /* 0x0000007540947221 */ /* 0x000fe40000000000 */
[----:B------:R-:W-:Y:S01]  /*6180*/  @!P4 FMUL R33, R33, 0.5 ;  /* 0x3f0000002121c820 */ /* 0x000fe20000400000 */
[----:B------:R-:W1:Y:S01]  /*6190*/  MUFU.EX2 R125, R125 ;  /* 0x0000007d007d7308 */ /* 0x000e620000000800 */
[----:B-----5:R-:W-:Y:S01]  /*61a0*/  @!P5 FMUL R128, R128, R128 ;  /* 0x000000808080d220 */ /* 0x020fe20000400000 */
[----:B------:R-:W-:Y:S01]  /*61b0*/  FSETP.GEU.AND P5, PT, R136, -126, PT ;  /* 0xc2fc00008800780b */ /* 0x000fe20003fae000 */
[--C-:B--2---:R-:W-:Y:S01]  /*61c0*/  FFMA R37, R133, UR9, -R13.reuse ;  /* 0x0000000985257c23 */ /* 0x104fe2000800080d */
[--C-:B------:R-:W-:Y:S01]  /*61d0*/  FFMA R133, R140, UR11, -R13.reuse ;  /* 0x0000000b8c857c23 */ /* 0x100fe2000800080d */
[----:B------:R-:W-:Y:S01]  /*61e0*/  FFMA R140, R141, UR12, -R13 ;  /* 0x0000000c8d8c7c23 */ /* 0x000fe2000800080d */
[----:B------:R-:W-:Y:S01]  /*61f0*/  FADD R65, R25, R144 ;  /* 0x0000009019417221 */ /* 0x000fe20000000000 */
[----:B------:R-:W-:Y:S01]  /*6200*/  @!P1 FMUL R129, R129, 0.5 ;  /* 0x3f00000081819820 */ /* 0x000fe20000400000 */
[----:B------:R2:W4:Y:S01]  /*6210*/  MUFU.EX2 R132, R33 ;  /* 0x0000002100847308 */ /* 0x0005220000000800 */
[----:B------:R-:W-:Y:S01]  /*6220*/  FADD R25, R15, R82 ;  /* 0x000000520f197221 */ /* 0x000fe20000000000 */
[----:B------:R-:W-:Y:S01]  /*6230*/  FADD R144, R50, R107 ;  /* 0x0000006b32907221 */ /* 0x000fe20000000000 */
[----:B------:R-:W-:Y:S01]  /*6240*/  FFMA R13, R149, UR10, -R13 ;  /* 0x0000000a950d7c23 */ /* 0x000fe2000800080d */
[----:B---3--:R-:W-:-:S02]  /*6250*/  @!P3 FMUL R121, R121, R121 ;  /* 0x000000797979b220 */ /* 0x008fc40000400000 */
[----:B------:R-:W-:Y:S01]  /*6260*/  FADD R69, R25, R144 ;  /* 0x0000009019457221 */ /* 0x000fe20000000000 */
[----:B------:R-:W-:Y:S01]  /*6270*/  @!P5 FMUL R136, R136, 0.5 ;  /* 0x3f0000008888d820 */ /* 0x000fe20000400000 */
[----:B------:R-:W3:Y:S01]  /*6280*/  MUFU.EX2 R129, R129 ;  /* 0x0000008100817308 */ /* 0x000ee20000000800 */
[----:B-1----:R-:W-:Y:S01]  /*6290*/  @!P2 FMUL R125, R125, R125 ;  /* 0x0000007d7d7da220 */ /* 0x002fe20000400000 */
[----:B------:R-:W-:Y:S01]  /*62a0*/  FSETP.GEU.AND P2, PT, R133, -126, PT ;  /* 0xc2fc00008500780b */ /* 0x000fe20003f4e000 */
[----:B--2---:R-:W-:Y:S01]  /*62b0*/  FADD R33, R21, R98 ;  /* 0x0000006215217221 */ /* 0x004fe20000000000 */
[----:B------:R-:W-:Y:S01]  /*62c0*/  FADD R25, R27, R86 ;  /* 0x000000561b197221 */ /* 0x000fe20000000000 */
[----:B------:R-:W-:Y:S01]  /*62d0*/  FADD R144, R47, R118 ;  /* 0x000000762f907221 */ /* 0x000fe20000000000 */
[----:B------:R-:W-:Y:S01]  /*62e0*/  F2FP.F16.F32.PACK_AB R27, R22, R27 ;  /* 0x0000001b161b723e */ /* 0x000fe200000000ff */
[----:B------:R-:W-:Y:S01]  /*62f0*/  FADD R170, R33, R146 ;  /* 0x0000009221aa7221 */ /* 0x000fe20000000000 */
[----:B------:R-:W1:Y:S01]  /*6300*/  MUFU.EX2 R136, R136 ;  /* 0x0000008800887308 */ /* 0x000e620000000800 */
[----:B----4-:R-:W-:Y:S01]  /*6310*/  @!P4 FMUL R132, R132, R132 ;  /* 0x000000848484c220 */ /* 0x010fe20000400000 */
[----:B------:R-:W-:Y:S01]  /*6320*/  FSETP.GEU.AND P4, PT, R140, -126, PT ;  /* 0xc2fc00008c00780b */ /* 0x000fe20003f8e000 */
[----:B------:R-:W-:Y:S01]  /*6330*/  FADD R33, R34, R91 ;  /* 0x0000005b22217221 */ /* 0x000fe20000000000 */
[----:B------:R-:W-:Y:S01]  /*6340*/  FADD R146, R66, R123 ;  /* 0x0000007b42927221 */ /* 0x000fe20000000000 */
[----:B------:R-:W-:Y:S01]  /*6350*/  FADD R73, R25, R144 ;  /* 0x0000009019497221 */ /* 0x000fe20000000000 */
[----:B------:R-:W-:Y:S01]  /*6360*/  FADD R25, R22, R79 ;  /* 0x0000004f16197221 */ /* 0x000fe20000000000 */
[----:B------:R-:W-:Y:S01]  /*6370*/  @!P2 FMUL R133, R133, 0.5 ;  /* 0x3f0000008585a820 */ /* 0x000fe20000400000 */
[----:B------:R-:W-:Y:S01]  /*6380*/  FADD R172, R33, R146 ;  /* 0x0000009221ac7221 */ /* 0x000fe20000000000 */
[----:B---3--:R-:W-:Y:S01]  /*6390*/  @!P1 FMUL R129, R129, R129 ;  /* 0x0000008181819220 */ /* 0x008fe20000400000 */
[----:B------:R-:W-:Y:S01]  /*63a0*/  FSETP.GEU.AND P1, PT, R137, -126, PT ;  /* 0xc2fc00008900780b */ /* 0x000fe20003f2e000 */
[----:B------:R-:W-:Y:S01]  /*63b0*/  FADD R144, R54, R111 ;  /* 0x0000006f36907221 */ /* 0x000fe20000000000 */
[----:B------:R-:W-:Y:S01]  /*63c0*/  FADD R33, R38, R95 ;  /* 0x0000005f26217221 */ /* 0x000fe20000000000 */
[----:B------:R-:W-:Y:S01]  /*63d0*/  FADD R146, R70, R127 ;  /* 0x0000007f46927221 */ /* 0x000fe20000000000 */
[----:B------:R-:W2:Y:S01]  /*63e0*/  MUFU.EX2 R133, R133 ;  /* 0x0000008500857308 */ /* 0x000ea20000000800 */
[----:B------:R-:W-:Y:S01]  /*63f0*/  @!P4 FMUL R140, R140, 0.5 ;  /* 0x3f0000008c8cc820 */ /* 0x000fe20000400000 */
[----:B------:R-:W-:Y:S01]  /*6400*/  FADD R77, R25, R144 ;  /* 0x00000090194d7221 */ /* 0x000fe20000000000 */
[----:B-1----:R-:W-:Y:S01]  /*6410*/  @!P5 FMUL R136, R136, R136 ;  /* 0x000000888888d220 */ /* 0x002fe20000400000 */
[----:B------:R-:W-:Y:S01]  /*6420*/  FSETP.GEU.AND P5, PT, R142, -126, PT ;  /* 0xc2fc00008e00780b */ /* 0x000fe20003fae000 */
[----:B------:R-:W-:Y:S01]  /*6430*/  FADD R176, R33, R146 ;  /* 0x0000009221b07221 */ /* 0x000fe20000000000 */
[----:B------:R-:W-:Y:S01]  /*6440*/  FADD R25, R17, R90 ;  /* 0x0000005a11197221 */ /* 0x000fe20000000000 */
[----:B------:R-:W-:Y:S01]  /*6450*/  FADD R144, R51, R122 ;  /* 0x0000007a33907221 */ /* 0x000fe20000000000 */
[----:B------:R-:W1:Y:S01]  /*6460*/  MUFU.EX2 R140, R140 ;  /* 0x0000008c008c7308 */ /* 0x000e620000000800 */
[----:B------:R-:W-:Y:S01]  /*6470*/  @!P1 FMUL R137, R137, 0.5 ;  /* 0x3f00000089899820 */ /* 0x000fe20000400000 */
[----:B------:R-:W-:Y:S01]  /*6480*/  FADD R33, R26, R83 ;  /* 0x000000531a217221 */ /* 0x000fe20000000000 */
[----:B------:R-:W-:Y:S01]  /*6490*/  FADD R146, R58, R115 ;  /* 0x000000733a927221 */ /* 0x000fe20000000000 */
[----:B------:R-:W-:Y:S01]  /*64a0*/  FADD R81, R25, R144 ;  /* 0x0000009019517221 */ /* 0x000fe20000000000 */
[----:B------:R-:W-:Y:S01]  /*64b0*/  FADD R25, R31, R94 ;  /* 0x0000005e1f197221 */ /* 0x000fe20000000000 */
[----:B------:R-:W-:Y:S01]  /*64c0*/  FADD R144, R55, R126 ;  /* 0x0000007e37907221 */ /* 0x000fe20000000000 */
[----:B------:R-:W-:Y:S01]  /*64d0*/  FADD R85, R33, R146 ;  /* 0x0000009221557221 */ /* 0x000fe20000000000 */
[----:B------:R-:W3:Y:S01]  /*64e0*/  MUFU.EX2 R137, R137 ;  /* 0x0000008900897308 */ /* 0x000ee20000000800 */
[----:B------:R-:W-:Y:S01]  /*64f0*/  @!P5 FMUL R142, R142, 0.5 ;  /* 0x3f0000008e8ed820 */ /* 0x000fe20000400000 */
[----:B------:R-:W-:Y:S01]  /*6500*/  FADD R33, R42, R99 ;  /* 0x000000632a217221 */ /* 0x000fe20000000000 */
[----:B------:R-:W-:Y:S01]  /*6510*/  FADD R146, R74, R131 ;  /* 0x000000834a927221 */ /* 0x000fe20000000000 */
[----:B------:R-:W-:Y:S01]  /*6520*/  FADD R149, R25, R144 ;  /* 0x0000009019957221 */ /* 0x000fe20000000000 */
[----:B------:R-:W-:Y:S01]  /*6530*/  FADD R25, R30, R87 ;  /* 0x000000571e197221 */ /* 0x000fe20000000000 */
[----:B------:R-:W-:Y:S01]  /*6540*/  FADD R144, R62, R119 ;  /* 0x000000773e907221 */ /* 0x000fe20000000000 */
[----:B------:R-:W-:Y:S01]  /*6550*/  FADD R180, R33, R146 ;  /* 0x0000009221b47221 */ /* 0x000fe20000000000 */
[----:B------:R-:W4:Y:S01]  /*6560*/  MUFU.EX2 R142, R142 ;  /* 0x0000008e008e7308 */ /* 0x000f220000000800 */
[----:B------:R-:W-:Y:S01]  /*6570*/  FADD R33, R39, R110 ;  /* 0x0000006e27217221 */ /* 0x000fe20000000000 */
[----:B------:R-:W-:Y:S01]  /*6580*/  FADD R146, R71, R24 ;  /* 0x0000001847927221 */ /* 0x000fe20000000000 */
[----:B--2---:R-:W-:Y:S01]  /*6590*/  @!P2 FMUL R133, R133, R133 ;  /* 0x000000858585a220 */ /* 0x004fe20000400000 */
[----:B-1----:R-:W-:Y:S01]  /*65a0*/  @!P4 FMUL R140, R140, R140 ;  /* 0x0000008c8c8cc220 */ /* 0x002fe20000400000 */
[----:B------:R-:W-:Y:S01]  /*65b0*/  FSETP.GEU.AND P2, PT, R29, -126, PT ;  /* 0xc2fc00001d00780b */ /* 0x000fe20003f4e000 */
[----:B------:R-:W-:Y:S01]  /*65c0*/  FADD R182, R33, R146 ;  /* 0x0000009221b67221 */ /* 0x000fe20000000000 */
[----:B------:R-:W-:Y:S01]  /*65d0*/  FSETP.GEU.AND P4, PT, R37, -126, PT ;  /* 0xc2fc00002500780b */ /* 0x000fe20003f8e000 */
[----:B------:R-:W-:Y:S01]  /*65e0*/  FADD R168, R25, R144 ;  /* 0x0000009019a87221 */ /* 0x000fe20000000000 */
[----:B---3--:R-:W-:Y:S01]  /*65f0*/  @!P1 FMUL R137, R137, R137 ;  /* 0x0000008989899220 */ /* 0x008fe20000400000 */
[----:B------:R-:W-:Y:S01]  /*6600*/  FSETP.GEU.AND P1, PT, R145, -126, PT ;  /* 0xc2fc00009100780b */ /* 0x000fe20003f2e000 */
[----:B------:R-:W-:Y:S01]  /*6610*/  FADD R25, R28, R175 ;  /* 0x000000af1c197221 */ /* 0x000fe20000000000 */
[----:B------:R-:W-:Y:S01]  /*6620*/  FADD R144, R60, R177 ;  /* 0x000000b13c907221 */ /* 0x000fe20000000000 */
[----:B------:R-:W-:Y:S01]  /*6630*/  FADD R33, R44, R105 ;  /* 0x000000692c217221 */ /* 0x000fe20000000000 */
[----:B------:R-:W-:Y:S01]  /*6640*/  FADD R146, R76, R129 ;  /* 0x000000814c927221 */ /* 0x000fe20000000000 */
[----:B------:R-:W1:Y:S01]  /*6650*/  MUFU.EX2 R124, R124 ;  /* 0x0000007c007c7308 */ /* 0x000e620000000800 */
[----:B------:R-:W-:Y:S01]  /*6660*/  FADD R41, R25, R144 ;  /* 0x0000009019297221 */ /* 0x000fe20000000000 */
[----:B----4-:R-:W-:Y:S01]  /*6670*/  @!P5 FMUL R142, R142, R142 ;  /* 0x0000008e8e8ed220 */ /* 0x010fe20000400000 */
[----:B------:R-:W-:Y:S01]  /*6680*/  FSETP.GEU.AND P5, PT, R13, -126, PT ;  /* 0xc2fc00000d00780b */ /* 0x000fe20003fae000 */
[----:B------:R-:W-:Y:S01]  /*6690*/  FADD R156, R33, R146 ;  /* 0x00000092219c7221 */ /* 0x000fe20000000000 */
[----:B------:R-:W-:Y:S01]  /*66a0*/  FADD R25, R139, R92 ;  /* 0x0000005c8b197221 */ /* 0x000fe20000000000 */
[----:B------:R-:W-:Y:S01]  /*66b0*/  FADD R146, R161, R120 ;  /* 0x00000078a1927221 */ /* 0x000fe20000000000 */
[----:B------:R-:W-:Y:S01]  /*66c0*/  @!P2 FMUL R29, R29, 0.5 ;  /* 0x3f0000001d1da820 */ /* 0x000fe20000400000 */
[----:B------:R-:W-:Y:S01]  /*66d0*/  @!P1 FMUL R145, R145, 0.5 ;  /* 0x3f00000091919820 */ /* 0x000fe20000400000 */
[----:B------:R-:W-:Y:S01]  /*66e0*/  @!P4 FMUL R37, R37, 0.5 ;  /* 0x3f0000002525c820 */ /* 0x000fe20000400000 */
[----:B------:R-:W-:Y:S01]  /*66f0*/  FADD R45, R25, R146 ;  /* 0x00000092192d7221 */ /* 0x000fe20000000000 */
[----:B------:R-:W-:Y:S01]  /*6700*/  FADD R146, R163, R128 ;  /* 0x00000080a3927221 */ /* 0x000fe20000000000 */
[----:B------:R-:W-:Y:S01]  /*6710*/  FADD R25, R143, R96 ;  /* 0x000000608f197221 */ /* 0x000fe20000000000 */
[----:B------:R2:W3:Y:S01]  /*6720*/  MUFU.EX2 R141, R29 ;  /* 0x0000001d008d7308 */ /* 0x0004e20000000800 */
[----:B------:R-:W-:Y:S01]  /*6730*/  FADD R33, R153, R108 ;  /* 0x0000006c99217221 */ /* 0x000fe20000000000 */
[----:B------:R-:W-:Y:S01]  /*6740*/  FADD R150, R169, R136 ;  /* 0x00000088a9967221 */ /* 0x000fe20000000000 */
[----:B------:R-:W-:Y:S01]  /*6750*/  @!P5 FMUL R13, R13, 0.5 ;  /* 0x3f0000000d0dd820 */ /* 0x000fe20000400000 */
[----:B------:R-:W-:Y:S01]  /*6760*/  FADD R53, R25, R146 ;  /* 0x0000009219357221 */ /* 0x000fe20000000000 */
[----:B------:R-:W-:Y:S01]  /*6770*/  FADD R25, R36, R97 ;  /* 0x0000006124197221 */ /* 0x000fe20000000000 */
[----:B------:R-:W-:Y:S01]  /*6780*/  FADD R158, R33, R150 ;  /* 0x00000096219e7221 */ /* 0x000fe20000000000 */
[----:B------:R-:W-:Y:S01]  /*6790*/  FADD R33, R155, R112 ;  /* 0x000000709b217221 */ /* 0x000fe20000000000 */
[----:B------:R4:W5:Y:S01]  /*67a0*/  MUFU.EX2 R144, R37 ;  /* 0x0000002500907308 */ /* 0x0009620000000800 */
[----:B--2---:R-:W-:Y:S01]  /*67b0*/  FADD R29, R32, R93 ;  /* 0x0000005d201d7221 */ /* 0x004fe20000000000 */
[----:B------:R-:W-:Y:S01]  /*67c0*/  FADD R150, R171, R140 ;  /* 0x0000008cab967221 */ /* 0x000fe20000000000 */
[----:B------:R-:W-:Y:S01]  /*67d0*/  FADD R152, R84, R137 ;  /* 0x0000008954987221 */ /* 0x000fe20000000000 */
[----:B------:R-:W-:Y:S01]  /*67e0*/  FADD R154, R173, R142 ;  /* 0x0000008ead9a7221 */ /* 0x000fe20000000000 */
[----:B------:R-:W-:Y:S01]  /*67f0*/  FADD R49, R29, R148 ;  /* 0x000000941d317221 */ /* 0x000fe20000000000 */
[----:B------:R-:W-:Y:S01]  /*6800*/  FADD R29, R48, R109 ;  /* 0x0000006d301d7221 */ /* 0x000fe20000000000 */
[----:B------:R-:W-:Y:S01]  /*6810*/  FADD R148, R80, R133 ;  /* 0x0000008550947221 */ /* 0x000fe20000000000 */
[----:B------:R-:W2:Y:S01]  /*6820*/  MUFU.EX2 R145, R145 ;  /* 0x0000009100917308 */ /* 0x000ea20000000800 */
[----:B------:R-:W-:Y:S01]  /*6830*/  FADD R162, R33, R150 ;  /* 0x0000009621a27221 */ /* 0x000fe20000000000 */
[----:B------:R-:W-:Y:S01]  /*6840*/  FADD R33, R52, R113 ;  /* 0x0000007134217221 */ /* 0x000fe20000000000 */
[----:B------:R-:W-:Y:S01]  /*6850*/  FADD R160, R29, R148 ;  /* 0x000000941da07221 */ /* 0x000fe20000000000 */
[----:B------:R-:W-:Y:S01]  /*6860*/  FADD R148, R68, R125 ;  /* 0x0000007d44947221 */ /* 0x000fe20000000000 */
[----:B------:R-:W-:Y:S01]  /*6870*/  FADD R29, R147, R100 ;  /* 0x00000064931d7221 */ /* 0x000fe20000000000 */
[----:B------:R-:W-:Y:S01]  /*6880*/  FADD R150, R165, R132 ;  /* 0x00000084a5967221 */ /* 0x000fe20000000000 */
[----:B----4-:R-:W-:Y:S01]  /*6890*/  FADD R37, R157, R116 ;  /* 0x000000749d257221 */ /* 0x010fe20000000000 */
[----:B------:R4:W4:Y:S01]  /*68a0*/  MUFU.EX2 R146, R13 ;  /* 0x0000000d00927308 */ /* 0x0009220000000800 */
[----:B-1----:R-:W-:Y:S01]  /*68b0*/  @!P6 FMUL R124, R124, R124 ;  /* 0x0000007c7c7ce220 */ /* 0x002fe20000400000 */
[----:B---3--:R-:W-:Y:S01]  /*68c0*/  @!P2 FMUL R141, R141, R141 ;  /* 0x0000008d8d8da220 */ /* 0x008fe20000400000 */
[----:B-----5:R-:W-:Y:S01]  /*68d0*/  @!P4 FMUL R144, R144, R144 ;  /* 0x000000909090c220 */ /* 0x020fe20000400000 */
[----:B------:R-:W-:Y:S01]  /*68e0*/  FADD R57, R25, R148 ;  /* 0x0000009419397221 */ /* 0x000fe20000000000 */
[----:B------:R-:W-:Y:S01]  /*68f0*/  FADD R164, R33, R152 ;  /* 0x0000009821a47221 */ /* 0x000fe20000000000 */
[----:B------:R-:W-:Y:S01]  /*6900*/  FADD R61, R29, R150 ;  /* 0x000000961d3d7221 */ /* 0x000fe20000000000 */
[----:B------:R-:W-:Y:S01]  /*6910*/  FADD R166, R37, R154 ;  /* 0x0000009a25a67221 */ /* 0x000fe20000000000 */
[----:B------:R-:W-:Y:S01]  /*6920*/  FADD R148, R72, R141 ;  /* 0x0000008d48947221 */ /* 0x000fe20000000000 */
[----:B--2---:R-:W-:Y:S01]  /*6930*/  @!P1 FMUL R145, R145, R145 ;  /* 0x0000009191919220 */ /* 0x004fe20000400000 */
[----:B----4-:R-:W-:Y:S01]  /*6940*/  FADD R13, R40, R101 ;  /* 0x00000065280d7221 */ /* 0x010fe20000000000 */
[----:B------:R-:W-:Y:S01]  /*6950*/  FADD R29, R56, R121 ;  /* 0x00000079381d7221 */ /* 0x000fe20000000000 */
[----:B------:R-:W-:Y:S01]  /*6960*/  FADD R25, R151, R104 ;  /* 0x0000006897197221 */ /* 0x000fe20000000000 */
[----:B------:R-:W-:Y:S01]  /*6970*/  FADD R152, R88, R145 ;  /* 0x0000009158987221 */ /* 0x000fe20000000000 */
[----:B------:R-:W-:Y:S01]  /*6980*/  FADD R150, R167, R144 ;  /* 0x00000090a7967221 */ /* 0x000fe20000000000 */
[----:B------:R-:W-:Y:S01]  /*6990*/  FADD R33, R159, R124 ;  /* 0x0000007c9f217221 */ /* 0x000fe20000000000 */
[----:B------:R-:W-:Y:S01]  /*69a0*/  FADD R13, R13, R148 ;  /* 0x000000940d0d7221 */ /* 0x000fe20000000000 */
[----:B------:R-:W-:Y:S01]  /*69b0*/  @!P5 FMUL R146, R146, R146 ;  /* 0x000000929292d220 */ /* 0x000fe20000400000 */
[----:B------:R-:W-:Y:S01]  /*69c0*/  FADD R152, R29, R152 ;  /* 0x000000981d987221 */ /* 0x000fe20000000000 */
        /* <DEDUP_REMOVED lines=29> */
[----:B------:R-:W-:Y:S01]  /*6ba0*/  F2FP.F16.F32.PACK_AB R45, R58, R51 ;  /* 0x000000333a2d723e */ /* 0x000fe200000000ff */
[----:B------:R-:W-:Y:S01]  /*6bb0*/  FADD R65, R65, R182 ;  /* 0x000000b641417221 */ /* 0x000fe20000000000 */
[----:B------:R-:W-:Y:S01]  /*6bc0*/  F2FP.F16.F32.PACK_AB R51, R70, R63 ;  /* 0x0000003f4633723e */ /* 0x000fe200000000ff */
[----:B------:R-:W-:Y:S01]  /*6bd0*/  FADD R168, R69, R168 ;  /* 0x000000a845a87221 */ /* 0x000fe20000000000 */
[----:B------:R-:W-:Y:S01]  /*6be0*/  F2FP.F16.F32.PACK_AB R25, R15, R14 ;  /* 0x0000000e0f19723e */ /* 0x000fe200000000ff */
[----:B------:R-:W-:Y:S01]  /*6bf0*/  FADD R15, R41, R154 ;  /* 0x0000009a290f7221 */ /* 0x000fe20000000000 */
[----:B------:R-:W-:Y:S01]  /*6c00*/  F2FP.F16.F32.PACK_AB R63, R87, R94 ;  /* 0x0000005e573f723e */ /* 0x000fe200000000ff */
[----:B------:R-:W-:Y:S01]  /*6c10*/  FADD R13, R65, R168 ;  /* 0x000000a8410d7221 */ /* 0x000fe20000000000 */
[----:B------:R-:W-:-:S02]  /*6c20*/  F2FP.F16.F32.PACK_AB R87, R135, R24 ;  /* 0x000000188757723e */ /* 0x000fc400000000ff */
[----:B------:R-:W-:Y:S01]  /*6c30*/  F2FP.F16.F32.PACK_AB R29, R26, R17 ;  /* 0x000000111a1d723e */ /* 0x000fe200000000ff */
[----:B------:R-:W-:Y:S01]  /*6c40*/  IMAD.MOV.U32 R17, RZ, RZ, 0x2 ;  /* 0x00000002ff117424 */ /* 0x000fe200078e00ff */
[----:B------:R-:W-:Y:S02]  /*6c50*/  F2FP.F16.F32.PACK_AB R41, R50, R43 ;  /* 0x0000002b3229723e */ /* 0x000fe400000000ff */
[----:B------:R-:W-:Y:S02]  /*6c60*/  F2FP.F16.F32.PACK_AB R24, R139, R28 ;  /* 0x0000001c8b18723e */ /* 0x000fe400000000ff */
[----:B------:R-:W-:Y:S02]  /*6c70*/  F2FP.F16.F32.PACK_AB R31, R30, R31 ;  /* 0x0000001f1e1f723e */ /* 0x000fe400000000ff */
[----:B------:R-:W-:Y:S02]  /*6c80*/  F2FP.F16.F32.PACK_AB R33, R34, R21 ;  /* 0x000000152221723e */ /* 0x000fe400000000ff */
[----:B------:R-:W-:-:S02]  /*6c90*/  F2FP.F16.F32.PACK_AB R43, R54, R47 ;  /* 0x0000002f362b723e */ /* 0x000fc400000000ff */
[----:B------:R-:W-:Y:S02]  /*6ca0*/  F2FP.F16.F32.PACK_AB R26, R143, R32 ;  /* 0x000000208f1a723e */ /* 0x000fe400000000ff */
        /* <DEDUP_REMOVED lines=50> */
[----:B------:R-:W-:-:S07]  /*6fd0*/  SHF.L.U32 R21, RZ, 0x1f, RZ ;  /* 0x0000001fff157819 */ /* 0x000fce00000006ff */
.L_x_23:
[----:B-1----:R1:W2:Y:S02]  /*6fe0*/  SYNCS.PHASECHK.TRANS64.TRYWAIT P1, [R2+URZ+0x19808], R21 ;  /* 0x01980815020075a7 */ /* 0x0022a4000802017f */
[----:B--2---:R-:W-:Y:S05]  /*6ff0*/  @!P1 NANOSLEEP.SYNCS 0x989680 ;  /* 0x009896800000995d */ /* 0x004fea0003900000 */
[----:B------:R-:W2:Y:S02]  /*7000*/  @!P1 SYNCS.PHASECHK.TRANS64 P1, [R2+URZ+0x19808], R21 ;  /* 0x01980815020095a7 */ /* 0x000ea4000802007f */
[----:B--2---:R-:W-:Y:S05]  /*7010*/  @!P1 BRA `(.L_x_23) ;  /* 0xfffffffc00f09947 */ /* 0x004fea000383ffff */
[----:B------:R-:W-:Y:S01]  /*7020*/  UIADD3 UR6, UR15, 0x600, URZ ;  /* 0x000006000f067890 */ /* 0x000fe2000fffe03f */
[----:B------:R-:W-:Y:S01]  /*7030*/  WARPGROUP.ARRIVE ;  /* 0x00000000000079c5 */ /* 0x000fe20000000000 */
[----:B------:R-:W-:Y:S01]  /*7040*/  UMOV UR7, 0xc0000010 ;  /* 0xc000001000077882 */ /* 0x000fe20000000000 */
[----:B------:R-:W-:Y:S01]  /*7050*/  UIADD3 UR8, UR15, 0x800, URZ ;  /* 0x000008000f087890 */ /* 0x000fe2000fffe03f */
[----:B------:R-:W-:Y:S01]  /*7060*/  ISETP.GE.AND P1, PT, R20, 0x3, PT ;  /* 0x000000031400780c */ /* 0x000fe20003f26270 */
[----:B------:R-:W-:Y:S01]  /*7070*/  UIADD3 UR10, UR15, 0xa00, URZ ;  /* 0x00000a000f0a7890 */ /* 0x000fe2000fffe03f */
[----:B------:R-:W-:Y:S01]  /*7080*/  IADD3 R14, R2, 0x19820, RZ ;  /* 0x00019820020e7810 */ /* 0x000fe20007ffe0ff */
[----:B------:R-:W-:Y:S01]  /*7090*/  UMOV UR11, 0xc0000010 ;  /* 0xc0000010000b7882 */ /* 0x000fe20000000000 */
[----:B------:R-:W-:Y:S01]  /*70a0*/  VIADD R12, R12, 0x100 ;  /* 0x000001000c0c7836 */ /* 0x000fe20000000000 */
[----:B------:R-:W-:Y:S01]  /*70b0*/  HGMMA.64x16x16.F32 R168, R24, gdesc[UR4].tnspB, RZ, !UPT, gsb0 ;  /* 0x4020000418a87df0 */ /* 0x000fe2000c0008ff */
[----:B------:R-:W-:Y:S01]  /*70c0*/  UMOV UR6, UR8 ;  /* 0x0000000800067c82 */ /* 0x000fe20008000000 */
[----:B------:R-:W-:Y:S01]  /*70d0*/  UMOV UR7, 0xc0000010 ;  /* 0xc000001000077882 */ /* 0x000fe20000000000 */
[----:B------:R-:W-:Y:S01]  /*70e0*/  UIADD3 UR8, UR15, 0x820, URZ ;  /* 0x000008200f087890 */ /* 0x000fe2000fffe03f */
[----:B-1----:R-:W-:Y:S01]  /*70f0*/  PRMT R21, RZ, 0x654, R14 ;  /* 0x00000654ff157816 */ /* 0x002fe2000000000e */
[----:B------:R-:W-:Y:S01]  /*7100*/  VIADD R20, R20, 0xffffffff ;  /* 0xffffffff14147836 */ /* 0x000fe20000000000 */
[----:B------:R-:W-:-:S02]  /*7110*/  WARPGROUP.DEPBAR.LE gsb0, 0x0 ;  /* 0x00008000000079c5 */ /* 0x000fc40000010000 */
[----:B------:R-:W-:-:S06]  /*7120*/  WARPGROUP.ARRIVE ;  /* 0x00000000000079c5 */ /* 0x000fcc0000000000 */
[----:B------:R-:W-:Y:S01]  /*7130*/  HGMMA.64x16x16.F32 R160, R24, gdesc[UR4].tnspB, RZ, !UPT, gsb0 ;  /* 0x4020000418a07df0 */ /* 0x000fe2000c0008ff */
[----:B------:R-:W-:Y:S01]  /*7140*/  UIADD3 UR6, UR15, 0x620, URZ ;  /* 0x000006200f067890 */ /* 0x000fe2000fffe03f */
[----:B------:R-:W-:Y:S01]  /*7150*/  UMOV UR7, 0xc0000010 ;  /* 0xc000001000077882 */ /* 0x000fe20000000000 */
[----:B------:R-:W-:Y:S02]  /*7160*/  WARPGROUP.DEPBAR.LE gsb0, 0x0 ;  /* 0x00008000000079c5 */ /* 0x000fe40000010000 */
[----:B------:R-:W-:-:S06]  /*7170*/  WARPGROUP.ARRIVE ;  /* 0x00000000000079c5 */ /* 0x000fcc0000000000 */
[----:B------:R-:W-:Y:S01]  /*7180*/  HGMMA.64x16x16.F32 R152, R24, gdesc[UR8].tnspB, RZ, !UPT, gsb0 ;  /* 0x4020000818987df0 */ /* 0x000fe2000c0008ff */
[----:B------:R-:W-:Y:S01]  /*7190*/  UIADD3 UR10, UR15, 0xa20, URZ ;  /* 0x00000a200f0a7890 */ /* 0x000fe2000fffe03f */
[----:B------:R-:W-:Y:S01]  /*71a0*/  UMOV UR11, 0xc0000010 ;  /* 0xc0000010000b7882 */ /* 0x000fe20000000000 */
[----:B------:R-:W-:Y:S02]  /*71b0*/  WARPGROUP.DEPBAR.LE gsb0, 0x0 ;  /* 0x00008000000079c5 */ /* 0x000fe40000010000 */
[----:B------:R-:W-:-:S06]  /*71c0*/  WARPGROUP.ARRIVE ;  /* 0x00000000000079c5 */ /* 0x000fcc0000000000 */
[----:B------:R-:W-:Y:S01]  /*71d0*/  HGMMA.64x16x16.F32 R168, R28, gdesc[UR4].tnspB, R168, gsb0 ;  /* 0x402000041ca87df0 */ /* 0x000fe200080008a8 */
[----:B------:R-:W-:Y:S01]  /*71e0*/  UMOV UR6, UR8 ;  /* 0x0000000800067c82 */ /* 0x000fe20008000000 */
[----:B------:R-:W-:Y:S01]  /*71f0*/  UMOV UR7, 0xc0000010 ;  /* 0xc000001000077882 */ /* 0x000fe20000000000 */
[----:B------:R-:W-:Y:S01]  /*7200*/  UIADD3 UR8, UR15, 0x840, URZ ;  /* 0x000008400f087890 */ /* 0x000fe2000fffe03f */
[----:B------:R-:W-:Y:S02]  /*7210*/  WARPGROUP.DEPBAR.LE gsb0, 0x0 ;  /* 0x00008000000079c5 */ /* 0x000fe40000010000 */
[----:B------:R-:W-:-:S06]  /*7220*/  WARPGROUP.ARRIVE ;  /* 0x00000000000079c5 */ /* 0x000fcc0000000000 */
[----:B------:R-:W-:Y:S01]  /*7230*/  HGMMA.64x16x16.F32 R160, R28, gdesc[UR4].tnspB, R160, gsb0 ;  /* 0x402000041ca07df0 */ /* 0x000fe200080008a0 */
[----:B------:R-:W-:Y:S01]  /*7240*/  UIADD3 UR6, UR15, 0x640, URZ ;  /* 0x000006400f067890 */ /* 0x000fe2000fffe03f */
[----:B------:R-:W-:Y:S01]  /*7250*/  UMOV UR7, 0xc0000010 ;  /* 0xc000001000077882 */ /* 0x000fe20000000000 */
        /* <DEDUP_REMOVED lines=218> */
[----:B------:R-:W-:Y:S02]  /*8000*/  WARPGROUP.DEPBAR.LE gsb0, 0x0 ;  /* 0x00008000000079c5 */ /* 0x000fe40000010000 */
[----:B------:R-:W-:-:S06]  /*8010*/  WARPGROUP.ARRIVE ;  /* 0x00000000000079c5 */ /* 0x000fcc0000000000 */
[----:B------:R-:W-:Y:S03]  /*8020*/  HGMMA.64x16x16.F32 R160, R84, gdesc[UR4].tnspB, R160, gsb0 ;  /* 0x4020000454a07df0 */ /* 0x000fe600080008a0 */
[----:B------:R-:W-:Y:S02]  /*8030*/  WARPGROUP.DEPBAR.LE gsb0, 0x0 ;  /* 0x00008000000079c5 */ /* 0x000fe40000010000 */
[----:B------:R-:W-:-:S06]  /*8040*/  WARPGROUP.ARRIVE ;  /* 0x00000000000079c5 */ /* 0x000fcc0000000000 */
[----:B------:R-:W-:Y:S03]  /*8050*/  HGMMA.64x16x16.F32 R152, R84, gdesc[UR8].tnspB, R152, gsb0 ;  /* 0x4020000854987df0 */ /* 0x000fe60008000898 */
[----:B------:R-:W-:Y:S02]  /*8060*/  WARPGROUP.DEPBAR.LE gsb0, 0x0 ;  /* 0x00008000000079c5 */ /* 0x000fe40000010000 */
[----:B------:R1:W-:Y:S01]  /*8070*/  SYNCS.ARRIVE.TRANS64.RED.A1T0 RZ, [R21+URZ], RZ ;  /* 0x000000ff15ff79a7 */ /* 0x0003e2000810043f */
[----:B------:R-:W-:Y:S05]  /*8080*/  @!P1 BRA `(.L_x_24) ;  /* 0x0000005800c09947 */ /* 0x000fea0003800000 */
[----:B------:R-:W-:Y:S01]  /*8090*/  MOV R23, R19 ;  /* 0x0000001300177202 */ /* 0x000fe20000000f00 */
[----:B-1----:R-:W-:Y:S01]  /*80a0*/  IMAD.MOV.U32 R21, RZ, RZ, R18 ;  /* 0x000000ffff157224 */ /* 0x002fe200078e0012 */
[----:B------:R-:W-:Y:S01]  /*80b0*/  MOV R7, 0x1 ;  /* 0x0000000100077802 */ /* 0x000fe20000000f00 */
[----:B------:R-:W-:Y:S01]  /*80c0*/  IMAD.MOV.U32 R17, RZ, RZ, 0x2 ;  /* 0x00000002ff117424 */ /* 0x000fe200078e00ff */
[----:B------:R-:W-:Y:S01]  /*80d0*/  ULDC.64 UR22, c[0x0][0x198] ;  /* 0x0000660000167ab9 */ /* 0x000fe20000000a00 */
[----:B------:R-:W-:-:S07]  /*80e0*/  IMAD.MOV.U32 R4, RZ, RZ, RZ ;  /* 0x000000ffff047224 */ /* 0x000fce00078e00ff */
.L_x_36:
[C---:B------:R-:W-:Y:S01]  /*80f0*/  ISETP.GT.AND P1, PT, R20.reuse, 0x2, PT ;  /* 0x000000021400780c */ /* 0x040fe20003f24270 */
[----:B------:R-:W-:Y:S01]  /*8100*/  VIADD R20, R20, 0xffffffff ;  /* 0xffffffff14147836 */ /* 0x000fe20000000000 */
[----:B------:R-:W-:Y:S02]  /*8110*/  LEA R19, R17, R2, 0x3 ;  /* 0x0000000211137211 */ /* 0x000fe400078e18ff */
[----:B------:R-:W-:-:S09]  /*8120*/  SHF.L.U32 R18, R4, 0x1f, RZ ;  /* 0x0000001f04127819 */ /* 0x000fd200000006ff */
.L_x_25:
[----:B-1----:R1:W2:Y:S02]  /*8130*/  SYNCS.PHASECHK.TRANS64.TRYWAIT P2, [R19+URZ+0x19800], R18 ;  /* 0x01980012130075a7 */ /* 0x0022a4000804017f */
[----:B--2---:R-:W-:Y:S05]  /*8140*/  @!P2 NANOSLEEP.SYNCS 0x989680 ;  /* 0x009896800000a95d */ /* 0x004fea0003900000 */
[----:B------:R-:W2:Y:S02]  /*8150*/  @!P2 SYNCS.PHASECHK.TRANS64 P2, [R19+URZ+0x19800], R18 ;  /* 0x019800121300a5a7 */ /* 0x000ea4000804007f */
[----:B--2---:R-:W-:Y:S05]  /*8160*/  @!P2 BRA `(.L_x_25) ;  /* 0xfffffffc00f0a947 */ /* 0x004fea000383ffff */
[----:B------:R-:W-:Y:S05]  /*8170*/  WARPSYNC.ALL ;  /* 0x0000000000007948 */ /* 0x000fea0003800000 */
[----:B------:R-:W-:Y:S01]  /*8180*/  R2UR UR46, R17 ;  /* 0x00000000112e72ca */ /* 0x000fe200000e0000 */
[----:B------:R-:W-:Y:S01]  /*8190*/  WARPGROUP.ARRIVE ;  /* 0x00000000000079c5 */ /* 0x000fe20000000000 */
[----:B------:R-:W-:Y:S01]  /*81a0*/  UMOV UR47, 0xc0000010 ;  /* 0xc0000010002f7882 */ /* 0x000fe20000000000 */
[----:B------:R-:W-:Y:S01]  /*81b0*/  UMOV UR43, 0xc0000010 ;  /* 0xc0000010002b7882 */ /* 0x000fe20000000000 */
[----:B------:R-:W-:Y:S01]  /*81c0*/  UMOV UR7, 0xc0000010 ;  /* 0xc000001000077882 */ /* 0x000fe20000000000 */
[----:B------:R-:W-:-:S08]  /*81d0*/  ISETP.NE.AND P2, PT, R10, RZ, PT ;  /* 0x000000ff0a00720c */ /* 0x000fd00003f45270 */
[----:B------:R-:W-:-:S04]  /*81e0*/  UIMAD UR46, UR46, 0x600, UR14 ;  /* 0x000006002e2e78a4 */ /* 0x000fc8000f8e020e */
[----:B------:R-:W-:Y:S02]  /*81f0*/  UIADD3 UR42, UR46, 0x200, URZ ;  /* 0x000002002e2a7890 */ /* 0x000fe4000fffe03f */
[----:B------:R-:W-:-:S03]  /*8200*/  UIADD3 UR6, UR46, 0x400, URZ ;  /* 0x000004002e067890 */ /* 0x000fc6000fffe03f */
[----:B------:R-:W-:Y:S03]  /*8210*/  HGMMA.64x256x16.F32 R24, gdesc[UR44], RZ, !UPT, gsb0 ;  /* 0x03e000002c1879f0 */ /* 0x000fe6000c0008ff */
[----:B------:R-:W-:Y:S02]  /*8220*/  WARPGROUP.DEPBAR.LE gsb0, 0x0 ;  /* 0x00008000000079c5 */ /* 0x000fe40000010000 */
[----:B------:R-:W-:-:S15]  /*8230*/  WARPGROUP.ARRIVE ;  /* 0x00000000000079c5 */ /* 0x000fde0000000000 */
[----:B------:R-:W-:-:S08]  /*8240*/  NOP ;  /* 0x0000000000007918 */ /* 0x000fd00000000000 */
[----:B------:R-:W-:Y:S03]  /*8250*/  HGMMA.64x256x16.F32 R24, gdesc[UR40], R24, gsb0 ;  /* 0x03e00000281879f0 */ /* 0x000fe60008000818 */
[----:B------:R-:W-:Y:S02]  /*8260*/  WARPGROUP.DEPBAR.LE gsb0, 0x0 ;  /* 0x00008000000079c5 */ /* 0x000fe40000010000 */
[----:B------:R-:W-:-:S15]  /*8270*/  WARPGROUP.ARRIVE ;  /* 0x00000000000079c5 */ /* 0x000fde0000000000 */
[----:B------:R-:W-:-:S08]  /*8280*/  NOP ;  /* 0x0000000000007918 */ /* 0x000fd00000000000 */
[----:B------:R-:W-:Y:S03]  /*8290*/  HGMMA.64x256x16.F32 R24, gdesc[UR4], R24, gsb0 ;  /* 0x03e00000041879f0 */ /* 0x000fe60008000818 */
[----:B------:R-:W-:Y:S02]  /*82a0*/  WARPGROUP.DEPBAR.LE gsb0, 0x0 ;  /* 0x00008000000079c5 */ /* 0x000fe40000010000 */
[----:B------:R-:W-:Y:S05]  /*82b0*/  @P2 BRA `(.L_x_26) ;  /* 0x0000000000c42947 */ /* 0x000fea0003800000 */
[----:B------:R-:W-:-:S13]  /*82c0*/  ISETP.LT.OR P3, PT, R8, 0x1, !P0 ;  /* 0x000000010800780c */ /* 0x000fda0004761670 */
[----:B------:R-:W-:Y:S05]  /*82d0*/  @P3 BRA `(.L_x_27) ;  /* 0x0000000000b83947 */ /* 0x000fea0003800000 */
[----:B------:R-:W-:Y:S01]  /*82e0*/  ISETP.NE.AND P4, PT, R0, RZ, PT ;  /* 0x000000ff0000720c */ /* 0x000fe20003f85270 */
[----:B-1----:R-:W-:Y:S01]  /*82f0*/  IMAD R18, R5, 0x8, R2 ;  /* 0x0000000805127824 */ /* 0x002fe200078e0202 */
[----:B------:R-:W-:-:S11]  /*8300*/  SHF.L.U32 R19, R6, 0x1f, RZ ;  /* 0x0000001f06137819 */ /* 0x000fd600000006ff */
.L_x_28:
[----:B-1----:R1:W2:Y:S02]  /*8310*/  SYNCS.PHASECHK.TRANS64.TRYWAIT P3, [R18+URZ+0x19820], R19 ;  /* 0x01982013120075a7 */ /* 0x0022a4000806017f */
[----:B--2---:R-:W-:Y:S05]  /*8320*/  @!P3 NANOSLEEP.SYNCS 0x989680 ;  /* 0x009896800000b95d */ /* 0x004fea0003900000 */
[----:B------:R-:W2:Y:S02]  /*8330*/  @!P3 SYNCS.PHASECHK.TRANS64 P3, [R18+URZ+0x19820], R19 ;  /* 0x019820131200b5a7 */ /* 0x000ea4000806007f */
[----:B--2---:R-:W-:Y:S05]  /*8340*/  @!P3 BRA `(.L_x_28) ;  /* 0xfffffffc00f0b947 */ /* 0x004fea000383ffff */
[----:B------:R-:W-:Y:S05]  /*8350*/  @P4 BRA `(.L_x_29) ;  /* 0x0000000000144947 */ /* 0x000fea0003800000 */
[----:B------:R-:W-:Y:S01]  /*8360*/  LOP3.LUT P3, RZ, R16, 0x1f, RZ, 0xc0, !PT ;  /* 0x0000001f10ff7812 */ /* 0x000fe2000786c0ff */
[----:B-1----:R-:W-:-:S04]  /*8370*/  IMAD.MOV.U32 R19, RZ, RZ, 0x6000 ;  /* 0x00006000ff137424 */ /* 0x002fc800078e00ff */
[----:B------:R2:W-:Y:S08]  /*8380*/  SYNCS.ARRIVE.TRANS64 RZ, [R18+URZ+0x19800], R19 ;  /* 0x0198001312ff79a7 */ /* 0x0005f0000800003f */
[----:B------:R-:W-:Y:S05]  /*8390*/  @!P3 BRA `(.L_x_29) ;  /* 0x000000000004b947 */ /* 0x000fea0003800000 */
[----:B------:R-:W-:Y:S01]  /*83a0*/  BPT.TRAP 0x1 ;  /* 0x000000040000795c */ /* 0x000fe20000300000 */
.L_x_29:
[----:B-12---:R-:W-:Y:S01]  /*83b0*/  IMAD R19, R5, 0x6000, R2 ;  /* 0x0000600005137824 */ /* 0x006fe200078e0202 */
[----:B------:R-:W-:Y:S01]  /*83c0*/  R2UR UR35, R9 ;  /* 0x00000000092372ca */ /* 0x000fe200000e0000 */
[----:B------:R-:W-:Y:S01]  /*83d0*/  UIADD3 UR6, UP0, UR22, 0x1f0, URZ ;  /* 0x000001f016067890 */ /* 0x000fe2000ff1e03f */
[----:B------:R-:W-:Y:S01]  /*83e0*/  R2UR UR33, R18 ;  /* 0x00000000122172ca */ /* 0x000fe200000e0000 */
[----:B------:R-:W-:Y:S01]  /*83f0*/  UMOV UR24, 0x0 ;  /* 0x0000000000187882 */ /* 0x000fe20000000000 */
[----:B------:R-:W-:Y:S01]  /*8400*/  R2UR UR8, R19 ;  /* 0x00000000130872ca */ /* 0x000fe200000e0000 */
[----:B------:R-:W-:Y:S01]  /*8410*/  UIADD3.X UR7, URZ, UR23, URZ, UP0, !UPT ;  /* 0x000000173f077290 */ /* 0x000fe200087fe43f */
[----:B------:R-:W-:Y:S01]  /*8420*/  IADD3 R5, R5, 0x1, RZ ;  /* 0x0000000105057810 */ /* 0x000fe20007ffe0ff */
[----:B------:R-:W-:Y:S01]  /*8430*/  UMOV UR25, 0x10000000 ;  /* 0x1000000000197882 */ /* 0x000fe20000000000 */
[----:B------:R-:W-:Y:S01]  /*8440*/  UMOV UR34, URZ ;  /* 0x0000003f00227c82 */ /* 0x000fe20008000000 */
[----:B------:R-:W-:Y:S01]  /*8450*/  UMOV UR18, 0x10 ;  /* 0x0000001000127882 */ /* 0x000fe20000000000 */
[----:B------:R-:W-:Y:S01]  /*8460*/  UMOV UR20, UR36 ;  /* 0x0000002400147c82 */ /* 0x000fe20008000000 */
[----:B------:R-:W-:Y:S01]  /*8470*/  UMOV UR21, UR37 ;  /* 0x0000002500157c82 */ /* 0x000fe20008000000 */
[----:B------:R-:W-:Y:S01]  /*8480*/  UMOV UR10, 0x20 ;  /* 0x00000020000a7882 */ /* 0x000fe20000000000 */
[----:B------:R-:W-:Y:S01]  /*8490*/  USHF.L.U32 UR35, UR35, 0x8, URZ ;  /* 0x0000000823237899 */ /* 0x000fe2000800063f */
[----:B------:R-:W-:Y:S01]  /*84a0*/  ISETP.NE.AND P3, PT, R5, 0x4, PT ;  /* 0x000000040500780c */ /* 0x000fe20003f65270 */
[----:B------:R-:W-:-:S02]  /*84b0*/  UIADD3 UR33, UR33, 0x19800, URZ ;  /* 0x0001980021217890 */ /* 0x000fc4000fffe03f */
[----:B------:R-:W-:Y:S01]  /*84c0*/  UIADD3 UR32, UR8, 0x1800, URZ ;  /* 0x0000180008207890 */ /* 0x000fe2000fffe03f */
[----:B------:R-:W-:Y:S01]  /*84d0*/  SEL R19, RZ, 0x1, P3 ;  /* 0x00000001ff137807 */ /* 0x000fe20001800000 */
        /* <DEDUP_REMOVED lines=8> */
[----:B------:R-:W-:Y:S01]  /*8560*/  UMOV UR9, UR33 ;  /* 0x0000002100097c82 */ /* 0x000fe20008000000 */
[----:B------:R-:W-:Y:S01]  /*8570*/  UMOV UR11, UR35 ;  /* 0x00000023000b7c82 */ /* 0x000fe20008000000 */
[----:B------:R2:W-:Y:S01]  /*8580*/  UTMALDG.4D [UR32], [UR6], desc[UR24] ;  /* 0x00001820060075b4 */ /* 0x0005e20008019000 */
[----:B------:R2:W-:Y:S01]  /*8590*/  UTMALDG.4D [UR16], [UR6], desc[UR24] ;  /* 0x00001810060075b4 */ /* 0x0005e20008019000 */
[----:B------:R2:W-:Y:S02]  /*85a0*/  UTMALDG.4D [UR8], [UR6], desc[UR24] ;  /* 0x00001808060075b4 */ /* 0x0005e40008019000 */
[----:B--2---:R-:W-:Y:S01]  /*85b0*/  NOP ;  /* 0x0000000000007918 */ /* 0x004fe20000000000 */
.L_x_27:
[----:B------:R-:W-:-:S07]  /*85c0*/  VIADD R8, R8, 0xffffffff ;  /* 0xffffffff08087836 */ /* 0x000fce0000000000 */
.L_x_26:
[----:B------:R-:W-:Y:S01]  /*85d0*/  VIADD R17, R17, 0x1 ;  /* 0x0000000111117836 */ /* 0x000fe20000000000 */
[----:B------:R-:W-:Y:S05]  /*85e0*/  WARPSYNC.ALL ;  /* 0x0000000000007948 */ /* 0x000fea0003800000 */
[----:B------:R-:W-:-:S04]  /*85f0*/  ISETP.NE.AND P3, PT, R17, 0x4, PT ;  /* 0x000000041100780c */ /* 0x000fc80003f65270 */
[----:B-1----:R-:W-:Y:S02]  /*8600*/  SEL R19, RZ, 0x1, P3 ;  /* 0x00000001ff137807 */ /* 0x002fe40001800000 */
[----:B------:R-:W-:Y:S02]  /*8610*/  SEL R17, R17, RZ, P3 ;  /* 0x000000ff11117207 */ /* 0x000fe40001800000 */
[----:B------:R-:W-:Y:S02]  /*8620*/  LOP3.LUT R4, R4, R19, RZ, 0x3c, !PT ;  /* 0x0000001304047212 */ /* 0x000fe400078e3cff */
[----:B------:R-:W-:Y:S01]  /*8630*/  FMNMX R18, R24, R23, !PT ;  /* 0x0000001718127209 */ /* 0x000fe20007800000 */
[----:B------:R-:W-:Y:S01]  /*8640*/  ULDC UR6, c[0x0][0x604] ;  /* 0x0001810000067ab9 */ /* 0x000fe20000000800 */
[----:B------:R-:W-:Y:S01]  /*8650*/  FMNMX R22, R26, R21, !PT ;  /* 0x000000151a167209 */ /* 0x000fe20007800000 */
[----:B------:R-:W-:Y:S01]  /*8660*/  IMAD R184, R17, 0x8, R2 ;  /* 0x0000000811b87824 */ /* 0x000fe200078e0202 */
[----:B------:R-:W-:-:S02]  /*8670*/  FMNMX R19, R25, R18, !PT ;  /* 0x0000001219137209 */ /* 0x000fc40007800000 */
[----:B------:R-:W-:Y:S02]  /*8680*/  FMNMX R177, R27, R22, !PT ;  /* 0x000000161bb17209 */ /* 0x000fe40007800000 */
        /* <DEDUP_REMOVED lines=123> */
[----:B------:R-:W-:-:S03]  /*8e40*/  FMNMX R176, R151, R176, !PT ;  /* 0x000000b097b07209 */ /* 0x000fc60007800000 */
[----:B------:R-:W1:Y:S04]  /*8e50*/  SHFL.BFLY PT, R19, R22, 0x1, 0x1f ;  /* 0x0c201f0016137f89 */ /* 0x000e6800000e0000 */
[----:B------:R-:W2:Y:S01]  /*8e60*/  SHFL.BFLY PT, R179, R176, 0x1, 0x1f ;  /* 0x0c201f00b0b37f89 */ /* 0x000ea200000e0000 */
[----:B-1----:R-:W-:Y:S02]  /*8e70*/  FMNMX R177, R22, R19, !PT ;  /* 0x0000001316b17209 */ /* 0x002fe40007800000 */
[----:B--2---:R-:W-:-:S03]  /*8e80*/  FMNMX R179, R176, R179, !PT ;  /* 0x000000b3b0b37209 */ /* 0x004fc60007800000 */
[----:B------:R-:W1:Y:S04]  /*8e90*/  SHFL.BFLY PT, R18, R177, 0x2, 0x1f ;  /* 0x0c401f00b1127f89 */ /* 0x000e6800000e0000 */
[----:B------:R-:W2:Y:S01]  /*8ea0*/  SHFL.BFLY PT, R178, R179, 0x2, 0x1f ;  /* 0x0c401f00b3b27f89 */ /* 0x000ea200000e0000 */
[----:B-1----:R-:W-:Y:S02]  /*8eb0*/  FMNMX R19, R177, R18, !PT ;  /* 0x00000012b1137209 */ /* 0x002fe40007800000 */
[----:B--2---:R-:W-:Y:S02]  /*8ec0*/  FMNMX R18, R179, R178, !PT ;  /* 0x000000b2b3127209 */ /* 0x004fe40007800000 */
[----:B------:R-:W-:Y:S02]  /*8ed0*/  FSETP.NEU.AND P3, PT, R19, -INF , PT ;  /* 0xff8000001300780b */ /* 0x000fe40003f6d000 */
[----:B------:R-:W-:-:S02]  /*8ee0*/  FSETP.NEU.AND P4, PT, R18, -INF , PT ;  /* 0xff8000001200780b */ /* 0x000fc40003f8d000 */
[----:B------:R-:W-:Y:S02]  /*8ef0*/  FSEL R180, R19, RZ, P3 ;  /* 0x000000ff13b47208 */ /* 0x000fe40001800000 */
[----:B------:R-:W-:-:S03]  /*8f00*/  FSEL R182, R18, RZ, P4 ;  /* 0x000000ff12b67208 */ /* 0x000fc60002000000 */
[----:B------:R-:W-:Y:S01]  /*8f10*/  FADD R22, -R180, R23 ;  /* 0x00000017b4167221 */ /* 0x000fe20000000100 */
[C---:B------:R-:W-:Y:S01]  /*8f20*/  LEA R23, R7.reuse, R14, 0x3 ;  /* 0x0000000e07177211 */ /* 0x040fe200078e18ff */
[----:B------:R-:W-:Y:S01]  /*8f30*/  FADD R21, -R182, R21 ;  /* 0x00000015b6157221 */ /* 0x000fe20000000100 */
[----:B------:R-:W-:Y:S02]  /*8f40*/  VIADD R7, R7, 0x1 ;  /* 0x0000000107077836 */ /* 0x000fe40000000000 */
[----:B------:R-:W-:Y:S01]  /*8f50*/  FMUL R22, R22, UR6 ;  /* 0x0000000616167c20 */ /* 0x000fe20008400000 */
[----:B------:R-:W-:Y:S01]  /*8f60*/  PRMT R23, RZ, 0x654, R23 ;  /* 0x00000654ff177816 */ /* 0x000fe20000000017 */
[----:B------:R-:W-:-:S03]  /*8f70*/  FMUL R21, R21, UR6 ;  /* 0x0000000615157c20 */ /* 0x000fc60008400000 */
[----:B------:R-:W-:Y:S01]  /*8f80*/  FSETP.GEU.AND P3, PT, R22, -126, PT ;  /* 0xc2fc00001600780b */ /* 0x000fe20003f6e000 */
[----:B------:R1:W-:Y:S01]  /*8f90*/  SYNCS.ARRIVE.TRANS64.RED.A1T0 RZ, [R23+URZ], RZ ;  /* 0x000000ff17ff79a7 */ /* 0x0003e2000810043f */
[----:B------:R-:W-:Y:S02]  /*8fa0*/  FSETP.GEU.AND P4, PT, R21, -126, PT ;  /* 0xc2fc00001500780b */ /* 0x000fe40003f8e000 */
[----:B-1----:R-:W-:-:S09]  /*8fb0*/  SHF.L.U32 R23, R4, 0x1f, RZ ;  /* 0x0000001f04177819 */ /* 0x002fd200000006ff */
[----:B------:R-:W-:Y:S02]  /*8fc0*/  @!P3 FMUL R22, R22, 0.5 ;  /* 0x3f0000001616b820 */ /* 0x000fe40000400000 */
[----:B------:R-:W-:Y:S02]  /*8fd0*/  @!P4 FMUL R21, R21, 0.5 ;  /* 0x3f0000001515c820 */ /* 0x000fe40000400000 */
[----:B------:R-:W1:Y:S08]  /*8fe0*/  MUFU.EX2 R178, R22 ;  /* 0x0000001600b27308 */ /* 0x000e700000000800 */
[----:B------:R-:W2:Y:S01]  /*8ff0*/  MUFU.EX2 R176, R21 ;  /* 0x0000001500b07308 */ /* 0x000ea20000000800 */
[----:B-1----:R-:W-:Y:S01]  /*9000*/  @!P3 FMUL R178, R178, R178 ;  /* 0x000000b2b2b2b220 */ /* 0x002fe20000400000 */
[----:B------:R-:W-:-:S03]  /*9010*/  ISETP.NE.AND P3, PT, R7, 0x4, PT ;  /* 0x000000040700780c */ /* 0x000fc60003f65270 */
[-C--:B------:R-:W-:Y:S01]  /*9020*/  FMUL R168, R168, R178.reuse ;  /* 0x000000b2a8a87220 */ /* 0x080fe20000400000 */
[-C--:B------:R-:W-:Y:S01]  /*9030*/  FMUL R169, R169, R178.reuse ;  /* 0x000000b2a9a97220 */ /* 0x080fe20000400000 */
[-C--:B------:R-:W-:Y:S01]  /*9040*/  FMUL R172, R172, R178.reuse ;  /* 0x000000b2acac7220 */ /* 0x080fe20000400000 */
[----:B------:R-:W-:Y:S01]  /*9050*/  FMUL R173, R173, R178 ;  /* 0x000000b2adad7220 */ /* 0x000fe20000400000 */
[----:B--2---:R-:W-:Y:S01]  /*9060*/  @!P4 FMUL R176, R176, R176 ;  /* 0x000000b0b0b0c220 */ /* 0x004fe20000400000 */
[-C--:B------:R-:W-:Y:S01]  /*9070*/  FMUL R160, R160, R178.reuse ;  /* 0x000000b2a0a07220 */ /* 0x080fe20000400000 */
[-C--:B------:R-:W-:Y:S01]  /*9080*/  FMUL R161, R161, R178.reuse ;  /* 0x000000b2a1a17220 */ /* 0x080fe20000400000 */
[-C--:B------:R-:W-:Y:S01]  /*9090*/  FMUL R164, R164, R178.reuse ;  /* 0x000000b2a4a47220 */ /* 0x080fe20000400000 */
[-C--:B------:R-:W-:Y:S01]  /*90a0*/  FMUL R165, R165, R178.reuse ;  /* 0x000000b2a5a57220 */ /* 0x080fe20000400000 */
[-C--:B------:R-:W-:Y:S01]  /*90b0*/  FMUL R152, R152, R178.reuse ;  /* 0x000000b298987220 */ /* 0x080fe20000400000 */
[-C--:B------:R-:W-:Y:S01]  /*90c0*/  FMUL R153, R153, R178.reuse ;  /* 0x000000b299997220 */ /* 0x080fe20000400000 */
[-C--:B------:R-:W-:Y:S01]  /*90d0*/  FMUL R156, R156, R178.reuse ;  /* 0x000000b29c9c7220 */ /* 0x080fe20000400000 */
[----:B------:R-:W-:Y:S01]  /*90e0*/  FMUL R157, R157, R178 ;  /* 0x000000b29d9d7220 */ /* 0x000fe20000400000 */
[-C--:B------:R-:W-:Y:S01]  /*90f0*/  FMUL R170, R170, R176.reuse ;  /* 0x000000b0aaaa7220 */ /* 0x080fe20000400000 */
        /* <DEDUP_REMOVED lines=10> */
[----:B------:R-:W-:-:S07]  /*91a0*/  FMUL R159, R159, R176 ;  /* 0x000000b09f9f7220 */ /* 0x000fce0000400000 */
.L_x_30:
[----:B-1----:R1:W2:Y:S02]  /*91b0*/  SYNCS.PHASECHK.TRANS64.TRYWAIT P4, [R184+URZ+0x19800], R23 ;  /* 0x01980017b80075a7 */ /* 0x0022a4000808017f */
[----:B--2---:R-:W-:Y:S05]  /*91c0*/  @!P4 NANOSLEEP.SYNCS 0x989680 ;  /* 0x009896800000c95d */ /* 0x004fea0003900000 */
[----:B------:R-:W2:Y:S02]  /*91d0*/  @!P4 SYNCS.PHASECHK.TRANS64 P4, [R184+URZ+0x19800], R23 ;  /* 0x01980017b800c5a7 */ /* 0x000ea4000808007f */
[----:B--2---:R-:W-:Y:S05]  /*91e0*/  @!P4 BRA `(.L_x_30) ;  /* 0xfffffffc00f0c947 */ /* 0x004fea000383ffff */
[----:B------:R-:W-:Y:S01]  /*91f0*/  ULDC UR7, c[0x0][0x604] ;  /* 0x0001810000077ab9 */ /* 0x000fe20000000800 */
[----:B------:R-:W-:Y:S01]  /*9200*/  R2UR UR6, R17 ;  /* 0x00000000110672ca */ /* 0x000fe200000e0000 */
[----:B------:R-:W-:Y:S01]  /*9210*/  FMUL R21, R180, UR7 ;  /* 0x00000007b4157c20 */ /* 0x000fe20008400000 */
[----:B------:R-:W-:Y:S01]  /*9220*/  FMUL R22, R182, UR7 ;  /* 0x00000007b6167c20 */ /* 0x000fe20008400000 */
[----:B------:R-:W-:Y:S01]  /*9230*/  UMOV UR19, 0xc0000010 ;  /* 0xc000001000137882 */ /* 0x000fe20000000000 */
[----:B------:R-:W-:Y:S01]  /*9240*/  UMOV UR11, 0xc0000010 ;  /* 0xc0000010000b7882 */ /* 0x000fe20000000000 */
[--C-:B------:R-:W-:Y:S01]  /*9250*/  FFMA R24, R24, UR7, -R21.reuse ;  /* 0x0000000718187c23 */ /* 0x100fe20008000815 */
[--C-:B------:R-:W-:Y:S01]  /*9260*/  FFMA R25, R25, UR7, -R21.reuse ;  /* 0x0000000719197c23 */ /* 0x100fe20008000815 */
[--C-:B------:R-:W-:Y:S01]  /*9270*/  FFMA R181, R28, UR7, -R21.reuse ;  /* 0x000000071cb57c23 */ /* 0x100fe20008000815 */
[--C-:B------:R-:W-:Y:S01]  /*9280*/  FFMA R29, R29, UR7, -R21.reuse ;  /* 0x000000071d1d7c23 */ /* 0x100fe20008000815 */
[--C-:B------:R-:W-:Y:S01]  /*9290*/  FFMA R26, R26, UR7, -R22.reuse ;  /* 0x000000071a1a7c23 */ /* 0x100fe20008000816 */
[----:B------:R-:W-:Y:S01]  /*92a0*/  FSETP.GEU.AND P5, PT, R24, -126, PT ;  /* 0xc2fc00001800780b */ /* 0x000fe20003fae000 */
[--C-:B------:R-:W-:Y:S01]  /*92b0*/  FFMA R27, R27, UR7, -R22.reuse ;  /* 0x000000071b1b7c23 */ /* 0x100fe20008000816 */
[----:B------:R-:W-:Y:S01]  /*92c0*/  FSETP.GEU.AND P4, PT, R25, -126, PT ;  /* 0xc2fc00001900780b */ /* 0x000fe20003f8e000 */
[--C-:B------:R-:W-:Y:S01]  /*92d0*/  FFMA R32, R32, UR7, -R21.reuse ;  /* 0x0000000720207c23 */ /* 0x100fe20008000815 */
[----:B------:R-:W-:Y:S01]  /*92e0*/  FSETP.GEU.AND P6, PT, R181, -126, PT ;  /* 0xc2fc0000b500780b */ /* 0x000fe20003fce000 */
[--C-:B------:R-:W-:Y:S01]  /*92f0*/  FFMA R182, R34, UR7, -R22.reuse ;  /* 0x0000000722b67c23 */ /* 0x100fe20008000816 */
[--C-:B------:R-:W-:Y:S01]  /*9300*/  FFMA R35, R35, UR7, -R22.reuse ;  /* 0x0000000723237c23 */ /* 0x100fe20008000816 */
[--C-:B------:R-:W-:Y:S01]  /*9310*/  FFMA R36, R36, UR7, -R21.reuse ;  /* 0x0000000724247c23 */ /* 0x100fe20008000815 */
[--C-:B------:R-:W-:Y:S01]  /*9320*/  FFMA R37, R37, UR7, -R21.reuse ;  /* 0x0000000725257c23 */ /* 0x100fe20008000815 */
[--C-:B------:R-:W-:Y:S01]  /*9330*/  FFMA R38, R38, UR7, -R22.reuse ;  /* 0x0000000726267c23 */ /* 0x100fe20008000816 */
[--C-:B------:R-:W-:Y:S01]  /*9340*/  FFMA R39, R39, UR7, -R22.reuse ;  /* 0x0000000727277c23 */ /* 0x100fe20008000816 */
[--C-:B------:R-:W-:Y:S01]  /*9350*/  FFMA R40, R40, UR7, -R21.reuse ;  /* 0x0000000728287c23 */ /* 0x100fe20008000815 */
[--C-:B------:R-:W-:Y:S01]  /*9360*/  FFMA R41, R41, UR7, -R21.reuse ;  /* 0x0000000729297c23 */ /* 0x100fe20008000815 */
[----:B------:R-:W-:Y:S01]  /*9370*/  @!P5 FMUL R24, R24, 0.5 ;  /* 0x3f0000001818d820 */ /* 0x000fe20000400000 */
[--C-:B------:R-:W-:Y:S01]  /*9380*/  FFMA R42, R42, UR7, -R22.reuse ;  /* 0x000000072a2a7c23 */ /* 0x100fe20008000816 */
[----:B------:R-:W-:Y:S01]  /*9390*/  @!P4 FMUL R25, R25, 0.5 ;  /* 0x3f0000001919c820 */ /* 0x000fe20000400000 */
[--C-:B------:R-:W-:Y:S01]  /*93a0*/  FFMA R43, R43, UR7, -R22.reuse ;  /* 0x000000072b2b7c23 */ /* 0x100fe20008000816 */
[----:B------:R-:W-:Y:S01]  /*93b0*/  @!P6 FMUL R181, R181, 0.5 ;  /* 0x3f000000b5b5e820 */ /* 0x000fe20000400000 */
[----:B------:R2:W3:Y:S01]  /*93c0*/  MUFU.EX2 R177, R24 ;  /* 0x0000001800b17308 */ /* 0x0004e20000000800 */
[--C-:B------:R-:W-:Y:S01]  /*93d0*/  FFMA R47, R47, UR7, -R22.reuse ;  /* 0x000000072f2f7c23 */ /* 0x100fe20008000816 */
[--C-:B------:R-:W-:Y:S01]  /*93e0*/  FFMA R48, R48, UR7, -R21.reuse ;  /* 0x0000000730307c23 */ /* 0x100fe20008000815 */
[--C-:B------:R-:W-:Y:S01]  /*93f0*/  FFMA R49, R49, UR7, -R21.reuse ;  /* 0x0000000731317c23 */ /* 0x100fe20008000815 */
[--C-:B------:R-:W-:Y:S01]  /*9400*/  FFMA R50, R50, UR7, -R22.reuse ;  /* 0x0000000732327c23 */ /* 0x100fe20008000816 */
[--C-:B------:R-:W-:Y:S01]  /*9410*/  FFMA R52, R52, UR7, -R21.reuse ;  /* 0x0000000734347c23 */ /* 0x100fe20008000815 */
[--C-:B------:R-:W-:Y:S01]  /*9420*/  FFMA R51, R51, UR7, -R22.reuse ;  /* 0x0000000733337c23 */ /* 0x100fe20008000816 */
[--C-:B------:R-:W-:Y:S01]  /*9430*/  FFMA R55, R55, UR7, -R22.reuse ;  /* 0x0000000737377c23 */ /* 0x100fe20008000816 */
[----:B------:R4:W5:Y:S01]  /*9440*/  MUFU.EX2 R180, R25 ;  /* 0x0000001900b47308 */ /* 0x0009620000000800 */
[--C-:B--2---:R-:W-:Y:S01]  /*9450*/  FFMA R24, R30, UR7, -R22.reuse ;  /* 0x000000071e187c23 */ /* 0x104fe20008000816 */
[--C-:B------:R-:W-:Y:S01]  /*9460*/  FFMA R56, R56, UR7, -R21.reuse ;  /* 0x0000000738387c23 */ /* 0x100fe20008000815 */
[--C-:B------:R-:W-:Y:S01]  /*9470*/  FFMA R58, R58, UR7, -R22.reuse ;  /* 0x000000073a3a7c23 */ /* 0x100fe20008000816 */
[--C-:B------:R-:W-:Y:S01]  /*9480*/  FFMA R59, R59, UR7, -R22.reuse ;  /* 0x000000073b3b7c23 */ /* 0x100fe20008000816 */
[--C-:B------:R-:W-:Y:S01]  /*9490*/  FFMA R61, R61, UR7, -R21.reuse ;  /* 0x000000073d3d7c23 */ /* 0x100fe20008000815 */
[--C-:B------:R-:W-:Y:S01]  /*94a0*/  FFMA R60, R60, UR7, -R21.reuse ;  /* 0x000000073c3c7c23 */ /* 0x100fe20008000815 */
[--C-:B------:R-:W-:Y:S01]  /*94b0*/  FFMA R64, R64, UR7, -R21.reuse ;  /* 0x0000000740407c23 */ /* 0x100fe20008000815 */
[----:B------:R-:W2:Y:S01]  /*94c0*/  MUFU.EX2 R28, R181 ;  /* 0x000000b5001c7308 */ /* 0x000ea20000000800 */
[----:B---3--:R-:W-:Y:S01]  /*94d0*/  @!P5 FMUL R177, R177, R177 ;  /* 0x000000b1b1b1d220 */ /* 0x008fe20000400000 */
[----:B------:R-:W-:Y:S01]  /*94e0*/  FSETP.GEU.AND P5, PT, R29, -126, PT ;  /* 0xc2fc00001d00780b */ /* 0x000fe20003fae000 */
[--C-:B----4-:R-:W-:Y:S01]  /*94f0*/  FFMA R25, R31, UR7, -R22.reuse ;  /* 0x000000071f197c23 */ /* 0x110fe20008000816 */
[--C-:B------:R-:W-:Y:S01]  /*9500*/  FFMA R65, R65, UR7, -R21.reuse ;  /* 0x0000000741417c23 */ /* 0x100fe20008000815 */
[--C-:B------:R-:W-:Y:S01]  /*9510*/  FFMA R63, R63, UR7, -R22.reuse ;  /* 0x000000073f3f7c23 */ /* 0x100fe20008000816 */
[--C-:B------:R-:W-:Y:S01]  /*9520*/  FFMA R68, R68, UR7, -R21.reuse ;  /* 0x0000000744447c23 */ /* 0x100fe20008000815 */
[--C-:B------:R-:W-:Y:S01]  /*9530*/  FFMA R70, R70, UR7, -R22.reuse ;  /* 0x0000000746467c23 */ /* 0x100fe20008000816 */
[--C-:B------:R-:W-:Y:S01]  /*9540*/  FFMA R71, R71, UR7, -R22.reuse ;  /* 0x0000000747477c23 */ /* 0x100fe20008000816 */
[----:B-----5:R-:W-:Y:S01]  /*9550*/  @!P4 FMUL R180, R180, R180 ;  /* 0x000000b4b4b4c220 */ /* 0x020fe20000400000 */
[----:B------:R-:W-:Y:S01]  /*9560*/  FSETP.GEU.AND P4, PT, R26, -126, PT ;  /* 0xc2fc00001a00780b */ /* 0x000fe20003f8e000 */
[--C-:B------:R-:W-:Y:S01]  /*9570*/  FFMA R69, R69, UR7, -R21.reuse ;  /* 0x0000000745457c23 */ /* 0x100fe20008000815 */
[--C-:B------:R-:W-:Y:S01]  /*9580*/  FFMA R73, R73, UR7, -R21.reuse ;  /* 0x0000000749497c23 */ /* 0x100fe20008000815 */
[--C-:B------:R-:W-:Y:S01]  /*9590*/  FFMA R72, R72, UR7, -R21.reuse ;  /* 0x0000000748487c23 */ /* 0x100fe20008000815 */
[--C-:B------:R-:W-:Y:S01]  /*95a0*/  FFMA R77, R77, UR7, -R21.reuse ;  /* 0x000000074d4d7c23 */ /* 0x100fe20008000815 */
[----:B------:R-:W-:Y:S01]  /*95b0*/  @!P5 FMUL R29, R29, 0.5 ;  /* 0x3f0000001d1dd820 */ /* 0x000fe20000400000 */
[--C-:B------:R-:W-:Y:S01]  /*95c0*/  FFMA R79, R79, UR7, -R22.reuse ;  /* 0x000000074f4f7c23 */ /* 0x100fe20008000816 */
[----:B--2---:R-:W-:Y:S01]  /*95d0*/  @!P6 FMUL R28, R28, R28 ;  /* 0x0000001c1c1ce220 */ /* 0x004fe20000400000 */
[----:B------:R-:W-:Y:S01]  /*95e0*/  FSETP.GEU.AND P6, PT, R27, -126, PT ;  /* 0xc2fc00001b00780b */ /* 0x000fe20003fce000 */
[----:B-1----:R-:W1:Y:S01]  /*95f0*/  MUFU.EX2 R23, R29 ;  /* 0x0000001d00177308 */ /* 0x002e620000000800 */
[--C-:B------:R-:W-:Y:S01]  /*9600*/  FFMA R80, R80, UR7, -R21.reuse ;  /* 0x0000000750507c23 */ /* 0x100fe20008000815 */
[--C-:B------:R-:W-:Y:S01]  /*9610*/  FFMA R78, R78, UR7, -R22.reuse ;  /* 0x000000074e4e7c23 */ /* 0x100fe20008000816 */
[--C-:B------:R-:W-:Y:S01]  /*9620*/  FFMA R82, R82, UR7, -R22.reuse ;  /* 0x0000000752527c23 */ /* 0x100fe20008000816 */
[----:B------:R-:W-:Y:S01]  /*9630*/  @!P4 FMUL R26, R26, 0.5 ;  /* 0x3f0000001a1ac820 */ /* 0x000fe20000400000 */
[--C-:B------:R-:W-:Y:S01]  /*9640*/  FFMA R81, R81, UR7, -R21.reuse ;  /* 0x0000000751517c23 */ /* 0x100fe20008000815 */
[--C-:B------:R-:W-:Y:S01]  /*9650*/  FFMA R85, R85, UR7, -R21.reuse ;  /* 0x0000000755557c23 */ /* 0x100fe20008000815 */
[--C-:B------:R-:W-:Y:S01]  /*9660*/  FFMA R86, R86, UR7, -R22.reuse ;  /* 0x0000000756567c23 */ /* 0x100fe20008000816 */
[----:B------:R2:W3:Y:S01]  /*9670*/  MUFU.EX2 R179, R26 ;  /* 0x0000001a00b37308 */ /* 0x0004e20000000800 */
[--C-:B------:R-:W-:Y:S01]  /*9680*/  FFMA R89, R89, UR7, -R21.reuse ;  /* 0x0000000759597c23 */ /* 0x100fe20008000815 */
[--C-:B------:R-:W-:Y:S01]  /*9690*/  FFMA R87, R87, UR7, -R22.reuse ;  /* 0x0000000757577c23 */ /* 0x100fe20008000816 */
[--C-:B------:R-:W-:Y:S01]  /*96a0*/  FFMA R91, R91, UR7, -R22.reuse ;  /* 0x000000075b5b7c23 */ /* 0x100fe20008000816 */
[----:B------:R-:W-:Y:S01]  /*96b0*/  @!P6 FMUL R27, R27, 0.5 ;  /* 0x3f0000001b1be820 */ /* 0x000fe20000400000 */
[--C-:B------:R-:W-:Y:S01]  /*96c0*/  FFMA R94, R94, UR7, -R22.reuse ;  /* 0x000000075e5e7c23 */ /* 0x100fe20008000816 */
[--C-:B------:R-:W-:Y:S01]  /*96d0*/  FFMA R95, R95, UR7, -R22.reuse ;  /* 0x000000075f5f7c23 */ /* 0x100fe20008000816 */
[--C-:B------:R-:W-:Y:S01]  /*96e0*/  FFMA R90, R90, UR7, -R22.reuse ;  /* 0x000000075a5a7c23 */ /* 0x100fe20008000816 */
[----:B------:R-:W4:Y:S01]  /*96f0*/  MUFU.EX2 R31, R27 ;  /* 0x0000001b001f7308 */ /* 0x000f220000000800 */
[----:B-1----:R-:W-:Y:S01]  /*9700*/  @!P5 FMUL R23, R23, R23 ;  /* 0x000000171717d220 */ /* 0x002fe20000400000 */
[----:B------:R-:W-:Y:S01]  /*9710*/  FSETP.GEU.AND P5, PT, R24, -126, PT ;  /* 0xc2fc00001800780b */ /* 0x000fe20003fae000 */
[--C-:B--2---:R-:W-:Y:S01]  /*9720*/  FFMA R26, R33, UR7, -R21.reuse ;  /* 0x00000007211a7c23 */ /* 0x104fe20008000815 */
[--C-:B------:R-:W-:Y:S01]  /*9730*/  FFMA R98, R98, UR7, -R22.reuse ;  /* 0x0000000762627c23 */ /* 0x100fe20008000816 */
[--C-:B------:R-:W-:Y:S01]  /*9740*/  FFMA R93, R93, UR7, -R21.reuse ;  /* 0x000000075d5d7c23 */ /* 0x100fe20008000815 */
[--C-:B------:R-:W-:Y:S01]  /*9750*/  FFMA R100, R100, UR7, -R21.reuse ;  /* 0x0000000764647c23 */ /* 0x100fe20008000815 */
[----:B------:R-:W-:Y:S01]  /*9760*/  FFMA R101, R101, UR7, -R21 ;  /* 0x0000000765657c23 */ /* 0x000fe20008000815 */
[--C-:B------:R-:W-:Y:S01]  /*9770*/  FFMA R103, R103, UR7, -R22.reuse ;  /* 0x0000000767677c23 */ /* 0x100fe20008000816 */
[----:B---3--:R-:W-:Y:S01]  /*9780*/  @!P4 FMUL R179, R179, R179 ;  /* 0x000000b3b3b3c220 */ /* 0x008fe20000400000 */
[----:B------:R-:W-:Y:S01]  /*9790*/  FSETP.GEU.AND P4, PT, R25, -126, PT ;  /* 0xc2fc00001900780b */ /* 0x000fe20003f8e000 */
[----:B------:R-:W-:Y:S01]  /*97a0*/  UIMAD UR6, UR6, 0x600, UR15 ;  /* 0x00000600060678a4 */ /* 0x000fe2000f8e020f */
[----:B------:R-:W-:Y:S01]  /*97b0*/  FFMA R15, R178, R15, R177 ;  /* 0x0000000fb20f7223 */ /* 0x000fe200000000b1 */
[--C-:B------:R-:W-:Y:S01]  /*97c0*/  FFMA R99, R99, UR7, -R22.reuse ;  /* 0x0000000763637c23 */ /* 0x100fe20008000816 */
[----:B------:R-:W-:Y:S01]  /*97d0*/  FFMA R102, R102, UR7, -R22 ;  /* 0x0000000766667c23 */ /* 0x000fe20008000816 */
[----:B------:R-:W-:Y:S01]  /*97e0*/  @!P5 FMUL R24, R24, 0.5 ;  /* 0x3f0000001818d820 */ /* 0x000fe20000400000 */
[----:B------:R-:W-:Y:S01]  /*97f0*/  UIADD3 UR8, UR6, 0x200, URZ ;  /* 0x0000020006087890 */ /* 0x000fe2000fffe03f */
[----:B----4-:R-:W-:Y:S01]  /*9800*/  @!P6 FMUL R31, R31, R31 ;  /* 0x0000001f1f1fe220 */ /* 0x010fe20000400000 */
[----:B------:R-:W-:Y:S01]  /*9810*/  FSETP.GEU.AND P6, PT, R32, -126, PT ;  /* 0xc2fc00002000780b */ /* 0x000fe20003fce000 */
[----:B------:R1:W2:Y:S01]  /*9820*/  MUFU.EX2 R29, R24 ;  /* 0x00000018001d7308 */ /* 0x0002a20000000800 */
[----:B------:R-:W-:Y:S01]  /*9830*/  UMOV UR18, UR6 ;  /* 0x0000000600127c82 */ /* 0x000fe20008000000 */
[----:B------:R-:W-:Y:S01]  /*9840*/  UIADD3 UR10, UR6, 0x400, URZ ;  /* 0x00000400060a7890 */ /* 0x000fe2000fffe03f */
[----:B------:R-:W-:Y:S01]  /*9850*/  FADD R15, R15, R180 ;  /* 0x000000b40f0f7221 */ /* 0x000fe20000000000 */
[----:B------:R-:W-:Y:S01]  /*9860*/  @!P4 FMUL R25, R25, 0.5 ;  /* 0x3f0000001919c820 */ /* 0x000fe20000400000 */
[----:B------:R-:W-:Y:S01]  /*9870*/  UIADD3 UR12, UR6, 0x420, URZ ;  /* 0x00000420060c7890 */ /* 0x000fe2000fffe03f */
[--C-:B------:R-:W-:Y:S01]  /*9880*/  FFMA R105, R105, UR7, -R21.reuse ;  /* 0x0000000769697c23 */ /* 0x100fe20008000815 */
[--C-:B------:R-:W-:Y:S01]  /*9890*/  FFMA R107, R107, UR7, -R22.reuse ;  /* 0x000000076b6b7c23 */ /* 0x100fe20008000816 */
[----:B------:R3:W4:Y:S01]  /*98a0*/  MUFU.EX2 R30, R25 ;  /* 0x00000019001e7308 */ /* 0x0007220000000800 */
[--C-:B-1----:R-:W-:Y:S01]  /*98b0*/  FFMA R24, R44, UR7, -R21.reuse ;  /* 0x000000072c187c23 */ /* 0x102fe20008000815 */
[--C-:B------:R-:W-:Y:S01]  /*98c0*/  FFMA R108, R108, UR7, -R21.reuse ;  /* 0x000000076c6c7c23 */ /* 0x100fe20008000815 */
[--C-:B------:R-:W-:Y:S01]  /*98d0*/  FFMA R110, R110, UR7, -R22.reuse ;  /* 0x000000076e6e7c23 */ /* 0x100fe20008000816 */
[----:B------:R-:W-:Y:S01]  /*98e0*/  @!P6 FMUL R32, R32, 0.5 ;  /* 0x3f0000002020e820 */ /* 0x000fe20000400000 */
[--C-:B------:R-:W-:Y:S01]  /*98f0*/  FFMA R111, R111, UR7, -R22.reuse ;  /* 0x000000076f6f7c23 */ /* 0x100fe20008000816 */
[--C-:B------:R-:W-:Y:S01]  /*9900*/  FFMA R113, R113, UR7, -R21.reuse ;  /* 0x0000000771717c23 */ /* 0x100fe20008000815 */
[--C-:B------:R-:W-:Y:S01]  /*9910*/  FFMA R184, R114, UR7, -R22.reuse ;  /* 0x0000000772b87c23 */ /* 0x100fe20008000816 */
[----:B------:R-:W1:Y:S01]  /*9920*/  MUFU.EX2 R33, R32 ;  /* 0x0000002000217308 */ /* 0x000e620000000800 */
[----:B--2---:R-:W-:Y:S01]  /*9930*/  @!P5 FMUL R29, R29, R29 ;  /* 0x0000001d1d1dd220 */ /* 0x004fe20000400000 */
[----:B------:R-:W-:Y:S01]  /*9940*/  FSETP.GEU.AND P5, PT, R26, -126, PT ;  /* 0xc2fc00001a00780b */ /* 0x000fe20003fae000 */
[--C-:B---3--:R-:W-:Y:S01]  /*9950*/  FFMA R25, R45, UR7, -R21.reuse ;  /* 0x000000072d197c23 */ /* 0x108fe20008000815 */
[--C-:B------:R-:W-:Y:S01]  /*9960*/  FFMA R114, R116, UR7, -R21.reuse ;  /* 0x0000000774727c23 */ /* 0x100fe20008000815 */
[--C-:B------:R-:W-:Y:S01]  /*9970*/  FFMA R116, R117, UR7, -R21.reuse ;  /* 0x0000000775747c23 */ /* 0x100fe20008000815 */
[--C-:B------:R-:W-:Y:S01]  /*9980*/  FFMA R119, R119, UR7, -R22.reuse ;  /* 0x0000000777777c23 */ /* 0x100fe20008000816 */
[--C-:B------:R-:W-:Y:S01]  /*9990*/  FFMA R117, R120, UR7, -R21.reuse ;  /* 0x0000000778757c23 */ /* 0x100fe20008000815 */
[--C-:B------:R-:W-:Y:S01]  /*99a0*/  FFMA R123, R123, UR7, -R22.reuse ;  /* 0x000000077b7b7c23 */ /* 0x100fe20008000816 */
[----:B----4-:R-:W-:Y:S01]  /*99b0*/  @!P4 FMUL R30, R30, R30 ;  /* 0x0000001e1e1ec220 */ /* 0x010fe20000400000 */
[----:B------:R-:W-:Y:S01]  /*99c0*/  FSETP.GEU.AND P4, PT, R182, -126, PT ;  /* 0xc2fc0000b600780b */ /* 0x000fe20003f8e000 */
[--C-:B------:R-:W-:Y:S01]  /*99d0*/  FFMA R122, R122, UR7, -R22.reuse ;  /* 0x000000077a7a7c23 */ /* 0x100fe20008000816 */
[----:B------:R-:W-:Y:S01]  /*99e0*/  FFMA R124, R124, UR7, -R21 ;  /* 0x000000077c7c7c23 */ /* 0x000fe20008000815 */
[----:B------:R-:W-:Y:S01]  /*99f0*/  FFMA R176, R176, R13, R179 ;  /* 0x0000000db0b07223 */ /* 0x000fe200000000b3 */
[----:B------:R-:W-:Y:S01]  /*9a00*/  F2FP.F16.F32.PACK_AB R27, R30, R29 ;  /* 0x0000001d1e1b723e */ /* 0x000fe200000000ff */
[----:B------:R-:W-:Y:S01]  /*9a10*/  @!P5 FMUL R26, R26, 0.5 ;  /* 0x3f0000001a1ad820 */ /* 0x000fe20000400000 */
[----:B------:R-:W-:Y:S01]  /*9a20*/  FFMA R125, R125, UR7, -R21 ;  /* 0x000000077d7d7c23 */ /* 0x000fe20008000815 */
[----:B-1----:R-:W-:Y:S01]  /*9a30*/  @!P6 FMUL R33, R33, R33 ;  /* 0x000000212121e220 */ /* 0x002fe20000400000 */
[----:B------:R-:W-:Y:S01]  /*9a40*/  FSETP.GEU.AND P6, PT, R35, -126, PT ;  /* 0xc2fc00002300780b */ /* 0x000fe20003fce000 */
[----:B------:R1:W2:Y:S01]  /*9a50*/  MUFU.EX2 R34, R26 ;  /* 0x0000001a00227308 */ /* 0x0002a20000000800 */
[--C-:B------:R-:W-:Y:S01]  /*9a60*/  FFMA R127, R127, UR7, -R22.reuse ;  /* 0x000000077f7f7c23 */ /* 0x100fe20008000816 */
[----:B------:R-:W-:Y:S01]  /*9a70*/  FADD R176, R176, R31 ;  /* 0x0000001fb0b07221 */ /* 0x000fe20000000000 */
[--C-:B------:R-:W-:Y:S01]  /*9a80*/  FFMA R135, R135, UR7, -R22.reuse ;  /* 0x0000000787877c23 */ /* 0x100fe20008000816 */
[----:B------:R-:W-:Y:S01]  /*9a90*/  @!P4 FMUL R182, R182, 0.5 ;  /* 0x3f000000b6b6c820 */ /* 0x000fe20000400000 */
[----:B------:R-:W-:Y:S01]  /*9aa0*/  FFMA R137, R137, UR7, -R21 ;  /* 0x0000000789897c23 */ /* 0x000fe20008000815 */
[----:B------:R-:W-:Y:S01]  /*9ab0*/  FADD R29, R176, R29 ;  /* 0x0000001db01d7221 */ /* 0x000fe20000000000 */
[--C-:B------:R-:W-:Y:S01]  /*9ac0*/  FFMA R136, R136, UR7, -R21.reuse ;  /* 0x0000000788887c23 */ /* 0x100fe20008000815 */
[----:B------:R-:W3:Y:S01]  /*9ad0*/  MUFU.EX2 R181, R182 ;  /* 0x000000b600b57308 */ /* 0x000ee20000000800 */
[----:B-1----:R-:W-:Y:S01]  /*9ae0*/  FFMA R26, R46, UR7, -R22 ;  /* 0x000000072e1a7c23 */ /* 0x002fe20008000816 */
[----:B------:R-:W-:Y:S01]  /*9af0*/  FADD R30, R29, R30 ;  /* 0x0000001e1d1e7221 */ /* 0x000fe20000000000 */
        /* <DEDUP_REMOVED lines=8> */
[--C-:B------:R-:W-:Y:S01]  /*9b80*/  FFMA R141, R141, UR7, -R21.reuse ;  /* 0x000000078d8d7c23 */ /* 0x100fe20008000815 */
[--C-:B------:R-:W-:Y:S01]  /*9b90*/  FFMA R143, R143, UR7, -R22.reuse ;  /* 0x000000078f8f7c23 */ /* 0x100fe20008000816 */
[--C-:B------:R-:W-:Y:S01]  /*9ba0*/  FFMA R142, R142, UR7, -R22.reuse ;  /* 0x000000078e8e7c23 */ /* 0x100fe20008000816 */
[--C-:B------:R-:W-:Y:S01]  /*9bb0*/  FFMA R144, R144, UR7, -R21.reuse ;  /* 0x0000000790907c23 */ /* 0x100fe20008000815 */
[--C-:B------:R-:W-:Y:S01]  /*9bc0*/  FFMA R145, R145, UR7, -R21.reuse ;  /* 0x0000000791917c23 */ /* 0x100fe20008000815 */
[--C-:B------:R-:W-:Y:S01]  /*9bd0*/  FFMA R146, R146, UR7, -R22.reuse ;  /* 0x0000000792927c23 */ /* 0x100fe20008000816 */
[----:B---3--:R-:W-:Y:S01]  /*9be0*/  @!P4 FMUL R181, R181, R181 ;  /* 0x000000b5b5b5c220 */ /* 0x008fe20000400000 */
[----:B------:R-:W-:Y:S01]  /*9bf0*/  FSETP.GEU.AND P4, PT, R37, -126, PT ;  /* 0xc2fc00002500780b */ /* 0x000fe20003f8e000 */
[--C-:B------:R-:W-:Y:S01]  /*9c00*/  FFMA R147, R147, UR7, -R22.reuse ;  /* 0x0000000793937c23 */ /* 0x100fe20008000816 */
[----:B------:R-:W-:Y:S01]  /*9c10*/  FFMA R148, R148, UR7, -R21 ;  /* 0x0000000794947c23 */ /* 0x000fe20008000815 */
[----:B------:R-:W-:Y:S01]  /*9c20*/  FFMA R150, R150, UR7, -R22 ;  /* 0x0000000796967c23 */ /* 0x000fe20008000816 */
[----:B------:R-:W-:Y:S01]  /*9c30*/  SEL R7, R7, RZ, P3 ;  /* 0x000000ff07077207 */ /* 0x000fe20001800000 */
[----:B------:R-:W-:Y:S01]  /*9c40*/  @!P5 FMUL R36, R36, 0.5 ;  /* 0x3f0000002424d820 */ /* 0x000fe20000400000 */
[----:B------:R-:W-:-:S02]  /*9c50*/  VIADD R17, R17, 0x1 ;  /* 0x0000000111117836 */ /* 0x000fc40000000000 */
[----:B-1----:R-:W-:Y:S01]  /*9c60*/  @!P6 FMUL R182, R182, R182 ;  /* 0x000000b6b6b6e220 */ /* 0x002fe20000400000 */
[----:B------:R-:W-:Y:S01]  /*9c70*/  FSETP.GEU.AND P6, PT, R38, -126, PT ;  /* 0xc2fc00002600780b */ /* 0x000fe20003fce000 */
[----:B------:R-:W1:Y:S03]  /*9c80*/  MUFU.EX2 R183, R36 ;  /* 0x0000002400b77308 */ /* 0x000e660000000800 */
[----:B------:R-:W-:-:S05]  /*9c90*/  @!P4 FMUL R37, R37, 0.5 ;  /* 0x3f0000002525c820 */ /* 0x000fca0000400000 */
[----:B------:R-:W2:Y:S04]  /*9ca0*/  MUFU.EX2 R32, R37 ;  /* 0x0000002500207308 */ /* 0x000ea80000000800 */
[----:B------:R-:W-:-:S04]  /*9cb0*/  @!P6 FMUL R38, R38, 0.5 ;  /* 0x3f0000002626e820 */ /* 0x000fc80000400000 */
[----:B------:R-:W3:Y:S01]  /*9cc0*/  MUFU.EX2 R37, R38 ;  /* 0x0000002600257308 */ /* 0x000ee20000000800 */
[----:B-1----:R-:W-:Y:S01]  /*9cd0*/  @!P5 FMUL R183, R183, R183 ;  /* 0x000000b7b7b7d220 */ /* 0x002fe20000400000 */
[----:B------:R-:W-:Y:S01]  /*9ce0*/  FSETP.GEU.AND P5, PT, R39, -126, PT ;  /* 0xc2fc00002700780b */ /* 0x000fe20003fae000 */
[----:B--2---:R-:W-:Y:S01]  /*9cf0*/  @!P4 FMUL R32, R32, R32 ;  /* 0x000000202020c220 */ /* 0x004fe20000400000 */
[----:B------:R-:W-:-:S11]  /*9d00*/  FSETP.GEU.AND P4, PT, R40, -126, PT ;  /* 0xc2fc00002800780b */ /* 0x000fd60003f8e000 */
[----:B------:R-:W-:Y:S01]  /*9d10*/  @!P5 FMUL R39, R39, 0.5 ;  /* 0x3f0000002727d820 */ /* 0x000fe20000400000 */
[----:B---3--:R-:W-:Y:S01]  /*9d20*/  @!P6 FMUL R37, R37, R37 ;  /* 0x000000252525e220 */ /* 0x008fe20000400000 */
[----:B------:R-:W-:Y:S02]  /*9d30*/  FSETP.GEU.AND P6, PT, R41, -126, PT ;  /* 0xc2fc00002900780b */ /* 0x000fe40003fce000 */
[----:B------:R-:W1:Y:S01]  /*9d40*/  MUFU.EX2 R36, R39 ;  /* 0x0000002700247308 */ /* 0x000e620000000800 */
[----:B------:R-:W-:-:S07]  /*9d50*/  @!P4 FMUL R40, R40, 0.5 ;  /* 0x3f0000002828c820 */ /* 0x000fce0000400000 */
[----:B------:R-:W2:Y:S03]  /*9d60*/  MUFU.EX2 R35, R40 ;  /* 0x0000002800237308 */ /* 0x000ea60000000800 */
[----:B------:R-:W-:-:S05]  /*9d70*/  @!P6 FMUL R41, R41, 0.5 ;  /* 0x3f0000002929e820 */ /* 0x000fca0000400000 */
        /* <DEDUP_REMOVED lines=12> */
[----:B------:R3:W4:Y:S01]  /*9e40*/  MUFU.EX2 R44, R24 ;  /* 0x00000018002c7308 */ /* 0x0007220000000800 */
[----:B-1----:R-:W-:Y:S01]  /*9e50*/  @!P5 FMUL R39, R39, R39 ;  /* 0x000000272727d220 */ /* 0x002fe20000400000 */
[----:B------:R-:W-:Y:S01]  /*9e60*/  FSETP.GEU.AND P5, PT, R25, -126, PT ;  /* 0xc2fc00001900780b */ /* 0x000fe20003fae000 */
[----:B--2---:R-:W-:Y:S01]  /*9e70*/  @!P4 FMUL R40, R40, R40 ;  /* 0x000000282828c220 */ /* 0x004fe20000400000 */
[----:B------:R-:W-:Y:S01]  /*9e80*/  FSETP.GEU.AND P4, PT, R26, -126, PT ;  /* 0xc2fc00001a00780b */ /* 0x000fe20003f8e000 */
[----:B---3--:R-:W-:-:S10]  /*9e90*/  FFMA R24, R53, UR7, -R21 ;  /* 0x0000000735187c23 */ /* 0x008fd40008000815 */
[----:B------:R-:W-:Y:S01]  /*9ea0*/  @!P5 FMUL R25, R25, 0.5 ;  /* 0x3f0000001919d820 */ /* 0x000fe20000400000 */
[----:B----4-:R-:W-:Y:S01]  /*9eb0*/  @!P6 FMUL R44, R44, R44 ;  /* 0x0000002c2c2ce220 */ /* 0x010fe20000400000 */
[----:B------:R-:W-:Y:S02]  /*9ec0*/  FSETP.GEU.AND P6, PT, R47, -126, PT ;  /* 0xc2fc00002f00780b */ /* 0x000fe40003fce000 */
[----:B------:R1:W2:Y:S01]  /*9ed0*/  MUFU.EX2 R45, R25 ;  /* 0x00000019002d7308 */ /* 0x0002a20000000800 */
[----:B------:R-:W-:-:S07]  /*9ee0*/  @!P4 FMUL R26, R26, 0.5 ;  /* 0x3f0000001a1ac820 */ /* 0x000fce0000400000 */
[----:B------:R3:W4:Y:S01]  /*9ef0*/  MUFU.EX2 R46, R26 ;  /* 0x0000001a002e7308 */ /* 0x0007220000000800 */
[----:B-1----:R-:W-:Y:S02]  /*9f00*/  FFMA R25, R54, UR7, -R22 ;  /* 0x0000000736197c23 */ /* 0x002fe40008000816 */
[----:B------:R-:W-:-:S05]  /*9f10*/  @!P6 FMUL R47, R47, 0.5 ;  /* 0x3f0000002f2fe820 */ /* 0x000fca0000400000 */
[----:B------:R-:W1:Y:S01]  /*9f20*/  MUFU.EX2 R43, R47 ;  /* 0x0000002f002b7308 */ /* 0x000e620000000800 */
[----:B--2---:R-:W-:Y:S01]  /*9f30*/  @!P5 FMUL R45, R45, R45 ;  /* 0x0000002d2d2dd220 */ /* 0x004fe20000400000 */
[----:B------:R-:W-:Y:S01]  /*9f40*/  FSETP.GEU.AND P5, PT, R48, -126, PT ;  /* 0xc2fc00003000780b */ /* 0x000fe20003fae000 */
[----:B---3--:R-:W-:Y:S01]  /*9f50*/  FFMA R26, R57, UR7, -R21 ;  /* 0x00000007391a7c23 */ /* 0x008fe20008000815 */
[----:B----4-:R-:W-:Y:S01]  /*9f60*/  @!P4 FMUL R46, R46, R46 ;  /* 0x0000002e2e2ec220 */ /* 0x010fe20000400000 */
[----:B------:R-:W-:-:S10]  /*9f70*/  FSETP.GEU.AND P4, PT, R49, -126, PT ;  /* 0xc2fc00003100780b */ /* 0x000fd40003f8e000 */
[----:B------:R-:W-:Y:S01]  /*9f80*/  @!P5 FMUL R48, R48, 0.5 ;  /* 0x3f0000003030d820 */ /* 0x000fe20000400000 */
[----:B-1----:R-:W-:Y:S01]  /*9f90*/  @!P6 FMUL R43, R43, R43 ;  /* 0x0000002b2b2be220 */ /* 0x002fe20000400000 */
        /* <DEDUP_REMOVED lines=28> */
[----:B------:R-:W3:Y:S01]  /*a160*/  MUFU.EX2 R54, R55 ;  /* 0x0000003700367308 */ /* 0x000ee20000000800 */
[----:B-1----:R-:W-:Y:S02]  /*a170*/  FFMA R25, R66, UR7, -R22 ;  /* 0x0000000742197c23 */ /* 0x002fe40008000816 */
[----:B------:R-:W-:-:S05]  /*a180*/  @!P6 FMUL R56, R56, 0.5 ;  /* 0x3f0000003838e820 */ /* 0x000fca0000400000 */
[----:B------:R-:W1:Y:S01]  /*a190*/  MUFU.EX2 R57, R56 ;  /* 0x0000003800397308 */ /* 0x000e620000000800 */
[----:B--2---:R-:W-:Y:S01]  /*a1a0*/  @!P5 FMUL R53, R53, R53 ;  /* 0x000000353535d220 */ /* 0x004fe20000400000 */
[----:B------:R-:W-:Y:S01]  /*a1b0*/  FSETP.GEU.AND P5, PT, R26, -126, PT ;  /* 0xc2fc00001a00780b */ /* 0x000fe20003fae000 */
[----:B---3--:R-:W-:Y:S01]  /*a1c0*/  @!P4 FMUL R54, R54, R54 ;  /* 0x000000363636c220 */ /* 0x008fe20000400000 */
[----:B------:R-:W-:-:S11]  /*a1d0*/  FSETP.GEU.AND P4, PT, R58, -126, PT ;  /* 0xc2fc00003a00780b */ /* 0x000fd60003f8e000 */
[----:B------:R-:W-:Y:S01]  /*a1e0*/  @!P5 FMUL R26, R26, 0.5 ;  /* 0x3f0000001a1ad820 */ /* 0x000fe20000400000 */
[----:B-1----:R-:W-:Y:S01]  /*a1f0*/  @!P6 FMUL R57, R57, R57 ;  /* 0x000000393939e220 */ /* 0x002fe20000400000 */
        /* <DEDUP_REMOVED lines=132> */
[----:B------:R2:W3:Y:S03]  /*aa40*/  MUFU.EX2 R80, R26 ;  /* 0x0000001a00507308 */ /* 0x0004e60000000800 */
[----:B------:R-:W-:-:S05]  /*aa50*/  @!P6 FMUL R89, R89, 0.5 ;  /* 0x3f0000005959e820 */ /* 0x000fca0000400000 */
[----:B------:R-:W4:Y:S01]  /*aa60*/  MUFU.EX2 R85, R89 ;  /* 0x0000005900557308 */ /* 0x000f220000000800 */
[----:B--2---:R-:W-:Y:S01]  /*aa70*/  FFMA R26, R97, UR7, -R21 ;  /* 0x00000007611a7c23 */ /* 0x004fe20008000815 */
[----:B-1----:R-:W-:Y:S01]  /*aa80*/  @!P5 FMUL R81, R81, R81 ;  /* 0x000000515151d220 */ /* 0x002fe20000400000 */
[----:B------:R-:W-:Y:S01]  /*aa90*/  FSETP.GEU.AND P5, PT, R90, -126, PT ;  /* 0xc2fc00005a00780b */ /* 0x000fe20003fae000 */
[----:B---3--:R-:W-:Y:S01]  /*aaa0*/  @!P4 FMUL R80, R80, R80 ;  /* 0x000000505050c220 */ /* 0x008fe20000400000 */
[----:B------:R-:W-:-:S11]  /*aab0*/  FSETP.GEU.AND P4, PT, R91, -126, PT ;  /* 0xc2fc00005b00780b */ /* 0x000fd60003f8e000 */
[----:B------:R-:W-:Y:S01]  /*aac0*/  @!P5 FMUL R90, R90, 0.5 ;  /* 0x3f0000005a5ad820 */ /* 0x000fe20000400000 */
[----:B----4-:R-:W-:Y:S01]  /*aad0*/  @!P6 FMUL R85, R85, R85 ;  /* 0x000000555555e220 */ /* 0x010fe20000400000 */
        /* <DEDUP_REMOVED lines=10> */
[--C-:B---3--:R-:W-:Y:S01]  /*ab80*/  FFMA R24, R104, UR7, -R21.reuse ;  /* 0x0000000768187c23 */ /* 0x108fe20008000815 */
[----:B------:R-:W-:Y:S01]  /*ab90*/  FFMA R104, R106, UR7, -R22 ;  /* 0x000000076a687c23 */ /* 0x000fe20008000816 */
[--C-:B------:R-:W-:Y:S01]  /*aba0*/  FFMA R106, R109, UR7, -R21.reuse ;  /* 0x000000076d6a7c23 */ /* 0x100fe20008000815 */
[----:B------:R-:W-:-:S07]  /*abb0*/  FFMA R109, R112, UR7, -R21 ;  /* 0x00000007706d7c23 */ /* 0x000fce0008000815 */
[----:B------:R-:W-:Y:S01]  /*abc0*/  @!P5 FMUL R93, R93, 0.5 ;  /* 0x3f0000005d5dd820 */ /* 0x000fe20000400000 */
[--C-:B------:R-:W-:Y:S01]  /*abd0*/  FFMA R112, R115, UR7, -R22.reuse ;  /* 0x0000000773707c23 */ /* 0x100fe20008000816 */
[----:B----4-:R-:W-:Y:S01]  /*abe0*/  @!P6 FMUL R91, R91, R91 ;  /* 0x0000005b5b5be220 */ /* 0x010fe20000400000 */
[----:B------:R-:W-:Y:S01]  /*abf0*/  FSETP.GEU.AND P6, PT, R95, -126, PT ;  /* 0xc2fc00005f00780b */ /* 0x000fe20003fce000 */
[----:B------:R-:W1:Y:S01]  /*ac00*/  MUFU.EX2 R90, R93 ;  /* 0x0000005d005a7308 */ /* 0x000e620000000800 */
[----:B------:R-:W-:Y:S01]  /*ac10*/  FFMA R115, R118, UR7, -R22 ;  /* 0x0000000776737c23 */ /* 0x000fe20008000816 */
[----:B------:R-:W-:Y:S01]  /*ac20*/  FFMA R118, R121, UR7, -R21 ;  /* 0x0000000779767c23 */ /* 0x000fe20008000815 */
        /* <DEDUP_REMOVED lines=14> */
[----:B-1----:R-:W-:Y:S01]  /*ad10*/  F2FP.F16.F32.PACK_AB R25, R31, R179 ;  /* 0x000000b31f19723e */ /* 0x002fe200000000ff */
[----:B------:R-:W-:Y:S01]  /*ad20*/  FFMA R31, R130, UR7, -R22 ;  /* 0x00000007821f7c23 */ /* 0x000fe20008000816 */
[----:B------:R-:W-:-:S05]  /*ad30*/  @!P6 FMUL R98, R98, 0.5 ;  /* 0x3f0000006262e820 */ /* 0x000fca0000400000 */
[----:B------:R-:W1:Y:S01]  /*ad40*/  MUFU.EX2 R95, R98 ;  /* 0x00000062005f7308 */ /* 0x000e620000000800 */
[----:B---3--:R-:W-:Y:S01]  /*ad50*/  F2FP.F16.F32.PACK_AB R26, R23, R28 ;  /* 0x0000001c171a723e */ /* 0x008fe200000000ff */
[----:B--2---:R-:W-:Y:S01]  /*ad60*/  @!P5 FMUL R96, R96, R96 ;  /* 0x000000606060d220 */ /* 0x004fe20000400000 */
[----:B------:R-:W-:Y:S01]  /*ad70*/  FSETP.GEU.AND P5, PT, R99, -126, PT ;  /* 0xc2fc00006300780b */ /* 0x000fe20003fae000 */
[----:B----4-:R-:W-:Y:S01]  /*ad80*/  @!P4 FMUL R89, R89, R89 ;  /* 0x000000595959c220 */ /* 0x010fe20000400000 */
        /* <DEDUP_REMOVED lines=22> */
[----:B------:R-:W-:Y:S02]  /*aef0*/  FSETP.GEU.AND P5, PT, R105, -126, PT ;  /* 0xc2fc00006900780b */ /* 0x000fe40003fae000 */
[----:B---3--:R-:W-:Y:S01]  /*af00*/  F2FP.F16.F32.PACK_AB R24, R180, R177 ;  /* 0x000000b1b418723e */ /* 0x008fe200000000ff */
[----:B--2---:R-:W-:Y:S01]  /*af10*/  @!P4 FMUL R100, R100, R100 ;  /* 0x000000646464c220 */ /* 0x004fe20000400000 */
[----:B------:R-:W-:Y:S02]  /*af20*/  FSETP.GEU.AND P4, PT, R104, -126, PT ;  /* 0xc2fc00006800780b */ /* 0x000fe40003f8e000 */
[----:B------:R-:W-:-:S07]  /*af30*/  WARPGROUP.ARRIVE ;  /* 0x00000000000079c5 */ /* 0x000fce0000000000 */
[----:B------:R-:W-:Y:S01]  /*af40*/  @!P5 FMUL R105, R105, 0.5 ;  /* 0x3f0000006969d820 */ /* 0x000fe20000400000 */
[----:B----4-:R-:W-:Y:S01]  /*af50*/  @!P6 FMUL R103, R103, R103 ;  /* 0x000000676767e220 */ /* 0x010fe20000400000 */
[----:B------:R-:W-:Y:S01]  /*af60*/  FSETP.GEU.AND P6, PT, R107, -126, PT ;  /* 0xc2fc00006b00780b */ /* 0x000fe20003fce000 */
[----:B------:R-:W-:Y:S01]  /*af70*/  HGMMA.64x16x16.F32 R168, R24, gdesc[UR16].tnspB, R168, gsb0 ;  /* 0x4020001018a87df0 */ /* 0x000fe200080008a8 */
[----:B------:R-:W-:Y:S01]  /*af80*/  UMOV UR18, UR8 ;  /* 0x0000000800127c82 */ /* 0x000fe20008000000 */
[----:B------:R-:W-:Y:S01]  /*af90*/  UMOV UR19, 0xc0000010 ;  /* 0xc000001000137882 */ /* 0x000fe20000000000 */
[----:B------:R-:W-:Y:S01]  /*afa0*/  UIADD3 UR8, UR6, 0x20, URZ ;  /* 0x0000002006087890 */ /* 0x000fe2000fffe03f */
[----:B------:R-:W1:Y:S01]  /*afb0*/  MUFU.EX2 R102, R105 ;  /* 0x0000006900667308 */ /* 0x000e620000000800 */
[----:B------:R-:W-:-:S07]  /*afc0*/  @!P4 FMUL R104, R104, 0.5 ;  /* 0x3f0000006868c820 */ /* 0x000fce0000400000 */
[----:B------:R-:W-:Y:S01]  /*afd0*/  @!P6 FMUL R107, R107, 0.5 ;  /* 0x3f0000006b6be820 */ /* 0x000fe20000400000 */
[----:B------:R-:W2:Y:S01]  /*afe0*/  MUFU.EX2 R104, R104 ;  /* 0x0000006800687308 */ /* 0x000ea20000000800 */
[----:B-1----:R-:W-:Y:S01]  /*aff0*/  @!P5 FMUL R102, R102, R102 ;  /* 0x000000666666d220 */ /* 0x002fe20000400000 */
[----:B------:R-:W-:-:S06]  /*b000*/  FSETP.GEU.AND P5, PT, R108, -126, PT ;  /* 0xc2fc00006c00780b */ /* 0x000fcc0003fae000 */
[----:B------:R-:W1:Y:S01]  /*b010*/  MUFU.EX2 R101, R107 ;  /* 0x0000006b00657308 */ /* 0x000e620000000800 */
[----:B--2---:R-:W-:Y:S01]  /*b020*/  @!P4 FMUL R104, R104, R104 ;  /* 0x000000686868c220 */ /* 0x004fe20000400000 */
[----:B------:R-:W-:-:S05]  /*b030*/  FSETP.GEU.AND P4, PT, R106, -126, PT ;  /* 0xc2fc00006a00780b */ /* 0x000fca0003f8e000 */
[----:B------:R-:W-:-:S04]  /*b040*/  @!P5 FMUL R108, R108, 0.5 ;  /* 0x3f0000006c6cd820 */ /* 0x000fc80000400000 */
[----:B------:R-:W2:Y:S01]  /*b050*/  MUFU.EX2 R105, R108 ;  /* 0x0000006c00697308 */ /* 0x000ea20000000800 */
[----:B-1----:R-:W-:Y:S01]  /*b060*/  @!P6 FMUL R101, R101, R101 ;  /* 0x000000656565e220 */ /* 0x002fe20000400000 */
[----:B------:R-:W-:Y:S01]  /*b070*/  FSETP.GEU.AND P6, PT, R110, -126, PT ;  /* 0xc2fc00006e00780b */ /* 0x000fe20003fce000 */
[----:B------:R-:W-:Y:S02]  /*b080*/  WARPGROUP.DEPBAR.LE gsb0, 0x0 ;  /* 0x00008000000079c5 */ /* 0x000fe40000010000 */
[----:B------:R-:W-:Y:S01]  /*b090*/  WARPGROUP.ARRIVE ;  /* 0x00000000000079c5 */ /* 0x000fe20000000000 */
[----:B------:R-:W-:-:S05]  /*b0a0*/  @!P4 FMUL R106, R106, 0.5 ;  /* 0x3f0000006a6ac820 */ /* 0x000fca0000400000 */
[----:B------:R-:W-:Y:S01]  /*b0b0*/  HGMMA.64x16x16.F32 R160, R24, gdesc[UR16].tnspB, R160, gsb0 ;  /* 0x4020001018a07df0 */ /* 0x000fe200080008a0 */
[----:B------:R-:W-:Y:S01]  /*b0c0*/  UMOV UR18, UR8 ;  /* 0x0000000800127c82 */ /* 0x000fe20008000000 */
[----:B------:R-:W-:Y:S01]  /*b0d0*/  UMOV UR19, 0xc0000010 ;  /* 0xc000001000137882 */ /* 0x000fe20000000000 */
[----:B------:R-:W-:Y:S01]  /*b0e0*/  UIADD3 UR8, UR6, 0x40, URZ ;  /* 0x0000004006087890 */ /* 0x000fe2000fffe03f */
[----:B------:R-:W-:Y:S01]  /*b0f0*/  @!P6 FMUL R110, R110, 0.5 ;  /* 0x3f0000006e6ee820 */ /* 0x000fe20000400000 */
[----:B------:R-:W1:Y:S01]  /*b100*/  MUFU.EX2 R106, R106 ;  /* 0x0000006a006a7308 */ /* 0x000e620000000800 */
[----:B--2---:R-:W-:Y:S01]  /*b110*/  @!P5 FMUL R105, R105, R105 ;  /* 0x000000696969d220 */ /* 0x004fe20000400000 */
[----:B------:R-:W-:-:S06]  /*b120*/  FSETP.GEU.AND P5, PT, R111, -126, PT ;  /* 0xc2fc00006f00780b */ /* 0x000fcc0003fae000 */
[----:B------:R-:W2:Y:S07]  /*b130*/  MUFU.EX2 R107, R110 ;  /* 0x0000006e006b7308 */ /* 0x000eae0000000800 */
[----:B------:R-:W-:Y:S01]  /*b140*/  @!P5 FMUL R111, R111, 0.5 ;  /* 0x3f0000006f6fd820 */ /* 0x000fe20000400000 */
[----:B-1----:R-:W-:Y:S01]  /*b150*/  @!P4 FMUL R106, R106, R106 ;  /* 0x0000006a6a6ac220 */ /* 0x002fe20000400000 */
[----:B------:R-:W-:Y:S02]  /*b160*/  FSETP.GEU.AND P4, PT, R109, -126, PT ;  /* 0xc2fc00006d00780b */ /* 0x000fe40003f8e000 */
[----:B------:R-:W1:Y:S01]  /*b170*/  MUFU.EX2 R108, R111 ;  /* 0x0000006f006c7308 */ /* 0x000e620000000800 */
[----:B--2---:R-:W-:Y:S01]  /*b180*/  @!P6 FMUL R107, R107, R107 ;  /* 0x0000006b6b6be220 */ /* 0x004fe20000400000 */
[----:B------:R-:W-:-:S09]  /*b190*/  FSETP.GEU.AND P6, PT, R113, -126, PT ;  /* 0xc2fc00007100780b */ /* 0x000fd20003fce000 */
[----:B------:R-:W-:Y:S01]  /*b1a0*/  @!P4 FMUL R109, R109, 0.5 ;  /* 0x3f0000006d6dc820 */ /* 0x000fe20000400000 */
[----:B-1----:R-:W-:Y:S01]  /*b1b0*/  @!P5 FMUL R108, R108, R108 ;  /* 0x0000006c6c6cd220 */ /* 0x002fe20000400000 */
[----:B------:R-:W-:Y:S02]  /*b1c0*/  WARPGROUP.DEPBAR.LE gsb0, 0x0 ;  /* 0x00008000000079c5 */ /* 0x000fe40000010000 */
[----:B------:R-:W-:Y:S02]  /*b1d0*/  WARPGROUP.ARRIVE ;  /* 0x00000000000079c5 */ /* 0x000fe40000000000 */
[----:B------:R-:W1:Y:S01]  /*b1e0*/  MUFU.EX2 R109, R109 ;  /* 0x0000006d006d7308 */ /* 0x000e620000000800 */
[----:B------:R-:W-:Y:S01]  /*b1f0*/  @!P6 FMUL R113, R113, 0.5 ;  /* 0x3f0000007171e820 */ /* 0x000fe20000400000 */
[----:B------:R-:W-:Y:S02]  /*b200*/  FSETP.GEU.AND P5, PT, R184, -126, PT ;  /* 0xc2fc0000b800780b */ /* 0x000fe40003fae000 */
[----:B------:R-:W-:Y:S01]  /*b210*/  HGMMA.64x16x16.F32 R152, R24, gdesc[UR8].tnspB, R152, gsb0 ;  /* 0x4020000818987df0 */ /* 0x000fe20008000898 */
[----:B------:R-:W-:Y:S01]  /*b220*/  UIADD3 UR10, UR6, 0x220, URZ ;  /* 0x00000220060a7890 */ /* 0x000fe2000fffe03f */
[----:B------:R-:W-:-:S02]  /*b230*/  UMOV UR11, 0xc0000010 ;  /* 0xc0000010000b7882 */ /* 0x000fc40000000000 */
        /* <DEDUP_REMOVED lines=8> */
[----:B-1----:R-:W-:-:S05]  /*b2c0*/  @!P5 FMUL R111, R111, R111 ;  /* 0x0000006f6f6fd220 */ /* 0x002fca0000400000 */
[----:B------:R-:W1:Y:S01]  /*b2d0*/  MUFU.EX2 R112, R112 ;  /* 0x0000007000707308 */ /* 0x000e620000000800 */
[----:B------:R-:W-:Y:S01]  /*b2e0*/  FSETP.GEU.AND P5, PT, R116, -126, PT ;  /* 0xc2fc00007400780b */ /* 0x000fe20003fae000 */
[----:B------:R-:W-:-:S06]  /*b2f0*/  @!P6 FMUL R114, R114, 0.5 ;  /* 0x3f0000007272e820 */ /* 0x000fcc0000400000 */
[----:B------:R-:W2:Y:S01]  /*b300*/  MUFU.EX2 R113, R114 ;  /* 0x0000007200717308 */ /* 0x000ea20000000800 */
[----:B------:R-:W-:Y:S02]  /*b310*/  WARPGROUP.DEPBAR.LE gsb0, 0x0 ;  /* 0x00008000000079c5 */ /* 0x000fe40000010000 */
[----:B------:R-:W-:Y:S02]  /*b320*/  F2FP.F16.F32.PACK_AB R24, R34, R33 ;  /* 0x000000212218723e */ /* 0x000fe400000000ff */
[----:B------:R-:W-:Y:S01]  /*b330*/  F2FP.F16.F32.PACK_AB R25, R182, R181 ;  /* 0x000000b5b619723e */ /* 0x000fe200000000ff */
[----:B------:R-:W-:Y:S01]  /*b340*/  @!P5 FMUL R116, R116, 0.5 ;  /* 0x3f0000007474d820 */ /* 0x000fe20000400000 */
[----:B------:R-:W-:Y:S01]  /*b350*/  F2FP.F16.F32.PACK_AB R26, R32, R183 ;  /* 0x000000b7201a723e */ /* 0x000fe200000000ff */
[----:B-1----:R-:W-:Y:S01]  /*b360*/  @!P4 FMUL R112, R112, R112 ;  /* 0x000000707070c220 */ /* 0x002fe20000400000 */
[----:B------:R-:W-:Y:S01]  /*b370*/  F2FP.F16.F32.PACK_AB R27, R36, R37 ;  /* 0x00000025241b723e */ /* 0x000fe200000000ff */
[----:B------:R-:W-:Y:S01]  /*b380*/  FADD R181, R30, R181 ;  /* 0x000000b51eb57221 */ /* 0x000fe20000000000 */
[----:B------:R-:W-:Y:S01]  /*b390*/  FSETP.GEU.AND P4, PT, R115, -126, PT ;  /* 0xc2fc00007300780b */ /* 0x000fe20003f8e000 */
[----:B------:R-:W1:Y:S01]  /*b3a0*/  MUFU.EX2 R116, R116 ;  /* 0x0000007400747308 */ /* 0x000e620000000800 */
[----:B------:R-:W-:Y:S01]  /*b3b0*/  WARPGROUP.ARRIVE ;  /* 0x00000000000079c5 */ /* 0x000fe20000000000 */
[----:B------:R-:W-:Y:S01]  /*b3c0*/  FADD R182, R181, R182 ;  /* 0x000000b6b5b67221 */ /* 0x000fe20000000000 */
[----:B--2---:R-:W-:Y:S01]  /*b3d0*/  @!P6 FMUL R113, R113, R113 ;  /* 0x000000717171e220 */ /* 0x004fe20000400000 */
[----:B------:R-:W-:-:S02]  /*b3e0*/  FSETP.GEU.AND P6, PT, R119, -126, PT ;  /* 0xc2fc00007700780b */ /* 0x000fc40003fce000 */
[----:B------:R-:W-:Y:S01]  /*b3f0*/  FADD R37, R182, R37 ;  /* 0x00000025b6257221 */ /* 0x000fe20000000000 */
[----:B------:R-:W-:Y:S01]  /*b400*/  HGMMA.64x16x16.F32 R168, R24, gdesc[UR16].tnspB, R168, gsb0 ;  /* 0x4020001018a87df0 */ /* 0x000fe200080008a8 */
[----:B------:R-:W-:Y:S01]  /*b410*/  UMOV UR18, UR8 ;  /* 0x0000000800127c82 */ /* 0x000fe20008000000 */
[----:B------:R-:W-:Y:S01]  /*b420*/  UMOV UR19, 0xc0000010 ;  /* 0xc000001000137882 */ /* 0x000fe20000000000 */
[----:B------:R-:W-:Y:S01]  /*b430*/  UIADD3 UR8, UR6, 0x60, URZ ;  /* 0x0000006006087890 */ /* 0x000fe2000fffe03f */
[----:B------:R-:W-:Y:S01]  /*b440*/  FADD R36, R37, R36 ;  /* 0x0000002425247221 */ /* 0x000fe20000000000 */
[----:B------:R-:W-:Y:S01]  /*b450*/  @!P4 FMUL R115, R115, 0.5 ;  /* 0x3f0000007373c820 */ /* 0x000fe20000400000 */
[----:B-1----:R-:W-:-:S04]  /*b460*/  @!P5 FMUL R116, R116, R116 ;  /* 0x000000747474d220 */ /* 0x002fc80000400000 */
[----:B------:R-:W-:Y:S01]  /*b470*/  @!P6 FMUL R119, R119, 0.5 ;  /* 0x3f0000007777e820 */ /* 0x000fe20000400000 */
[----:B------:R-:W1:Y:S01]  /*b480*/  MUFU.EX2 R115, R115 ;  /* 0x0000007300737308 */ /* 0x000e620000000800 */
[----:B------:R-:W-:-:S07]  /*b490*/  FSETP.GEU.AND P5, PT, R117, -126, PT ;  /* 0xc2fc00007500780b */ /* 0x000fce0003fae000 */
[----:B------:R-:W2:Y:S06]  /*b4a0*/  MUFU.EX2 R114, R119 ;  /* 0x0000007700727308 */ /* 0x000eac0000000800 */
[----:B------:R-:W-:Y:S01]  /*b4b0*/  @!P5 FMUL R117, R117, 0.5 ;  /* 0x3f0000007575d820 */ /* 0x000fe20000400000 */
[----:B-1----:R-:W-:Y:S01]  /*b4c0*/  @!P4 FMUL R115, R115, R115 ;  /* 0x000000737373c220 */ /* 0x002fe20000400000 */
[----:B------:R-:W-:-:S04]  /*b4d0*/  FSETP.GEU.AND P4, PT, R118, -126, PT ;  /* 0xc2fc00007600780b */ /* 0x000fc80003f8e000 */
[----:B------:R-:W1:Y:S01]  /*b4e0*/  MUFU.EX2 R117, R117 ;  /* 0x0000007500757308 */ /* 0x000e620000000800 */
[----:B--2---:R-:W-:Y:S01]  /*b4f0*/  @!P6 FMUL R114, R114, R114 ;  /* 0x000000727272e220 */ /* 0x004fe20000400000 */
[----:B------:R-:W-:Y:S01]  /*b500*/  FSETP.GEU.AND P6, PT, R122, -126, PT ;  /* 0xc2fc00007a00780b */ /* 0x000fe20003fce000 */
[----:B------:R-:W-:Y:S02]  /*b510*/  WARPGROUP.DEPBAR.LE gsb0, 0x0 ;  /* 0x00008000000079c5 */ /* 0x000fe40000010000 */
[----:B------:R-:W-:-:S04]  /*b520*/  WARPGROUP.ARRIVE ;  /* 0x00000000000079c5 */ /* 0x000fc80000000000 */
[----:B------:R-:W-:Y:S01]  /*b530*/  @!P4 FMUL R118, R118, 0.5 ;  /* 0x3f0000007676c820 */ /* 0x000fe20000400000 */
[----:B-1----:R-:W-:Y:S01]  /*b540*/  @!P5 FMUL R117, R117, R117 ;  /* 0x000000757575d220 */ /* 0x002fe20000400000 */
[----:B------:R-:W-:Y:S01]  /*b550*/  HGMMA.64x16x16.F32 R160, R24, gdesc[UR8].tnspB, R160, gsb0 ;  /* 0x4020000818a07df0 */ /* 0x000fe200080008a0 */
[----:B------:R-:W-:Y:S01]  /*b560*/  UMOV UR10, UR12 ;  /* 0x0000000c000a7c82 */ /* 0x000fe20008000000 */
[----:B------:R-:W-:Y:S01]  /*b570*/  UMOV UR11, 0xc0000010 ;  /* 0xc0000010000b7882 */ /* 0x000fe20000000000 */
[----:B------:R-:W-:Y:S01]  /*b580*/  UIADD3 UR12, UR6, 0x440, URZ ;  /* 0x00000440060c7890 */ /* 0x000fe2000fffe03f */
[----:B------:R-:W1:Y:S01]  /*b590*/  MUFU.EX2 R118, R118 ;  /* 0x0000007600767308 */ /* 0x000e620000000800 */
[----:B------:R-:W-:Y:S01]  /*b5a0*/  FSETP.GEU.AND P5, PT, R123, -126, PT ;  /* 0xc2fc00007b00780b */ /* 0x000fe20003fae000 */
[----:B------:R-:W-:-:S06]  /*b5b0*/  @!P6 FMUL R122, R122, 0.5 ;  /* 0x3f0000007a7ae820 */ /* 0x000fcc0000400000 */
[----:B------:R-:W2:Y:S06]  /*b5c0*/  MUFU.EX2 R13, R122 ;  /* 0x0000007a000d7308 */ /* 0x000eac0000000800 */
[----:B------:R-:W-:Y:S01]  /*b5d0*/  @!P5 FMUL R123, R123, 0.5 ;  /* 0x3f0000007b7bd820 */ /* 0x000fe20000400000 */
[----:B-1----:R-:W-:Y:S01]  /*b5e0*/  @!P4 FMUL R118, R118, R118 ;  /* 0x000000767676c220 */ /* 0x002fe20000400000 */
[----:B------:R-:W-:Y:S01]  /*b5f0*/  FSETP.GEU.AND P4, PT, R124, -126, PT ;  /* 0xc2fc00007c00780b */ /* 0x000fe20003f8e000 */
[----:B--2---:R-:W-:Y:S01]  /*b600*/  @!P6 FMUL R13, R13, R13 ;  /* 0x0000000d0d0de220 */ /* 0x004fe20000400000 */
[----:B------:R-:W-:-:S11]  /*b610*/  FSETP.GEU.AND P6, PT, R125, -126, PT ;  /* 0xc2fc00007d00780b */ /* 0x000fd60003fce000 */
[----:B------:R-:W-:Y:S01]  /*b620*/  @!P4 FMUL R124, R124, 0.5 ;  /* 0x3f0000007c7cc820 */ /* 0x000fe20000400000 */
[----:B------:R-:W-:Y:S02]  /*b630*/  WARPGROUP.DEPBAR.LE gsb0, 0x0 ;  /* 0x00008000000079c5 */ /* 0x000fe40000010000 */
[----:B------:R-:W-:Y:S01]  /*b640*/  WARPGROUP.ARRIVE ;  /* 0x00000000000079c5 */ /* 0x000fe20000000000 */
[----:B------:R-:W-:-:S04]  /*b650*/  @!P6 FMUL R125, R125, 0.5 ;  /* 0x3f0000007d7de820 */ /* 0x000fc80000400000 */
[----:B------:R-:W1:Y:S01]  /*b660*/  MUFU.EX2 R30, R125 ;  /* 0x0000007d001e7308 */ /* 0x000e620000000800 */
[----:B------:R-:W-:Y:S01]  /*b670*/  HGMMA.64x16x16.F32 R152, R24, gdesc[UR8].tnspB, R152, gsb0 ;  /* 0x4020000818987df0 */ /* 0x000fe20008000898 */
[----:B------:R-:W-:Y:S01]  /*b680*/  UIADD3 UR10, UR6, 0x240, URZ ;  /* 0x00000240060a7890 */ /* 0x000fe2000fffe03f */
[----:B------:R-:W-:Y:S01]  /*b690*/  UMOV UR11, 0xc0000010 ;  /* 0xc0000010000b7882 */ /* 0x000fe20000000000 */
[----:B-1----:R-:W-:Y:S01]  /*b6a0*/  @!P6 FMUL R30, R30, R30 ;  /* 0x0000001e1e1ee220 */ /* 0x002fe20000400000 */
[----:B------:R-:W-:-:S13]  /*b6b0*/  FSETP.GEU.AND P6, PT, R29, -126, PT ;  /* 0xc2fc00001d00780b */ /* 0x000fda0003fce000 */
[----:B------:R-:W-:-:S06]  /*b6c0*/  @!P6 FMUL R29, R29, 0.5 ;  /* 0x3f0000001d1de820 */ /* 0x000fcc0000400000 */
[----:B------:R-:W1:Y:S01]  /*b6d0*/  MUFU.EX2 R29, R29 ;  /* 0x0000001d001d7308 */ /* 0x000e620000000800 */
[----:B------:R-:W-:Y:S02]  /*b6e0*/  WARPGROUP.DEPBAR.LE gsb0, 0x0 ;  /* 0x00008000000079c5 */ /* 0x000fe40000010000 */
[----:B------:R-:W-:Y:S02]  /*b6f0*/  F2FP.F16.F32.PACK_AB R24, R38, R35 ;  /* 0x000000232618723e */ /* 0x000fe400000000ff */
[----:B------:R-:W-:Y:S01]  /*b700*/  F2FP.F16.F32.PACK_AB R25, R40, R39 ;  /* 0x000000272819723e */ /* 0x000fe200000000ff */
[----:B------:R-:W-:Y:S01]  /*b710*/  FADD R39, R36, R39 ;  /* 0x0000002724277221 */ /* 0x000fe20000000000 */
[----:B------:R-:W-:Y:S01]  /*b720*/  F2FP.F16.F32.PACK_AB R26, R45, R44 ;  /* 0x0000002c2d1a723e */ /* 0x000fe200000000ff */
[----:B------:R-:W-:Y:S01]  /*b730*/  FFMA R36, R131, UR7, -R22 ;  /* 0x0000000783247c23 */ /* 0x000fe20008000816 */
[----:B------:R-:W-:Y:S01]  /*b740*/  F2FP.F16.F32.PACK_AB R27, R43, R46 ;  /* 0x0000002e2b1b723e */ /* 0x000fe200000000ff */
[----:B------:R-:W-:Y:S01]  /*b750*/  FADD R39, R39, R40 ;  /* 0x0000002827277221 */ /* 0x000fe20000000000 */
[----:B-1----:R-:W-:-:S02]  /*b760*/  @!P6 FMUL R29, R29, R29 ;  /* 0x0000001d1d1de220 */ /* 0x002fc40000400000 */
[----:B------:R-:W-:Y:S01]  /*b770*/  WARPGROUP.ARRIVE ;  /* 0x00000000000079c5 */ /* 0x000fe20000000000 */
[----:B------:R-:W-:Y:S01]  /*b780*/  FSETP.GEU.AND P6, PT, R36, -126, PT ;  /* 0xc2fc00002400780b */ /* 0x000fe20003fce000 */
[----:B------:R-:W-:-:S04]  /*b790*/  FADD R46, R39, R46 ;  /* 0x0000002e272e7221 */ /* 0x000fc80000000000 */
[----:B------:R-:W-:Y:S01]  /*b7a0*/  HGMMA.64x16x16.F32 R168, R24, gdesc[UR16].tnspB, R168, gsb0 ;  /* 0x4020001018a87df0 */ /* 0x000fe200080008a8 */
[----:B------:R-:W-:Y:S01]  /*b7b0*/  UMOV UR18, UR8 ;  /* 0x0000000800127c82 */ /* 0x000fe20008000000 */
[----:B------:R-:W-:Y:S01]  /*b7c0*/  UMOV UR19, 0xc0000010 ;  /* 0xc000001000137882 */ /* 0x000fe20000000000 */
[----:B------:R-:W-:Y:S01]  /*b7d0*/  UIADD3 UR8, UR6, 0x80, URZ ;  /* 0x0000008006087890 */ /* 0x000fe2000fffe03f */
[----:B------:R-:W-:-:S04]  /*b7e0*/  FADD R43, R46, R43 ;  /* 0x0000002b2e2b7221 */ /* 0x000fc80000000000 */
[----:B------:R-:W-:-:S06]  /*b7f0*/  @!P6 FMUL R36, R36, 0.5 ;  /* 0x3f0000002424e820 */ /* 0x000fcc0000400000 */
[----:B------:R-:W1:Y:S02]  /*b800*/  MUFU.EX2 R36, R36 ;  /* 0x0000002400247308 */ /* 0x000e640000000800 */
[----:B-1----:R-:W-:Y:S01]  /*b810*/  @!P6 FMUL R36, R36, R36 ;  /* 0x000000242424e220 */ /* 0x002fe20000400000 */
        /* <DEDUP_REMOVED lines=12> */
[----:B------:R-:W-:Y:S02]  /*b8e0*/  F2FP.F16.F32.PACK_AB R24, R41, R42 ;  /* 0x0000002a2918723e */ /* 0x000fe400000000ff */
[----:B------:R-:W-:Y:S01]  /*b8f0*/  F2FP.F16.F32.PACK_AB R25, R49, R48 ;  /* 0x000000303119723e */ /* 0x000fe200000000ff */
[----:B------:R-:W-:Y:S01]  /*b900*/  FADD R48, R43, R48 ;  /* 0x000000302b307221 */ /* 0x000fe20000000000 */
[----:B------:R-:W-:Y:S02]  /*b910*/  F2FP.F16.F32.PACK_AB R26, R52, R47 ;  /* 0x0000002f341a723e */ /* 0x000fe400000000ff */
[----:B------:R-:W-:Y:S01]  /*b920*/  F2FP.F16.F32.PACK_AB R27, R54, R53 ;  /* 0x00000035361b723e */ /* 0x000fe200000000ff */
[----:B------:R-:W-:-:S03]  /*b930*/  FADD R48, R48, R49 ;  /* 0x0000003130307221 */ /* 0x000fc60000000000 */
[----:B------:R-:W-:Y:S01]  /*b940*/  WARPGROUP.ARRIVE ;  /* 0x00000000000079c5 */ /* 0x000fe20000000000 */
[----:B------:R-:W-:-:S04]  /*b950*/  FADD R53, R48, R53 ;  /* 0x0000003530357221 */ /* 0x000fc80000000000 */
[----:B------:R-:W-:Y:S01]  /*b960*/  FADD R54, R53, R54 ;  /* 0x0000003635367221 */ /* 0x000fe20000000000 */
[----:B------:R-:W-:Y:S01]  /*b970*/  HGMMA.64x16x16.F32 R168, R24, gdesc[UR16].tnspB, R168, gsb0 ;  /* 0x4020001018a87df0 */ /* 0x000fe200080008a8 */
[----:B------:R-:W-:Y:S01]  /*b980*/  UMOV UR18, UR8 ;  /* 0x0000000800127c82 */ /* 0x000fe20008000000 */
[----:B------:R-:W-:Y:S01]  /*b990*/  UMOV UR19, 0xc0000010 ;  /* 0xc000001000137882 */ /* 0x000fe20000000000 */
[----:B------:R-:W-:Y:S01]  /*b9a0*/  UIADD3 UR8, UR6, 0xa0, URZ ;  /* 0x000000a006087890 */ /* 0x000fe2000fffe03f */
        /* <DEDUP_REMOVED lines=62> */
[----:B------:R-:W-:Y:S01]  /*bd90*/  FADD R24, R15, R28 ;  /* 0x0000001c0f187221 */ /* 0x000fe20000000000 */
[----:B------:R-:W-:Y:S01]  /*bda0*/  F2FP.F16.F32.PACK_AB R25, R76, R75 ;  /* 0x0000004b4c19723e */ /* 0x000fe200000000ff */
[----:B------:R-:W1:Y:S01]  /*bdb0*/  MUFU.EX2 R28, R123 ;  /* 0x0000007b001c7308 */ /* 0x000e620000000800 */
[----:B------:R-:W-:Y:S01]  /*bdc0*/  F2FP.F16.F32.PACK_AB R26, R71, R74 ;  /* 0x0000004a471a723e */ /* 0x000fe200000000ff */
[----:B------:R-:W-:Y:S01]  /*bdd0*/  FADD R24, R24, R23 ;  /* 0x0000001718187221 */ /* 0x000fe20000000000 */
[----:B------:R-:W-:Y:S01]  /*bde0*/  F2FP.F16.F32.PACK_AB R27, R72, R73 ;  /* 0x00000049481b723e */ /* 0x000fe200000000ff */
[----:B------:R-:W-:Y:S01]  /*bdf0*/  FFMA R23, R126, UR7, -R22 ;  /* 0x000000077e177c23 */ /* 0x000fe20008000816 */
[----:B------:R-:W-:Y:S01]  /*be00*/  FADD R75, R70, R75 ;  /* 0x0000004b464b7221 */ /* 0x000fe20000000000 */
[----:B------:R-:W-:Y:S01]  /*be10*/  FADD R33, R24, R33 ;  /* 0x0000002118217221 */ /* 0x000fe20000000000 */
[----:B------:R-:W-:Y:S01]  /*be20*/  F2FP.F16.F32.PACK_AB R24, R68, R69 ;  /* 0x000000454418723e */ /* 0x000fe200000000ff */
[----:B------:R-:W2:Y:S01]  /*be30*/  MUFU.EX2 R15, R124 ;  /* 0x0000007c000f7308 */ /* 0x000ea20000000800 */
[----:B------:R-:W-:Y:S01]  /*be40*/  FADD R76, R75, R76 ;  /* 0x0000004c4b4c7221 */ /* 0x000fe20000000000 */
[----:B------:R-:W-:Y:S01]  /*be50*/  FADD R34, R33, R34 ;  /* 0x0000002221227221 */ /* 0x000fe20000000000 */
[----:B------:R-:W-:Y:S01]  /*be60*/  WARPGROUP.ARRIVE ;  /* 0x00000000000079c5 */ /* 0x000fe20000000000 */
[----:B------:R-:W-:Y:S01]  /*be70*/  FFMA R33, R132, UR7, -R21 ;  /* 0x0000000784217c23 */ /* 0x000fe20008000815 */
[----:B------:R-:W-:Y:S01]  /*be80*/  FADD R73, R76, R73 ;  /* 0x000000494c497221 */ /* 0x000fe20000000000 */
[----:B------:R-:W-:Y:S01]  /*be90*/  FADD R183, R34, R183 ;  /* 0x000000b722b77221 */ /* 0x000fe20000000000 */
[----:B------:R-:W-:-:S02]  /*bea0*/  FFMA R34, R129, UR7, -R21 ;  /* 0x0000000781227c23 */ /* 0x000fc40008000815 */
[----:B------:R-:W-:Y:S01]  /*beb0*/  HGMMA.64x16x16.F32 R168, R24, gdesc[UR16].tnspB, R168, gsb0 ;  /* 0x4020001018a87df0 */ /* 0x000fe200080008a8 */
[----:B------:R-:W-:Y:S01]  /*bec0*/  UMOV UR18, UR8 ;  /* 0x0000000800127c82 */ /* 0x000fe20008000000 */
[----:B------:R-:W-:Y:S01]  /*bed0*/  UMOV UR19, 0xc0000010 ;  /* 0xc000001000137882 */ /* 0x000fe20000000000 */
[----:B------:R-:W-:Y:S01]  /*bee0*/  UIADD3 UR8, UR6, 0x100, URZ ;  /* 0x0000010006087890 */ /* 0x000fe2000fffe03f */
[----:B-1----:R-:W-:Y:S01]  /*bef0*/  @!P5 FMUL R28, R28, R28 ;  /* 0x0000001c1c1cd220 */ /* 0x002fe20000400000 */
[----:B------:R-:W-:Y:S01]  /*bf00*/  FSETP.GEU.AND P5, PT, R23, -126, PT ;  /* 0xc2fc00001700780b */ /* 0x000fe20003fae000 */
[----:B------:R-:W-:Y:S01]  /*bf10*/  FADD R32, R183, R32 ;  /* 0x00000020b7207221 */ /* 0x000fe20000000000 */
[----:B------:R-:W-:Y:S01]  /*bf20*/  FADD R72, R73, R72 ;  /* 0x0000004849487221 */ /* 0x000fe20000000000 */
[----:B--2---:R-:W-:Y:S01]  /*bf30*/  @!P4 FMUL R15, R15, R15 ;  /* 0x0000000f0f0fc220 */ /* 0x004fe20000400000 */
[----:B------:R-:W-:Y:S01]  /*bf40*/  FSETP.GEU.AND P4, PT, R127, -126, PT ;  /* 0xc2fc00007f00780b */ /* 0x000fe20003f8e000 */
[----:B------:R-:W-:-:S04]  /*bf50*/  FADD R35, R32, R35 ;  /* 0x0000002320237221 */ /* 0x000fc80000000000 */
[----:B------:R-:W-:Y:S01]  /*bf60*/  FADD R35, R35, R38 ;  /* 0x0000002623237221 */ /* 0x000fe20000000000 */
[--C-:B------:R-:W-:Y:S01]  /*bf70*/  FFMA R38, R133, UR7, -R21.reuse ;  /* 0x0000000785267c23 */ /* 0x100fe20008000815 */
[----:B------:R-:W-:Y:S02]  /*bf80*/  FFMA R21, R149, UR7, -R21 ;  /* 0x0000000795157c23 */ /* 0x000fe40008000815 */
[----:B------:R-:W-:Y:S01]  /*bf90*/  @!P5 FMUL R23, R23, 0.5 ;  /* 0x3f0000001717d820 */ /* 0x000fe20000400000 */
[----:B------:R-:W-:Y:S01]  /*bfa0*/  FADD R44, R35, R44 ;  /* 0x0000002c232c7221 */ /* 0x000fe20000000000 */
[--C-:B------:R-:W-:Y:S01]  /*bfb0*/  FFMA R35, R134, UR7, -R22.reuse ;  /* 0x0000000786237c23 */ /* 0x100fe20008000816 */
[----:B------:R-:W-:Y:S01]  /*bfc0*/  FFMA R22, R151, UR7, -R22 ;  /* 0x0000000797167c23 */ /* 0x000fe20008000816 */
[----:B------:R-:W-:Y:S01]  /*bfd0*/  @!P4 FMUL R127, R127, 0.5 ;  /* 0x3f0000007f7fc820 */ /* 0x000fe20000400000 */
[----:B------:R-:W-:Y:S01]  /*bfe0*/  FADD R45, R44, R45 ;  /* 0x0000002d2c2d7221 */ /* 0x000fe20000000000 */
[----:B------:R-:W1:Y:S01]  /*bff0*/  MUFU.EX2 R23, R23 ;  /* 0x0000001700177308 */ /* 0x000e620000000800 */
[----:B------:R-:W-:Y:S01]  /*c000*/  FSETP.GEU.AND P6, PT, R35, -126, PT ;  /* 0xc2fc00002300780b */ /* 0x000fe20003fce000 */
[----:B------:R-:W-:Y:S01]  /*c010*/  UMOV UR7, 0xc0000010 ;  /* 0xc000001000077882 */ /* 0x000fe20000000000 */
[----:B------:R-:W-:-:S04]  /*c020*/  FADD R42, R45, R42 ;  /* 0x0000002a2d2a7221 */ /* 0x000fc80000000000 */
[----:B------:R-:W-:Y:S01]  /*c030*/  FADD R42, R42, R41 ;  /* 0x000000292a2a7221 */ /* 0x000fe20000000000 */
[----:B------:R-:W2:Y:S03]  /*c040*/  MUFU.EX2 R32, R127 ;  /* 0x0000007f00207308 */ /* 0x000ea60000000800 */
[----:B------:R-:W-:-:S03]  /*c050*/  FADD R47, R42, R47 ;  /* 0x0000002f2a2f7221 */ /* 0x000fc60000000000 */
[----:B------:R-:W-:Y:S01]  /*c060*/  @!P6 FMUL R35, R35, 0.5 ;  /* 0x3f0000002323e820 */ /* 0x000fe20000400000 */
[----:B------:R-:W-:Y:S01]  /*c070*/  FADD R52, R47, R52 ;  /* 0x000000342f347221 */ /* 0x000fe20000000000 */
[----:B-1----:R-:W-:Y:S01]  /*c080*/  @!P5 FMUL R23, R23, R23 ;  /* 0x000000171717d220 */ /* 0x002fe20000400000 */
[----:B------:R-:W-:Y:S02]  /*c090*/  WARPGROUP.DEPBAR.LE gsb0, 0x0 ;  /* 0x00008000000079c5 */ /* 0x000fe40000010000 */
[----:B------:R-:W-:Y:S01]  /*c0a0*/  WARPGROUP.ARRIVE ;  /* 0x00000000000079c5 */ /* 0x000fe20000000000 */
[----:B------:R-:W-:Y:S01]  /*c0b0*/  FSETP.GEU.AND P5, PT, R34, -126, PT ;  /* 0xc2fc00002200780b */ /* 0x000fe20003fae000 */
[----:B------:R-:W1:Y:S01]  /*c0c0*/  MUFU.EX2 R35, R35 ;  /* 0x0000002300237308 */ /* 0x000e620000000800 */
[----:B------:R-:W-:Y:S01]  /*c0d0*/  FADD R57, R52, R57 ;  /* 0x0000003934397221 */ /* 0x000fe20000000000 */
[----:B--2---:R-:W-:Y:S02]  /*c0e0*/  @!P4 FMUL R32, R32, R32 ;  /* 0x000000202020c220 */ /* 0x004fe40000400000 */
[----:B------:R-:W-:Y:S01]  /*c0f0*/  HGMMA.64x16x16.F32 R160, R24, gdesc[UR8].tnspB, R160, gsb0 ;  /* 0x4020000818a07df0 */ /* 0x000fe200080008a0 */
[----:B------:R-:W-:Y:S01]  /*c100*/  UMOV UR10, UR12 ;  /* 0x0000000c000a7c82 */ /* 0x000fe20008000000 */
[----:B------:R-:W-:Y:S01]  /*c110*/  UMOV UR11, 0xc0000010 ;  /* 0xc0000010000b7882 */ /* 0x000fe20000000000 */
[----:B------:R-:W-:Y:S01]  /*c120*/  UIADD3 UR12, UR6, 0x4e0, URZ ;  /* 0x000004e0060c7890 */ /* 0x000fe2000fffe03f */
[----:B------:R-:W-:Y:S01]  /*c130*/  FSETP.GEU.AND P4, PT, R31, -126, PT ;  /* 0xc2fc00001f00780b */ /* 0x000fe20003f8e000 */
[----:B------:R-:W-:-:S03]  /*c140*/  FADD R57, R57, R50 ;  /* 0x0000003239397221 */ /* 0x000fc60000000000 */
[----:B------:R-:W-:Y:S01]  /*c150*/  @!P5 FMUL R34, R34, 0.5 ;  /* 0x3f0000002222d820 */ /* 0x000fe20000400000 */
[----:B------:R-:W-:Y:S01]  /*c160*/  FADD R56, R57, R56 ;  /* 0x0000003839387221 */ /* 0x000fe20000000000 */
[----:B-1----:R-:W-:-:S04]  /*c170*/  @!P6 FMUL R35, R35, R35 ;  /* 0x000000232323e220 */ /* 0x002fc80000400000 */
[----:B------:R-:W1:Y:S01]  /*c180*/  MUFU.EX2 R34, R34 ;  /* 0x0000002200227308 */ /* 0x000e620000000800 */
[----:B------:R-:W-:Y:S01]  /*c190*/  FSETP.GEU.AND P6, PT, R137, -126, PT ;  /* 0xc2fc00008900780b */ /* 0x000fe20003fce000 */
[----:B------:R-:W-:Y:S01]  /*c1a0*/  FADD R55, R56, R55 ;  /* 0x0000003738377221 */ /* 0x000fe20000000000 */
[----:B------:R-:W-:-:S03]  /*c1b0*/  @!P4 FMUL R31, R31, 0.5 ;  /* 0x3f0000001f1fc820 */ /* 0x000fc60000400000 */
[----:B------:R-:W-:-:S03]  /*c1c0*/  FADD R60, R55, R60 ;  /* 0x0000003c373c7221 */ /* 0x000fc60000000000 */
[----:B------:R-:W2:Y:S01]  /*c1d0*/  MUFU.EX2 R31, R31 ;  /* 0x0000001f001f7308 */ /* 0x000ea20000000800 */
[----:B------:R-:W-:-:S04]  /*c1e0*/  FADD R67, R60, R67 ;  /* 0x000000433c437221 */ /* 0x000fc80000000000 */
[----:B------:R-:W-:Y:S01]  /*c1f0*/  @!P6 FMUL R137, R137, 0.5 ;  /* 0x3f0000008989e820 */ /* 0x000fe20000400000 */
[----:B------:R-:W-:Y:S01]  /*c200*/  FADD R64, R67, R64 ;  /* 0x0000004043407221 */ /* 0x000fe20000000000 */
[----:B-1----:R-:W-:Y:S01]  /*c210*/  @!P5 FMUL R34, R34, R34 ;  /* 0x000000222222d220 */ /* 0x002fe20000400000 */
[----:B------:R-:W-:Y:S02]  /*c220*/  FSETP.GEU.AND P5, PT, R33, -126, PT ;  /* 0xc2fc00002100780b */ /* 0x000fe40003fae000 */
[----:B------:R-:W-:Y:S01]  /*c230*/  FADD R64, R64, R63 ;  /* 0x0000003f40407221 */ /* 0x000fe20000000000 */
[----:B------:R-:W1:Y:S03]  /*c240*/  MUFU.EX2 R137, R137 ;  /* 0x0000008900897308 */ /* 0x000e660000000800 */
[----:B------:R-:W-:Y:S01]  /*c250*/  FADD R69, R64, R69 ;  /* 0x0000004540457221 */ /* 0x000fe20000000000 */
[----:B--2---:R-:W-:Y:S01]  /*c260*/  @!P4 FMUL R31, R31, R31 ;  /* 0x0000001f1f1fc220 */ /* 0x004fe20000400000 */
[----:B------:R-:W-:Y:S01]  /*c270*/  FSETP.GEU.AND P4, PT, R38, -126, PT ;  /* 0xc2fc00002600780b */ /* 0x000fe20003f8e000 */
[----:B------:R-:W-:-:S02]  /*c280*/  WARPGROUP.DEPBAR.LE gsb0, 0x0 ;  /* 0x00008000000079c5 */ /* 0x000fc40000010000 */
[----:B------:R-:W-:Y:S02]  /*c290*/  WARPGROUP.ARRIVE ;  /* 0x00000000000079c5 */ /* 0x000fe40000000000 */
[----:B------:R-:W-:Y:S01]  /*c2a0*/  @!P5 FMUL R33, R33, 0.5 ;  /* 0x3f0000002121d820 */ /* 0x000fe20000400000 */
[----:B------:R-:W-:-:S03]  /*c2b0*/  FADD R69, R69, R68 ;  /* 0x0000004445457221 */ /* 0x000fc60000000000 */
[----:B------:R-:W-:Y:S01]  /*c2c0*/  HGMMA.64x16x16.F32 R152, R24, gdesc[UR8].tnspB, R152, gsb0 ;  /* 0x4020000818987df0 */ /* 0x000fe20008000898 */
[----:B------:R-:W-:Y:S01]  /*c2d0*/  UIADD3 UR10, UR6, 0x2e0, URZ ;  /* 0x000002e0060a7890 */ /* 0x000fe2000fffe03f */
[----:B------:R-:W2:Y:S01]  /*c2e0*/  MUFU.EX2 R33, R33 ;  /* 0x0000002100217308 */ /* 0x000ea20000000800 */
[----:B------:R-:W-:Y:S01]  /*c2f0*/  UMOV UR11, 0xc0000010 ;  /* 0xc0000010000b7882 */ /* 0x000fe20000000000 */
[----:B------:R-:W-:Y:S01]  /*c300*/  @!P4 FMUL R38, R38, 0.5 ;  /* 0x3f0000002626c820 */ /* 0x000fe20000400000 */
[----:B-1----:R-:W-:Y:S01]  /*c310*/  @!P6 FMUL R137, R137, R137 ;  /* 0x000000898989e220 */ /* 0x002fe20000400000 */
[----:B------:R-:W-:Y:S01]  /*c320*/  FSETP.GEU.AND P6, PT, R140, -126, PT ;  /* 0xc2fc00008c00780b */ /* 0x000fe20003fce000 */
[----:B------:R-:W-:-:S03]  /*c330*/  FADD R74, R69, R74 ;  /* 0x0000004a454a7221 */ /* 0x000fc60000000000 */
[----:B------:R-:W1:Y:S01]  /*c340*/  MUFU.EX2 R38, R38 ;  /* 0x0000002600267308 */ /* 0x000e620000000800 */
[----:B------:R-:W-:Y:S01]  /*c350*/  FADD R74, R74, R71 ;  /* 0x000000474a4a7221 */ /* 0x000fe20000000000 */
[----:B--2---:R-:W-:Y:S01]  /*c360*/  @!P5 FMUL R33, R33, R33 ;  /* 0x000000212121d220 */ /* 0x004fe20000400000 */
[----:B------:R-:W-:-:S06]  /*c370*/  FSETP.GEU.AND P5, PT, R135, -126, PT ;  /* 0xc2fc00008700780b */ /* 0x000fcc0003fae000 */
[----:B------:R-:W-:Y:S01]  /*c380*/  @!P6 FMUL R140, R140, 0.5 ;  /* 0x3f0000008c8ce820 */ /* 0x000fe20000400000 */
[----:B-1----:R-:W-:Y:S01]  /*c390*/  @!P4 FMUL R38, R38, R38 ;  /* 0x000000262626c220 */ /* 0x002fe20000400000 */
[----:B------:R-:W-:-:S04]  /*c3a0*/  FSETP.GEU.AND P4, PT, R136, -126, PT ;  /* 0xc2fc00008800780b */ /* 0x000fc80003f8e000 */
[----:B------:R-:W1:Y:S01]  /*c3b0*/  MUFU.EX2 R140, R140 ;  /* 0x0000008c008c7308 */ /* 0x000e620000000800 */
[----:B------:R-:W-:-:S07]  /*c3c0*/  @!P5 FMUL R135, R135, 0.5 ;  /* 0x3f0000008787d820 */ /* 0x000fce0000400000 */
[----:B------:R-:W2:Y:S01]  /*c3d0*/  MUFU.EX2 R135, R135 ;  /* 0x0000008700877308 */ /* 0x000ea20000000800 */
[----:B------:R-:W-:Y:S01]  /*c3e0*/  @!P4 FMUL R136, R136, 0.5 ;  /* 0x3f0000008888c820 */ /* 0x000fe20000400000 */
[----:B------:R-:W-:Y:S02]  /*c3f0*/  WARPGROUP.DEPBAR.LE gsb0, 0x0 ;  /* 0x00008000000079c5 */ /* 0x000fe40000010000 */
[----:B------:R-:W-:Y:S01]  /*c400*/  F2FP.F16.F32.PACK_AB R24, R78, R77 ;  /* 0x0000004d4e18723e */ /* 0x000fe200000000ff */
[----:B------:R-:W-:Y:S01]  /*c410*/  FADD R77, R74, R77 ;  /* 0x0000004d4a4d7221 */ /* 0x000fe20000000000 */
[----:B------:R-:W-:Y:S02]  /*c420*/  F2FP.F16.F32.PACK_AB R25, R84, R79 ;  /* 0x0000004f5419723e */ /* 0x000fe400000000ff */
[----:B------:R-:W3:Y:S01]  /*c430*/  MUFU.EX2 R136, R136 ;  /* 0x0000008800887308 */ /* 0x000ee20000000800 */
[----:B------:R-:W-:Y:S01]  /*c440*/  F2FP.F16.F32.PACK_AB R26, R83, R82 ;  /* 0x00000052531a723e */ /* 0x000fe200000000ff */
[----:B-1----:R-:W-:Y:S01]  /*c450*/  @!P6 FMUL R140, R140, R140 ;  /* 0x0000008c8c8ce220 */ /* 0x002fe20000400000 */
[----:B------:R-:W-:Y:S01]  /*c460*/  F2FP.F16.F32.PACK_AB R27, R81, R88 ;  /* 0x00000058511b723e */ /* 0x000fe200000000ff */
[----:B------:R-:W-:Y:S01]  /*c470*/  FADD R79, R72, R79 ;  /* 0x0000004f484f7221 */ /* 0x000fe20000000000 */
[----:B------:R-:W-:Y:S01]  /*c480*/  FSETP.GEU.AND P6, PT, R143, -126, PT ;  /* 0xc2fc00008f00780b */ /* 0x000fe20003fce000 */
[----:B------:R-:W-:Y:S01]  /*c490*/  FADD R77, R77, R78 ;  /* 0x0000004e4d4d7221 */ /* 0x000fe20000000000 */
[----:B------:R-:W-:Y:S01]  /*c4a0*/  WARPGROUP.ARRIVE ;  /* 0x00000000000079c5 */ /* 0x000fe20000000000 */
[----:B------:R-:W-:Y:S01]  /*c4b0*/  FADD R79, R79, R84 ;  /* 0x000000544f4f7221 */ /* 0x000fe20000000000 */
[----:B--2---:R-:W-:Y:S01]  /*c4c0*/  @!P5 FMUL R135, R135, R135 ;  /* 0x000000878787d220 */ /* 0x004fe20000400000 */
[----:B------:R-:W-:Y:S01]  /*c4d0*/  FSETP.GEU.AND P5, PT, R138, -126, PT ;  /* 0xc2fc00008a00780b */ /* 0x000fe20003fae000 */
[----:B------:R-:W-:Y:S01]  /*c4e0*/  FADD R82, R77, R82 ;  /* 0x000000524d527221 */ /* 0x000fe20000000000 */
[----:B------:R-:W-:Y:S01]  /*c4f0*/  FADD R88, R79, R88 ;  /* 0x000000584f587221 */ /* 0x000fe20000000000 */
[----:B------:R-:W-:Y:S01]  /*c500*/  HGMMA.64x16x16.F32 R168, R24, gdesc[UR16].tnspB, R168, gsb0 ;  /* 0x4020001018a87df0 */ /* 0x000fe200080008a8 */
[----:B------:R-:W-:Y:S01]  /*c510*/  UMOV UR18, UR8 ;  /* 0x0000000800127c82 */ /* 0x000fe20008000000 */
[----:B------:R-:W-:Y:S01]  /*c520*/  UMOV UR19, 0xc0000010 ;  /* 0xc000001000137882 */ /* 0x000fe20000000000 */
[----:B------:R-:W-:Y:S01]  /*c530*/  UIADD3 UR8, UR6, 0x120, URZ ;  /* 0x0000012006087890 */ /* 0x000fe2000fffe03f */
[----:B---3--:R-:W-:Y:S01]  /*c540*/  @!P4 FMUL R136, R136, R136 ;  /* 0x000000888888c220 */ /* 0x008fe20000400000 */
[----:B------:R-:W-:Y:S01]  /*c550*/  FSETP.GEU.AND P4, PT, R139, -126, PT ;  /* 0xc2fc00008b00780b */ /* 0x000fe20003f8e000 */
[----:B------:R-:W-:Y:S01]  /*c560*/  @!P6 FMUL R143, R143, 0.5 ;  /* 0x3f0000008f8fe820 */ /* 0x000fe20000400000 */
[----:B------:R-:W-:Y:S01]  /*c570*/  FADD R81, R88, R81 ;  /* 0x0000005158517221 */ /* 0x000fe20000000000 */
[----:B------:R-:W-:-:S02]  /*c580*/  FADD R83, R82, R83 ;  /* 0x0000005352537221 */ /* 0x000fc40000000000 */
[----:B------:R-:W-:Y:S02]  /*c590*/  @!P5 FMUL R138, R138, 0.5 ;  /* 0x3f0000008a8ad820 */ /* 0x000fe40000400000 */
[----:B------:R-:W1:Y:S06]  /*c5a0*/  MUFU.EX2 R143, R143 ;  /* 0x0000008f008f7308 */ /* 0x000e6c0000000800 */
[----:B------:R-:W-:Y:S02]  /*c5b0*/  @!P4 FMUL R139, R139, 0.5 ;  /* 0x3f0000008b8bc820 */ /* 0x000fe40000400000 */
[----:B------:R-:W2:Y:S08]  /*c5c0*/  MUFU.EX2 R37, R138 ;  /* 0x0000008a00257308 */ /* 0x000eb00000000800 */
[----:B------:R-:W3:Y:S01]  /*c5d0*/  MUFU.EX2 R139, R139 ;  /* 0x0000008b008b7308 */ /* 0x000ee20000000800 */
[----:B-1----:R-:W-:Y:S01]  /*c5e0*/  @!P6 FMUL R143, R143, R143 ;  /* 0x0000008f8f8fe220 */ /* 0x002fe20000400000 */
[----:B------:R-:W-:Y:S01]  /*c5f0*/  FSETP.GEU.AND P6, PT, R146, -126, PT ;  /* 0xc2fc00009200780b */ /* 0x000fe20003fce000 */
[----:B--2---:R-:W-:Y:S01]  /*c600*/  @!P5 FMUL R37, R37, R37 ;  /* 0x000000252525d220 */ /* 0x004fe20000400000 */
[----:B------:R-:W-:Y:S01]  /*c610*/  FSETP.GEU.AND P5, PT, R141, -126, PT ;  /* 0xc2fc00008d00780b */ /* 0x000fe20003fae000 */
[----:B------:R-:W-:-:S02]  /*c620*/  WARPGROUP.DEPBAR.LE gsb0, 0x0 ;  /* 0x00008000000079c5 */ /* 0x000fc40000010000 */
[----:B------:R-:W-:Y:S01]  /*c630*/  WARPGROUP.ARRIVE ;  /* 0x00000000000079c5 */ /* 0x000fe20000000000 */
[----:B---3--:R-:W-:Y:S01]  /*c640*/  @!P4 FMUL R139, R139, R139 ;  /* 0x0000008b8b8bc220 */ /* 0x008fe20000400000 */
[----:B------:R-:W-:-:S06]  /*c650*/  FSETP.GEU.AND P4, PT, R142, -126, PT ;  /* 0xc2fc00008e00780b */ /* 0x000fcc0003f8e000 */
[----:B------:R-:W-:Y:S01]  /*c660*/  @!P6 FMUL R146, R146, 0.5 ;  /* 0x3f0000009292e820 */ /* 0x000fe20000400000 */
[----:B------:R-:W-:Y:S01]  /*c670*/  HGMMA.64x16x16.F32 R160, R24, gdesc[UR8].tnspB, R160, gsb0 ;  /* 0x4020000818a07df0 */ /* 0x000fe200080008a0 */
[----:B------:R-:W-:Y:S01]  /*c680*/  UMOV UR10, UR12 ;  /* 0x0000000c000a7c82 */ /* 0x000fe20008000000 */
[----:B------:R-:W-:Y:S01]  /*c690*/  UMOV UR11, 0xc0000010 ;  /* 0xc0000010000b7882 */ /* 0x000fe20000000000 */
[----:B------:R-:W-:Y:S01]  /*c6a0*/  UIADD3 UR12, UR6, 0x500, URZ ;  /* 0x00000500060c7890 */ /* 0x000fe2000fffe03f */
[----:B------:R-:W-:Y:S01]  /*c6b0*/  @!P5 FMUL R141, R141, 0.5 ;  /* 0x3f0000008d8dd820 */ /* 0x000fe20000400000 */
[----:B------:R-:W1:Y:S01]  /*c6c0*/  MUFU.EX2 R41, R146 ;  /* 0x0000009200297308 */ /* 0x000e620000000800 */
[----:B------:R-:W-:-:S07]  /*c6d0*/  @!P4 FMUL R142, R142, 0.5 ;  /* 0x3f0000008e8ec820 */ /* 0x000fce0000400000 */
[----:B------:R-:W2:Y:S08]  /*c6e0*/  MUFU.EX2 R141, R141 ;  /* 0x0000008d008d7308 */ /* 0x000eb00000000800 */
[----:B------:R-:W3:Y:S01]  /*c6f0*/  MUFU.EX2 R39, R142 ;  /* 0x0000008e00277308 */ /* 0x000ee20000000800 */
[----:B-1----:R-:W-:Y:S01]  /*c700*/  @!P6 FMUL R41, R41, R41 ;  /* 0x000000292929e220 */ /* 0x002fe20000400000 */
[----:B------:R-:W-:Y:S01]  /*c710*/  FSETP.GEU.AND P6, PT, R21, -126, PT ;  /* 0xc2fc00001500780b */ /* 0x000fe20003fce000 */
[----:B--2---:R-:W-:Y:S01]  /*c720*/  @!P5 FMUL R141, R141, R141 ;  /* 0x0000008d8d8dd220 */ /* 0x004fe20000400000 */
[----:B------:R-:W-:-:S11]  /*c730*/  FSETP.GEU.AND P5, PT, R144, -126, PT ;  /* 0xc2fc00009000780b */ /* 0x000fd60003fae000 */
[----:B------:R-:W-:Y:S01]  /*c740*/  @!P6 FMUL R21, R21, 0.5 ;  /* 0x3f0000001515e820 */ /* 0x000fe20000400000 */
[----:B---3--:R-:W-:Y:S01]  /*c750*/  @!P4 FMUL R39, R39, R39 ;  /* 0x000000272727c220 */ /* 0x008fe20000400000 */
[----:B------:R-:W-:Y:S01]  /*c760*/  FSETP.GEU.AND P4, PT, R145, -126, PT ;  /* 0xc2fc00009100780b */ /* 0x000fe20003f8e000 */
[----:B------:R-:W-:Y:S02]  /*c770*/  WARPGROUP.DEPBAR.LE gsb0, 0x0 ;  /* 0x00008000000079c5 */ /* 0x000fe40000010000 */
[----:B------:R-:W-:Y:S01]  /*c780*/  WARPGROUP.ARRIVE ;  /* 0x00000000000079c5 */ /* 0x000fe20000000000 */
[----:B------:R-:W-:Y:S01]  /*c790*/  @!P5 FMUL R144, R144, 0.5 ;  /* 0x3f0000009090d820 */ /* 0x000fe20000400000 */
[----:B------:R-:W1:Y:S04]  /*c7a0*/  MUFU.EX2 R21, R21 ;  /* 0x0000001500157308 */ /* 0x000e680000000800 */
[----:B------:R-:W-:Y:S01]  /*c7b0*/  HGMMA.64x16x16.F32 R152, R24, gdesc[UR8].tnspB, R152, gsb0 ;  /* 0x4020000818987df0 */ /* 0x000fe20008000898 */
[----:B------:R-:W-:-:S03]  /*c7c0*/  UIADD3 UR10, UR6, 0x300, URZ ;  /* 0x00000300060a7890 */ /* 0x000fc6000fffe03f */
[----:B------:R-:W-:Y:S01]  /*c7d0*/  @!P4 FMUL R145, R145, 0.5 ;  /* 0x3f0000009191c820 */ /* 0x000fe20000400000 */
[----:B------:R-:W-:Y:S01]  /*c7e0*/  UMOV UR11, 0xc0000010 ;  /* 0xc0000010000b7882 */ /* 0x000fe20000000000 */
[----:B------:R-:W2:Y:S08]  /*c7f0*/  MUFU.EX2 R144, R144 ;  /* 0x0000009000907308 */ /* 0x000eb00000000800 */
[----:B------:R-:W3:Y:S01]  /*c800*/  MUFU.EX2 R145, R145 ;  /* 0x0000009100917308 */ /* 0x000ee20000000800 */
[----:B-1----:R-:W-:Y:S01]  /*c810*/  @!P6 FMUL R21, R21, R21 ;  /* 0x000000151515e220 */ /* 0x002fe20000400000 */
[----:B--2---:R-:W-:Y:S01]  /*c820*/  @!P5 FMUL R144, R144, R144 ;  /* 0x000000909090d220 */ /* 0x004fe20000400000 */
[----:B------:R-:W-:Y:S01]  /*c830*/  FSETP.GEU.AND P5, PT, R147, -126, PT ;  /* 0xc2fc00009300780b */ /* 0x000fe20003fae000 */
[----:B---3--:R-:W-:Y:S01]  /*c840*/  @!P4 FMUL R145, R145, R145 ;  /* 0x000000919191c220 */ /* 0x008fe20000400000 */
[----:B------:R-:W-:-:S11]  /*c850*/  FSETP.GEU.AND P4, PT, R148, -126, PT ;  /* 0xc2fc00009400780b */ /* 0x000fd60003f8e000 */
[----:B------:R-:W-:-:S06]  /*c860*/  @!P5 FMUL R147, R147, 0.5 ;  /* 0x3f0000009393d820 */ /* 0x000fcc0000400000 */
[----:B------:R-:W1:Y:S01]  /*c870*/  MUFU.EX2 R147, R147 ;  /* 0x0000009300937308 */ /* 0x000e620000000800 */
[----:B------:R-:W-:Y:S02]  /*c880*/  WARPGROUP.DEPBAR.LE gsb0, 0x0 ;  /* 0x00008000000079c5 */ /* 0x000fe40000010000 */
        /* <DEDUP_REMOVED lines=8> */
[----:B------:R-:W-:Y:S01]  /*c910*/  @!P4 FMUL R148, R148, 0.5 ;  /* 0x3f0000009494c820 */ /* 0x000fe20000400000 */
[----:B------:R-:W-:Y:S01]  /*c920*/  FADD R91, R80, R91 ;  /* 0x0000005b505b7221 */ /* 0x000fe20000000000 */
[----:B------:R-:W-:Y:S01]  /*c930*/  WARPGROUP.ARRIVE ;  /* 0x00000000000079c5 */ /* 0x000fe20000000000 */
[----:B------:R-:W-:-:S02]  /*c940*/  FADD R92, R87, R92 ;  /* 0x0000005c575c7221 */ /* 0x000fc40000000000 */
[----:B------:R-:W-:Y:S01]  /*c950*/  FADD R91, R91, R90 ;  /* 0x0000005a5b5b7221 */ /* 0x000fe20000000000 */
[----:B------:R-:W2:Y:S01]  /*c960*/  MUFU.EX2 R148, R148 ;  /* 0x0000009400947308 */ /* 0x000ea20000000800 */
[----:B------:R-:W-:Y:S01]  /*c970*/  FADD R92, R92, R97 ;  /* 0x000000615c5c7221 */ /* 0x000fe20000000000 */
[----:B------:R-:W-:Y:S01]  /*c980*/  HGMMA.64x16x16.F32 R168, R24, gdesc[UR16].tnspB, R168, gsb0 ;  /* 0x4020001018a87df0 */ /* 0x000fe200080008a8 */
[----:B------:R-:W-:Y:S01]  /*c990*/  UMOV UR18, UR8 ;  /* 0x0000000800127c82 */ /* 0x000fe20008000000 */
[----:B------:R-:W-:Y:S01]  /*c9a0*/  UMOV UR19, 0xc0000010 ;  /* 0xc000001000137882 */ /* 0x000fe20000000000 */
[----:B------:R-:W-:Y:S01]  /*c9b0*/  UIADD3 UR8, UR6, 0x140, URZ ;  /* 0x0000014006087890 */ /* 0x000fe2000fffe03f */
[----:B-1----:R-:W-:Y:S01]  /*c9c0*/  @!P5 FMUL R147, R147, R147 ;  /* 0x000000939393d220 */ /* 0x002fe20000400000 */
[----:B------:R-:W-:Y:S01]  /*c9d0*/  FSETP.GEU.AND P5, PT, R150, -126, PT ;  /* 0xc2fc00009600780b */ /* 0x000fe20003fae000 */
[----:B--2---:R-:W-:Y:S01]  /*c9e0*/  @!P4 FMUL R148, R148, R148 ;  /* 0x000000949494c220 */ /* 0x004fe20000400000 */
[----:B------:R-:W-:-:S11]  /*c9f0*/  FSETP.GEU.AND P4, PT, R22, -126, PT ;  /* 0xc2fc00001600780b */ /* 0x000fd60003f8e000 */
[----:B------:R-:W-:Y:S02]  /*ca00*/  @!P5 FMUL R150, R150, 0.5 ;  /* 0x3f0000009696d820 */ /* 0x000fe40000400000 */
[----:B------:R-:W-:Y:S01]  /*ca10*/  @!P4 FMUL R22, R22, 0.5 ;  /* 0x3f0000001616c820 */ /* 0x000fe20000400000 */
        /* <DEDUP_REMOVED lines=19> */
[----:B------:R-:W-:-:S02]  /*cb50*/  FADD R94, R95, R94 ;  /* 0x0000005e5f5e7221 */ /* 0x000fc40000000000 */
[----:B------:R-:W-:Y:S01]  /*cb60*/  FADD R93, R96, R93 ;  /* 0x0000005d605d7221 */ /* 0x000fe20000000000 */
[----:B------:R-:W-:Y:S01]  /*cb70*/  WARPGROUP.ARRIVE ;  /* 0x00000000000079c5 */ /* 0x000fe20000000000 */
[----:B------:R-:W-:Y:S02]  /*cb80*/  FADD R99, R94, R99 ;  /* 0x000000635e637221 */ /* 0x000fe40000000000 */
[----:B------:R-:W-:Y:S02]  /*cb90*/  FADD R98, R93, R98 ;  /* 0x000000625d627221 */ /* 0x000fe40000000000 */
[----:B------:R-:W-:Y:S01]  /*cba0*/  FADD R99, R99, R100 ;  /* 0x0000006463637221 */ /* 0x000fe20000000000 */
[----:B------:R-:W-:Y:S01]  /*cbb0*/  HGMMA.64x16x16.F32 R168, R24, gdesc[UR16].tnspB, R168, gsb0 ;  /* 0x4020001018a87df0 */ /* 0x000fe200080008a8 */
[----:B------:R-:W-:Y:S01]  /*cbc0*/  UMOV UR18, UR8 ;  /* 0x0000000800127c82 */ /* 0x000fe20008000000 */
[----:B------:R-:W-:Y:S01]  /*cbd0*/  UMOV UR19, 0xc0000010 ;  /* 0xc000001000137882 */ /* 0x000fe20000000000 */
[----:B------:R-:W-:Y:S01]  /*cbe0*/  UIADD3 UR8, UR6, 0x160, URZ ;  /* 0x0000016006087890 */ /* 0x000fe2000fffe03f */
[----:B------:R-:W-:-:S02]  /*cbf0*/  WARPGROUP.DEPBAR.LE gsb0, 0x0 ;  /* 0x00008000000079c5 */ /* 0x000fc40000010000 */
        /* <DEDUP_REMOVED lines=77> */
[----:B------:R-:W1:Y:S01]  /*d0d0*/  MUFU.EX2 R13, R22 ;  /* 0x00000016000d7308 */ /* 0x000e620000000800 */
[----:B------:R-:W-:Y:S01]  /*d0e0*/  WARPGROUP.ARRIVE ;  /* 0x00000000000079c5 */ /* 0x000fe20000000000 */
[----:B------:R-:W-:Y:S01]  /*d0f0*/  FADD R15, R118, R15 ;  /* 0x0000000f760f7221 */ /* 0x000fe20000000000 */
[----:B------:R-:W-:Y:S01]  /*d100*/  FADD R23, R28, R23 ;  /* 0x000000171c177221 */ /* 0x000fe20000000000 */
[----:B------:R-:W-:Y:S02]  /*d110*/  F2FP.F16.F32.PACK_AB R28, R145, R144 ;  /* 0x00000090911c723e */ /* 0x000fe400000000ff */
[----:B------:R-:W-:Y:S01]  /*d120*/  FADD R30, R15, R30 ;  /* 0x0000001e0f1e7221 */ /* 0x000fe20000000000 */
[----:B------:R-:W-:Y:S01]  /*d130*/  HGMMA.64x16x16.F32 R168, R24, gdesc[UR16].tnspB, R168, gsb0 ;  /* 0x4020001018a87df0 */ /* 0x000fe200080008a8 */
[----:B------:R-:W-:Y:S01]  /*d140*/  UMOV UR18, UR8 ;  /* 0x0000000800127c82 */ /* 0x000fe20008000000 */
[----:B------:R-:W-:Y:S01]  /*d150*/  UMOV UR19, 0xc0000010 ;  /* 0xc000001000137882 */ /* 0x000fe20000000000 */
[----:B------:R-:W-:Y:S01]  /*d160*/  UIADD3 UR8, UR6, 0x1c0, URZ ;  /* 0x000001c006087890 */ /* 0x000fe2000fffe03f */
[----:B------:R-:W-:Y:S01]  /*d170*/  FADD R32, R23, R32 ;  /* 0x0000002017207221 */ /* 0x000fe20000000000 */
[C---:B------:R-:W-:Y:S01]  /*d180*/  LEA R15, R7.reuse, R14, 0x3 ;  /* 0x0000000e070f7211 */ /* 0x040fe200078e18ff */
[----:B------:R-:W-:-:S03]  /*d190*/  VIADD R7, R7, 0x1 ;  /* 0x0000000107077836 */ /* 0x000fc60000000000 */
[----:B------:R-:W-:Y:S01]  /*d1a0*/  PRMT R15, RZ, 0x654, R15 ;  /* 0x00000654ff0f7816 */ /* 0x000fe2000000000f */
[----:B-1----:R-:W-:Y:S01]  /*d1b0*/  @!P4 FMUL R13, R13, R13 ;  /* 0x0000000d0d0dc220 */ /* 0x002fe20000400000 */
[----:B------:R-:W-:Y:S02]  /*d1c0*/  ISETP.NE.AND P4, PT, R17, 0x4, PT ;  /* 0x000000041100780c */ /* 0x000fe40003f85270 */
[----:B------:R-:W-:Y:S02]  /*d1d0*/  ISETP.NE.AND P3, PT, R7, 0x4, PT ;  /* 0x000000040700780c */ /* 0x000fe40003f65270 */
[----:B------:R-:W-:Y:S02]  /*d1e0*/  SEL R17, R17, RZ, P4 ;  /* 0x000000ff11117207 */ /* 0x000fe40002000000 */
[----:B------:R-:W-:Y:S01]  /*d1f0*/  SEL R7, R7, RZ, P3 ;  /* 0x000000ff07077207 */ /* 0x000fe20001800000 */
        /* <DEDUP_REMOVED lines=22> */
[----:B------:R-:W-:Y:S01]  /*d360*/  WARPGROUP.ARRIVE ;  /* 0x00000000000079c5 */ /* 0x000fe20000000000 */
[----:B------:R-:W-:Y:S01]  /*d370*/  F2FP.F16.F32.PACK_AB R30, R21, R148 ;  /* 0x00000094151e723e */ /* 0x000fe200000000ff */
[----:B------:R-:W-:Y:S01]  /*d380*/  FADD R36, R36, R35 ;  /* 0x0000002324247221 */ /* 0x000fe20000000000 */
[----:B------:R-:W-:-:S03]  /*d390*/  FADD R33, R33, R38 ;  /* 0x0000002621217221 */ /* 0x000fc60000000000 */
[----:B------:R-:W-:Y:S01]  /*d3a0*/  HGMMA.64x16x16.F32 R168, R24, gdesc[UR16].tnspB, R168, gsb0 ;  /* 0x4020001018a87df0 */ /* 0x000fe200080008a8 */
[----:B------:R-:W-:Y:S01]  /*d3b0*/  UMOV UR18, UR8 ;  /* 0x0000000800127c82 */ /* 0x000fe20008000000 */
[----:B------:R-:W-:Y:S01]  /*d3c0*/  UMOV UR19, 0xc0000010 ;  /* 0xc000001000137882 */ /* 0x000fe20000000000 */
[----:B------:R-:W-:Y:S01]  /*d3d0*/  UIADD3 UR8, UR6, 0x1e0, URZ ;  /* 0x000001e006087890 */ /* 0x000fe2000fffe03f */
[----:B------:R-:W-:Y:S01]  /*d3e0*/  FADD R36, R36, R135 ;  /* 0x0000008724247221 */ /* 0x000fe20000000000 */
[----:B------:R-:W-:-:S03]  /*d3f0*/  FADD R33, R33, R136 ;  /* 0x0000008821217221 */ /* 0x000fc60000000000 */
        /* <DEDUP_REMOVED lines=11> */
[----:B------:R-:W-:Y:S01]  /*d4b0*/  FADD R33, R33, R148 ;  /* 0x0000009421217221 */ /* 0x000fe20000000000 */
        /* <DEDUP_REMOVED lines=13> */
[----:B------:R-:W-:Y:S02]  /*d590*/  F2FP.F16.F32.PACK_AB R25, R139, R37 ;  /* 0x000000258b19723e */ /* 0x000fe400000000ff */
[----:B------:R-:W-:Y:S02]  /*d5a0*/  F2FP.F16.F32.PACK_AB R26, R141, R140 ;  /* 0x0000008c8d1a723e */ /* 0x000fe400000000ff */
[----:B------:R-:W-:-:S04]  /*d5b0*/  F2FP.F16.F32.PACK_AB R27, R143, R39 ;  /* 0x000000278f1b723e */ /* 0x000fc800000000ff */
[----:B------:R-:W-:-:S06]  /*d5c0*/  WARPGROUP.ARRIVE ;  /* 0x00000000000079c5 */ /* 0x000fcc0000000000 */
[----:B------:R-:W-:Y:S01]  /*d5d0*/  HGMMA.64x16x16.F32 R168, R24, gdesc[UR16].tnspB, R168, gsb0 ;  /* 0x4020001018a87df0 */ /* 0x000fe200080008a8 */
[----:B------:R-:W-:Y:S01]  /*d5e0*/  UMOV UR18, UR8 ;  /* 0x0000000800127c82 */ /* 0x000fe20008000000 */
        /* <DEDUP_REMOVED lines=8> */
[----:B------:R-:W-:Y:S01]  /*d670*/  HGMMA.64x16x16.F32 R152, R24, gdesc[UR8].tnspB, R152, gsb0 ;  /* 0x4020000818987df0 */ /* 0x000fe20008000898 */
[----:B------:R-:W-:Y:S01]  /*d680*/  UIADD3 UR10, UR6, 0x3e0, URZ ;  /* 0x000003e0060a7890 */ /* 0x000fe2000fffe03f */
[----:B------:R-:W-:Y:S01]  /*d690*/  UMOV UR11, 0xc0000010 ;  /* 0xc0000010000b7882 */ /* 0x000fe20000000000 */
[----:B------:R-:W-:Y:S01]  /*d6a0*/  UIADD3 UR6, UR6, 0x5e0, URZ ;  /* 0x000005e006067890 */ /* 0x000fe2000fffe03f */
[----:B------:R-:W-:Y:S02]  /*d6b0*/  WARPGROUP.DEPBAR.LE gsb0, 0x0 ;  /* 0x00008000000079c5 */ /* 0x000fe40000010000 */
[----:B------:R-:W1:Y:S02]  /*d6c0*/  MUFU.EX2 R25, R150 ;  /* 0x0000009600197308 */ /* 0x000e640000000800 */
[----:B-1----:R-:W-:-:S04]  /*d6d0*/  @!P5 FMUL R25, R25, R25 ;  /* 0x000000191919d220 */ /* 0x002fc80000400000 */
[----:B------:R-:W-:Y:S01]  /*d6e0*/  FADD R36, R36, R25 ;  /* 0x0000001924247221 */ /* 0x000fe20000000000 */
[----:B------:R-:W-:-:S03]  /*d6f0*/  F2FP.F16.F32.PACK_AB R31, R13, R25 ;  /* 0x000000190d1f723e */ /* 0x000fc600000000ff */
[----:B------:R-:W-:Y:S01]  /*d700*/  FADD R13, R36, R13 ;  /* 0x0000000d240d7221 */ /* 0x000fe20000000000 */
[----:B------:R-:W-:-:S06]  /*d710*/  WARPGROUP.ARRIVE ;  /* 0x00000000000079c5 */ /* 0x000fcc0000000000 */
[----:B------:R-:W-:Y:S03]  /*d720*/  HGMMA.64x16x16.F32 R168, R28, gdesc[UR16].tnspB, R168, gsb0 ;  /* 0x402000101ca87df0 */ /* 0x000fe600080008a8 */
[----:B------:R-:W-:Y:S02]  /*d730*/  WARPGROUP.DEPBAR.LE gsb0, 0x0 ;  /* 0x00008000000079c5 */ /* 0x000fe40000010000 */
[----:B------:R-:W-:-:S06]  /*d740*/  WARPGROUP.ARRIVE ;  /* 0x00000000000079c5 */ /* 0x000fcc0000000000 */
[----:B------:R-:W-:Y:S03]  /*d750*/  HGMMA.64x16x16.F32 R160, R28, gdesc[UR8].tnspB, R160, gsb0 ;  /* 0x402000081ca07df0 */ /* 0x000fe600080008a0 */
[----:B------:R-:W-:Y:S02]  /*d760*/  WARPGROUP.DEPBAR.LE gsb0, 0x0 ;  /* 0x00008000000079c5 */ /* 0x000fe40000010000 */
[----:B------:R-:W-:-:S06]  /*d770*/  WARPGROUP.ARRIVE ;  /* 0x00000000000079c5 */ /* 0x000fcc0000000000 */
[----:B------:R-:W-:Y:S03]  /*d780*/  HGMMA.64x16x16.F32 R152, R28, gdesc[UR4].tnspB, R152, gsb0 ;  /* 0x402000041c987df0 */ /* 0x000fe60008000898 */
[----:B------:R-:W-:Y:S02]  /*d790*/  WARPGROUP.DEPBAR.LE gsb0, 0x0 ;  /* 0x00008000000079c5 */ /* 0x000fe40000010000 */
[----:B------:R1:W-:Y:S02]  /*d7a0*/  SYNCS.ARRIVE.TRANS64.RED.A1T0 RZ, [R15+URZ], RZ ;  /* 0x000000ff0fff79a7 */ /* 0x0003e4000810043f */
[----:B-1----:R-:W-:-:S04]  /*d7b0*/  SEL R15, RZ, 0x1, P4 ;  /* 0x00000001ff0f7807 */ /* 0x002fc80002000000 */
[----:B------:R-:W-:Y:S01]  /*d7c0*/  LOP3.LUT R4, R4, R15, RZ, 0x3c, !PT ;  /* 0x0000000f04047212 */ /* 0x000fe200078e3cff */
[----:B------:R-:W-:Y:S01]  /*d7d0*/  FADD R15, R33, R21 ;  /* 0x00000015210f7221 */ /* 0x000fe20000000000 */
[----:B------:R-:W-:Y:S06]  /*d7e0*/  @P2 BRA `(.L_x_31) ;  /* 0x0000000000d82947 */ /* 0x000fec0003800000 */
[----:B------:R-:W-:Y:S01]  /*d7f0*/  ISETP.LT.OR P2, PT, R8, 0x1, !P0 ;  /* 0x000000010800780c */ /* 0x000fe20004741670 */
[----:B------:R-:W-:-:S12]  /*d800*/  BSSY B0, `(.L_x_32) ;  /* 0x0000033000007945 */ /* 0x000fd80003800000 */
[----:B------:R-:W-:Y:S05]  /*d810*/  @P2 BRA `(.L_x_33) ;  /* 0x0000000000c42947 */ /* 0x000fea0003800000 */
[----:B------:R-:W-:Y:S02]  /*d820*/  ISETP.NE.AND P3, PT, R0, RZ, PT ;  /* 0x000000ff0000720c */ /* 0x000fe40003f65270 */
[----:B------:R-:W-:Y:S02]  /*d830*/  LEA R21, R5, R2, 0x3 ;  /* 0x0000000205157211 */ /* 0x000fe400078e18ff */
[----:B------:R-:W-:-:S09]  /*d840*/  SHF.L.U32 R22, R6, 0x1f, RZ ;  /* 0x0000001f06167819 */ /* 0x000fd200000006ff */
.L_x_34:
        /* <DEDUP_REMOVED lines=10> */
.L_x_35:
[----:B-12---:R-:W-:Y:S01]  /*d8f0*/  IMAD R22, R5, 0x6000, R2 ;  /* 0x0000600005167824 */ /* 0x006fe200078e0202 */
[----:B------:R-:W-:Y:S01]  /*d900*/  R2UR UR25, R21 ;  /* 0x00000000151972ca */ /* 0x000fe200000e0000 */
[----:B------:R-:W-:Y:S01]  /*d910*/  UIADD3 UR6, UP0, UR22, 0x2f0, URZ ;  /* 0x000002f016067890 */ /* 0x000fe2000ff1e03f */
[----:B------:R-:W-:Y:S01]  /*d920*/  R2UR UR27, R9 ;  /* 0x00000000091b72ca */ /* 0x000fe200000e0000 */
[----:B------:R-:W-:Y:S01]  /*d930*/  UMOV UR30, 0x0 ;  /* 0x00000000001e7882 */ /* 0x000fe20000000000 */
[----:B------:R-:W-:Y:S01]  /*d940*/  R2UR UR8, R22 ;  /* 0x00000000160872ca */ /* 0x000fe200000e0000 */
[----:B------:R-:W-:Y:S01]  /*d950*/  UIADD3.X UR7, URZ, UR23, URZ, UP0, !UPT ;  /* 0x000000173f077290 */ /* 0x000fe200087fe43f */
[----:B------:R-:W-:Y:S01]  /*d960*/  VIADD R5, R5, 0x1 ;  /* 0x0000000105057836 */ /* 0x000fe20000000000 */
[----:B------:R-:W-:Y:S01]  /*d970*/  UMOV UR31, 0x10000000 ;  /* 0x10000000001f7882 */ /* 0x000fe20000000000 */
[----:B------:R-:W-:Y:S01]  /*d980*/  UMOV UR26, URZ ;  /* 0x0000003f001a7c82 */ /* 0x000fe20008000000 */
[----:B------:R-:W-:Y:S01]  /*d990*/  UMOV UR28, UR36 ;  /* 0x00000024001c7c82 */ /* 0x000fe20008000000 */
[----:B------:R-:W-:Y:S01]  /*d9a0*/  UMOV UR29, UR37 ;  /* 0x00000025001d7c82 */ /* 0x000fe20008000000 */
[----:B------:R-:W-:Y:S01]  /*d9b0*/  UMOV UR18, 0x10 ;  /* 0x0000001000127882 */ /* 0x000fe20000000000 */
[----:B------:R-:W-:Y:S01]  /*d9c0*/  UMOV UR20, UR36 ;  /* 0x0000002400147c82 */ /* 0x000fe20008000000 */
[----:B------:R-:W-:Y:S01]  /*d9d0*/  UIADD3 UR25, UR25, 0x19800, URZ ;  /* 0x0001980019197890 */ /* 0x000fe2000fffe03f */
[----:B------:R-:W-:Y:S01]  /*d9e0*/  ISETP.NE.AND P2, PT, R5, 0x4, PT ;  /* 0x000000040500780c */ /* 0x000fe20003f45270 */
[----:B------:R-:W-:Y:S01]  /*d9f0*/  USHF.L.U32 UR27, UR27, 0x8, URZ ;  /* 0x000000081b1b7899 */ /* 0x000fe2000800063f */
[----:B------:R-:W-:Y:S01]  /*da00*/  IADD3 R9, R9, 0x1, RZ ;  /* 0x0000000109097810 */ /* 0x000fe20007ffe0ff */
        /* <DEDUP_REMOVED lines=9> */
[----:B------:R-:W-:Y:S01]  /*daa0*/  UMOV UR10, 0x20 ;  /* 0x00000020000a7882 */ /* 0x000fe20000000000 */
[----:B------:R-:W-:Y:S01]  /*dab0*/  UMOV UR12, UR36 ;  /* 0x00000024000c7c82 */ /* 0x000fe20008000000 */
[----:B------:R-:W-:Y:S01]  /*dac0*/  UMOV UR13, UR37 ;  /* 0x00000025000d7c82 */ /* 0x000fe20008000000 */
[----:B------:R-:W-:Y:S01]  /*dad0*/  UMOV UR9, UR25 ;  /* 0x0000001900097c82 */ /* 0x000fe20008000000 */
[----:B------:R1:W-:Y:S01]  /*dae0*/  UTMALDG.4D [UR24], [UR6], desc[UR30] ;  /* 0x00001e18060075b4 */ /* 0x0003e20008019000 */
[----:B------:R-:W-:Y:S01]  /*daf0*/  UMOV UR11, UR27 ;  /* 0x0000001b000b7c82 */ /* 0x000fe20008000000 */
[----:B------:R1:W-:Y:S01]  /*db00*/  UTMALDG.4D [UR16], [UR6], desc[UR30] ;  /* 0x00001e10060075b4 */ /* 0x0003e20008019000 */
[----:B------:R1:W-:Y:S02]  /*db10*/  UTMALDG.4D [UR8], [UR6], desc[UR30] ;  /* 0x00001e08060075b4 */ /* 0x0003e40008019000 */
[----:B-1----:R-:W-:Y:S01]  /*db20*/  NOP ;  /* 0x0000000000007918 */ /* 0x002fe20000000000 */
.L_x_33:
[----:B------:R-:W-:Y:S05]  /*db30*/  BSYNC B0 ;  /* 0x0000000000007941 */ /* 0x000fea0003800000 */
.L_x_32:
[----:B------:R-:W-:-:S07]  /*db40*/  VIADD R8, R8, 0xffffffff ;  /* 0xffffffff08087836 */ /* 0x000fce0000000000 */
.L_x_31:
[----:B------:R-:W-:Y:S01]  /*db50*/  VIADD R12, R12, 0x100 ;  /* 0x000001000c0c7836 */ /* 0x000fe20000000000 */
[----:B------:R-:W-:Y:S01]  /*db60*/  MOV R23, R19 ;  /* 0x0000001300177202 */ /* 0x000fe20000000f00 */
[----:B------:R-:W-:Y:S01]  /*db70*/  IMAD.MOV.U32 R21, RZ, RZ, R18 ;  /* 0x000000ffff157224 */ /* 0x000fe200078e0012 */
[----:B------:R-:W-:Y:S06]  /*db80*/  @P1 BRA `(.L_x_36) ;  /* 0xffffffa400581947 */ /* 0x000fec000383ffff */
.L_x_24:
[----:B------:R-:W-:-:S13]  /*db90*/  ISETP.GE.AND P1, PT, R20, 0x1, PT ;  /* 0x000000011400780c */ /* 0x000fda0003f26270 */
[----:B------:R-:W-:Y:S05]  /*dba0*/  @!P1 BRA `(.L_x_37) ;  /* 0x0000007000f09947 */ /* 0x000fea0003800000 */
[----:B------:R-:W-:Y:S01]  /*dbb0*/  IMAD.MOV.U32 R22, RZ, RZ, R19 ;  /* 0x000000ffff167224 */ /* 0x000fe200078e0013 */
[----:B-1----:R-:W-:Y:S02]  /*dbc0*/  MOV R21, R18 ;  /* 0x0000001200157202 */ /* 0x002fe40000000f00 */
[----:B------:R-:W-:-:S07]  /*dbd0*/  LOP3.LUT R23, R16, 0x1f, RZ, 0xc0, !PT ;  /* 0x0000001f10177812 */ /* 0x000fce00078ec0ff */
.L_x_51:
[----:B------:R-:W-:Y:S01]  /*dbe0*/  IMAD R19, R17, 0x8, R2 ;  /* 0x0000000811137824 */ /* 0x000fe200078e0202 */
[----:B------:R-:W-:-:S07]  /*dbf0*/  SHF.L.U32 R18, R4, 0x1f, RZ ;  /* 0x0000001f04127819 */ /* 0x000fce00000006ff */
.L_x_38:
[----:B-1----:R1:W2:Y:S02]  /*dc00*/  SYNCS.PHASECHK.TRANS64.TRYWAIT P1, [R19+URZ+0x19800], R18 ;  /* 0x01980012130075a7 */ /* 0x0022a4000802017f */
[----:B--2---:R-:W-:Y:S05]  /*dc10*/  @!P1 NANOSLEEP.SYNCS 0x989680 ;  /* 0x009896800000995d */ /* 0x004fea0003900000 */
[----:B------:R-:W2:Y:S02]  /*dc20*/  @!P1 SYNCS.PHASECHK.TRANS64 P1, [R19+URZ+0x19800], R18 ;  /* 0x01980012130095a7 */ /* 0x000ea4000802007f */
[----:B--2---:R-:W-:Y:S05]  /*dc30*/  @!P1 BRA `(.L_x_38) ;  /* 0xfffffffc00f09947 */ /* 0x004fea000383ffff */
[----:B------:R-:W-:Y:S05]  /*dc40*/  WARPSYNC.ALL ;  /* 0x0000000000007948 */ /* 0x000fea0003800000 */
[----:B-1----:R-:W-:Y:S01]  /*dc50*/  IMAD.U32 R18, RZ, RZ, UR14 ;  /* 0x0000000eff127e24 */ /* 0x002fe2000f8e00ff */
[----:B------:R-:W-:Y:S01]  /*dc60*/  MOV R19, 0xc0000010 ;  /* 0xc000001000137802 */ /* 0x000fe20000000f00 */
[----:B------:R-:W-:Y:S01]  /*dc70*/  WARPGROUP.ARRIVE ;  /* 0x00000000000079c5 */ /* 0x000fe20000000000 */
[----:B------:R-:W-:Y:S01]  /*dc80*/  IMAD.MOV.U32 R177, RZ, RZ, -0x3ffffff0 ;  /* 0xc0000010ffb17424 */ /* 0x000fe200078e00ff */
[----:B------:R-:W-:Y:S01]  /*dc90*/  ISETP.NE.AND P1, PT, R10, RZ, PT ;  /* 0x000000ff0a00720c */ /* 0x000fe20003f25270 */
[----:B------:R-:W-:Y:S01]  /*dca0*/  IMAD R18, R17, 0x600, R18 ;  /* 0x0000060011127824 */ /* 0x000fe200078e0212 */
[----:B------:R-:W-:Y:S01]  /*dcb0*/  R2UR UR47, R19 ;  /* 0x00000000132f72ca */ /* 0x000fe200000e0000 */
[----:B------:R-:W-:Y:S01]  /*dcc0*/  IMAD.MOV.U32 R19, RZ, RZ, -0x3ffffff0 ;  /* 0xc0000010ff137424 */ /* 0x000fe200078e00ff */
[----:B------:R-:W-:Y:S01]  /*dcd0*/  R2UR UR43, R177 ;  /* 0x00000000b12b72ca */ /* 0x000fe200000e0000 */
[C---:B------:R-:W-:Y:S01]  /*dce0*/  VIADD R176, R18.reuse, 0x200 ;  /* 0x0000020012b07836 */ /* 0x040fe20000000000 */
[----:B------:R-:W-:-:S02]  /*dcf0*/  R2UR UR46, R18 ;  /* 0x00000000122e72ca */ /* 0x000fc400000e0000 */
[----:B------:R-:W-:Y:S02]  /*dd00*/  IADD3 R18, R18, 0x400, RZ ;  /* 0x0000040012127810 */ /* 0x000fe40007ffe0ff */
[----:B------:R-:W-:Y:S02]  /*dd10*/  R2UR UR42, R176 ;  /* 0x00000000b02a72ca */ /* 0x000fe400000e0000 */
[----:B------:R-:W-:Y:S02]  /*dd20*/  R2UR UR6, R18 ;  /* 0x00000000120672ca */ /* 0x000fe400000e0000 */
[----:B------:R-:W-:-:S05]  /*dd30*/  R2UR UR7, R19 ;  /* 0x00000000130772ca */ /* 0x000fca00000e0000 */
        /* <DEDUP_REMOVED lines=11> */
[----:B------:R-:W-:Y:S01]  /*ddf0*/  ISETP.LT.OR P2, PT, R8, 0x1, !P0 ;  /* 0x000000010800780c */ /* 0x000fe20004741670 */
[----:B------:R-:W-:-:S12]  /*de00*/  BSSY B0, `(.L_x_40) ;  /* 0x0000033000007945 */ /* 0x000fd80003800000 */
[----:B------:R-:W-:Y:S05]  /*de10*/  @P2 BRA `(.L_x_41) ;  /* 0x0000000000c42947 */ /* 0x000fea0003800000 */
[----:B------:R-:W-:Y:S01]  /*de20*/  ISETP.NE.AND P3, PT, R0, RZ, PT ;  /* 0x000000ff0000720c */ /* 0x000fe20003f65270 */
[----:B------:R-:W-:Y:S01]  /*de30*/  IMAD R18, R5, 0x8, R2 ;  /* 0x0000000805127824 */ /* 0x000fe200078e0202 */
[----:B------:R-:W-:-:S11]  /*de40*/  SHF.L.U32 R19, R6, 0x1f, RZ ;  /* 0x0000001f06137819 */ /* 0x000fd600000006ff */
.L_x_42:
        /* <DEDUP_REMOVED lines=10> */
.L_x_43:
[----:B-12---:R-:W-:Y:S01]  /*def0*/  IMAD R19, R5, 0x6000, R2 ;  /* 0x0000600005137824 */ /* 0x006fe200078e0202 */
        /* <DEDUP_REMOVED lines=15> */
[----:B------:R-:W-:-:S02]  /*dff0*/  USHF.L.U32 UR27, UR27, 0x8, URZ ;  /* 0x000000081b1b7899 */ /* 0x000fc4000800063f */
        /* <DEDUP_REMOVED lines=19> */
.L_x_41:
[----:B------:R-:W-:Y:S05]  /*e130*/  BSYNC B0 ;  /* 0x0000000000007941 */ /* 0x000fea0003800000 */
.L_x_40:
[----:B------:R-:W-:-:S07]  /*e140*/  VIADD R8, R8, 0xffffffff ;  /* 0xffffffff08087836 */ /* 0x000fce0000000000 */
.L_x_39:
[C---:B------:R-:W-:Y:S01]  /*e150*/  IADD3 R18, R12.reuse, 0x1, RZ ;  /* 0x000000010c127810 */ /* 0x040fe20007ffe0ff */
[C---:B------:R-:W-:Y:S01]  /*e160*/  VIADD R176, R12.reuse, 0x8 ;  /* 0x000000080cb07836 */ /* 0x040fe20000000000 */
[----:B------:R-:W-:Y:S05]  /*e170*/  WARPSYNC.ALL ;  /* 0x0000000000007948 */ /* 0x000fea0003800000 */
[-C--:B------:R-:W-:Y:S01]  /*e180*/  ISETP.GE.AND P6, PT, R3, R18.reuse, PT ;  /* 0x000000120300720c */ /* 0x080fe20003fc6270 */
[----:B------:R-:W-:Y:S01]  /*e190*/  ULDC UR6, c[0x0][0x604] ;  /* 0x0001810000067ab9 */ /* 0x000fe20000000800 */
[----:B------:R-:W-:Y:S01]  /*e1a0*/  ISETP.GE.AND P5, PT, R11, R18, PT ;  /* 0x000000120b00720c */ /* 0x000fe20003fa6270 */
[----:B------:R-:W-:Y:S01]  /*e1b0*/  VIADD R18, R12, 0x9 ;  /* 0x000000090c127836 */ /* 0x000fe20000000000 */
[-C--:B------:R-:W-:Y:S01]  /*e1c0*/  ISETP.GE.AND P3, PT, R3, R176.reuse, PT ;  /* 0x000000b00300720c */ /* 0x080fe20003f66270 */
[----:B------:R-:W-:Y:S01]  /*e1d0*/  BSSY B0, `(.L_x_44) ;  /* 0x00001fa000007945 */ /* 0x000fe20003800000 */
[----:B------:R-:W-:-:S02]  /*e1e0*/  ISETP.GE.AND P4, PT, R11, R176, PT ;  /* 0x000000b00b00720c */ /* 0x000fc40003f86270 */
[C---:B------:R-:W-:Y:S02]  /*e1f0*/  IADD3 R176, R12.reuse, 0x10, RZ ;  /* 0x000000100cb07810 */ /* 0x040fe40007ffe0ff */
[----:B------:R-:W-:Y:S02]  /*e200*/  FSEL R25, R25, -INF , P6 ;  /* 0xff80000019197808 */ /* 0x000fe40003000000 */
[-C--:B------:R-:W-:Y:S02]  /*e210*/  ISETP.GE.AND P2, PT, R3, R18.reuse, PT ;  /* 0x000000120300720c */ /* 0x080fe40003f46270 */
[----:B------:R-:W-:Y:S01]  /*e220*/  ISETP.GE.AND P6, PT, R11, R18, PT ;  /* 0x000000120b00720c */ /* 0x000fe20003fc6270 */
[----:B------:R-:W-:Y:S01]  /*e230*/  VIADD R18, R12, 0x11 ;  /* 0x000000110c127836 */ /* 0x000fe20000000000 */
[----:B------:R-:W-:Y:S02]  /*e240*/  FSEL R27, R27, -INF , P5 ;  /* 0xff8000001b1b7808 */ /* 0x000fe40002800000 */
[----:B------:R-:W-:-:S02]  /*e250*/  FSEL R28, R28, -INF , P3 ;  /* 0xff8000001c1c7808 */ /* 0x000fc40001800000 */
[-C--:B------:R-:W-:Y:S02]  /*e260*/  ISETP.GE.AND P5, PT, R3, R176.reuse, PT ;  /* 0x000000b00300720c */ /* 0x080fe40003fa6270 */
[----:B------:R-:W-:Y:S01]  /*e270*/  ISETP.GE.AND P3, PT, R11, R176, PT ;  /* 0x000000b00b00720c */ /* 0x000fe20003f66270 */
[----:B------:R-:W-:Y:S01]  /*e280*/  VIADD R176, R12, 0x18 ;  /* 0x000000180cb07836 */ /* 0x000fe20000000000 */
[----:B------:R-:W-:Y:S02]  /*e290*/  FSEL R30, R30, -INF , P4 ;  /* 0xff8000001e1e7808 */ /* 0x000fe40002000000 */
[----:B------:R-:W-:Y:S02]  /*e2a0*/  FSEL R29, R29, -INF , P2 ;  /* 0xff8000001d1d7808 */ /* 0x000fe40001000000 */
[-C--:B------:R-:W-:Y:S02]  /*e2b0*/  ISETP.GE.AND P4, PT, R3, R18.reuse, PT ;  /* 0x000000120300720c */ /* 0x080fe40003f86270 */
[----:B------:R-:W-:-:S02]  /*e2c0*/  ISETP.GE.AND P2, PT, R11, R18, PT ;  /* 0x000000120b00720c */ /* 0x000fc40003f46270 */
[----:B------:R-:W-:Y:S02]  /*e2d0*/  FSEL R31, R31, -INF , P6 ;  /* 0xff8000001f1f7808 */ /* 0x000fe40003000000 */
[----:B------:R-:W-:Y:S02]  /*e2e0*/  FSEL R32, R32, -INF , P5 ;  /* 0xff80000020207808 */ /* 0x000fe40002800000 */
[C---:B------:R-:W-:Y:S02]  /*e2f0*/  IADD3 R18, R12.reuse, 0x19, RZ ;  /* 0x000000190c127810 */ /* 0x040fe40007ffe0ff */
[-C--:B------:R-:W-:Y:S02]  /*e300*/  ISETP.GE.AND P6, PT, R3, R176.reuse, PT ;  /* 0x000000b00300720c */ /* 0x080fe40003fc6270 */
[----:B------:R-:W-:Y:S01]  /*e310*/  ISETP.GE.AND P5, PT, R11, R176, PT ;  /* 0x000000b00b00720c */ /* 0x000fe20003fa6270 */
[----:B------:R-:W-:Y:S01]  /*e320*/  VIADD R176, R12, 0x20 ;  /* 0x000000200cb07836 */ /* 0x000fe20000000000 */
[----:B------:R-:W-:-:S02]  /*e330*/  FSEL R34, R34, -INF , P3 ;  /* 0xff80000022227808 */ /* 0x000fc40001800000 */
[----:B------:R-:W-:Y:S02]  /*e340*/  FSEL R33, R33, -INF , P4 ;  /* 0xff80000021217808 */ /* 0x000fe40002000000 */
[-C--:B------:R-:W-:Y:S02]  /*e350*/  ISETP.GE.AND P3, PT, R3, R18.reuse, PT ;  /* 0x000000120300720c */ /* 0x080fe40003f66270 */
[----:B------:R-:W-:Y:S01]  /*e360*/  ISETP.GE.AND P4, PT, R11, R18, PT ;  /* 0x000000120b00720c */ /* 0x000fe20003f86270 */
[----:B------:R-:W-:Y:S01]  /*e370*/  VIADD R18, R12, 0x21 ;  /* 0x000000210c127836 */ /* 0x000fe20000000000 */
[----:B------:R-:W-:Y:S02]  /*e380*/  FSEL R35, R35, -INF , P2 ;  /* 0xff80000023237808 */ /* 0x000fe40001000000 */
[----:B------:R-:W-:Y:S02]  /*e390*/  FSEL R36, R36, -INF , P6 ;  /* 0xff80000024247808 */ /* 0x000fe40003000000 */
[----:B------:R-:W-:-:S02]  /*e3a0*/  ISETP.GE.AND P2, PT, R3, R176, PT ;  /* 0x000000b00300720c */ /* 0x000fc40003f46270 */
[----:B------:R-:W-:Y:S02]  /*e3b0*/  ISETP.GE.AND P6, PT, R11, R176, PT ;  /* 0x000000b00b00720c */ /* 0x000fe40003fc6270 */
[----:B------:R-:W-:Y:S02]  /*e3c0*/  IADD3 R176, R12, 0x28, RZ ;  /* 0x000000280cb07810 */ /* 0x000fe40007ffe0ff */
[----:B------:R-:W-:Y:S02]  /*e3d0*/  FSEL R38, R38, -INF , P5 ;  /* 0xff80000026267808 */ /* 0x000fe40002800000 */
[----:B------:R-:W-:Y:S02]  /*e3e0*/  FSEL R37, R37, -INF , P3 ;  /* 0xff80000025257808 */ /* 0x000fe40001800000 */
        /* <DEDUP_REMOVED lines=129> */
[----:B------:R-:W-:Y:S02]  /*ec00*/  ISETP.GE.AND P2, PT, R11, R18, PT ;  /* 0x000000120b00720c */ /* 0x000fe40003f46270 */
[----:B------:R-:W-:-:S02]  /*ec10*/  FSEL R91, R91, -INF , P6 ;  /* 0xff8000005b5b7808 */ /* 0x000fc40003000000 */
[----:B------:R-:W-:Y:S02]  /*ec20*/  FSEL R90, R90, -INF , P4 ;  /* 0xff8000005a5a7808 */ /* 0x000fe40002000000 */
[C---:B------:R-:W-:Y:S02]  /*ec30*/  ISETP.GE.AND P6, PT, R3.reuse, R176, PT ;  /* 0x000000b00300720c */ /* 0x040fe40003fc6270 */
[----:B------:R-:W-:Y:S02]  /*ec40*/  ISETP.GE.AND P4, PT, R3, R18, PT ;  /* 0x000000120300720c */ /* 0x000fe40003f86270 */
[----:B------:R-:W-:Y:S02]  /*ec50*/  IADD3 R18, R12, 0x91, RZ ;  /* 0x000000910c127810 */ /* 0x000fe40007ffe0ff */
[----:B------:R-:W-:Y:S02]  /*ec60*/  FSEL R95, R95, -INF , P2 ;  /* 0xff8000005f5f7808 */ /* 0x000fe40001000000 */
[----:B------:R-:W-:-:S02]  /*ec70*/  FSEL R92, R92, -INF , P5 ;  /* 0xff8000005c5c7808 */ /* 0x000fc40002800000 */
[----:B------:R-:W-:Y:S02]  /*ec80*/  ISETP.GE.AND P2, PT, R3, R12, PT ;  /* 0x0000000c0300720c */ /* 0x000fe40003f46270 */
[----:B------:R-:W-:Y:S02]  /*ec90*/  FSEL R96, R96, -INF , P6 ;  /* 0xff80000060607808 */ /* 0x000fe40003000000 */
[C---:B------:R-:W-:Y:S01]  /*eca0*/  ISETP.GE.AND P5, PT, R11.reuse, R176, PT ;  /* 0x000000b00b00720c */ /* 0x040fe20003fa6270 */
[----:B------:R-:W-:Y:S01]  /*ecb0*/  VIADD R176, R12, 0x99 ;  /* 0x000000990cb07836 */ /* 0x000fe20000000000 */
[----:B------:R-:W-:Y:S02]  /*ecc0*/  FSEL R94, R94, -INF , P3 ;  /* 0xff8000005e5e7808 */ /* 0x000fe40001800000 */
[----:B------:R-:W-:Y:S02]  /*ecd0*/  ISETP.GE.AND P6, PT, R11, R12, PT ;  /* 0x0000000c0b00720c */ /* 0x000fe40003fc6270 */
[----:B------:R-:W-:-:S02]  /*ece0*/  ISETP.GE.AND P3, PT, R3, R18, PT ;  /* 0x000000120300720c */ /* 0x000fc40003f66270 */
[----:B------:R-:W-:Y:S02]  /*ecf0*/  FSEL R24, R24, -INF , P2 ;  /* 0xff80000018187808 */ /* 0x000fe40001000000 */
[----:B------:R-:W-:Y:S02]  /*ed00*/  FSEL R26, R26, -INF , P6 ;  /* 0xff8000001a1a7808 */ /* 0x000fe40003000000 */
[----:B------:R-:W-:Y:S02]  /*ed10*/  FSEL R97, R97, -INF , P3 ;  /* 0xff80000061617808 */ /* 0x000fe40001800000 */
[-C--:B------:R-:W-:Y:S02]  /*ed20*/  ISETP.GE.AND P6, PT, R3, R176.reuse, PT ;  /* 0x000000b00300720c */ /* 0x080fe40003fc6270 */
[----:B------:R-:W-:Y:S02]  /*ed30*/  ISETP.GE.AND P3, PT, R11, R176, PT ;  /* 0x000000b00b00720c */ /* 0x000fe40003f66270 */
        /* <DEDUP_REMOVED lines=48> */
[----:B------:R-:W-:-:S02]  /*f040*/  FSEL R93, R93, -INF , P4 ;  /* 0xff8000005d5d7808 */ /* 0x000fc40002000000 */
[----:B------:R-:W-:Y:S02]  /*f050*/  FMNMX R176, R72, R19, !PT ;  /* 0x0000001348b07209 */ /* 0x000fe40007800000 */
[----:B------:R-:W-:Y:S01]  /*f060*/  ISETP.GE.AND P4, PT, R11, R18, PT ;  /* 0x000000120b00720c */ /* 0x000fe20003f86270 */
[----:B------:R-:W-:Y:S01]  /*f070*/  VIADD R18, R12, 0x98 ;  /* 0x000000980c127836 */ /* 0x000fe20000000000 */
[----:B------:R-:W-:Y:S02]  /*f080*/  FMNMX R178, R74, R177, !PT ;  /* 0x000000b14ab27209 */ /* 0x000fe40007800000 */
[----:B------:R-:W-:Y:S02]  /*f090*/  FMNMX R19, R73, R176, !PT ;  /* 0x000000b049137209 */ /* 0x000fe40007800000 */
[----:B------:R-:W-:Y:S02]  /*f0a0*/  FMNMX R177, R75, R178, !PT ;  /* 0x000000b24bb17209 */ /* 0x000fe40007800000 */
[----:B------:R-:W-:-:S02]  /*f0b0*/  FSEL R98, R98, -INF , P5 ;  /* 0xff80000062627808 */ /* 0x000fc40002800000 */
[-C--:B------:R-:W-:Y:S02]  /*f0c0*/  ISETP.GE.AND P5, PT, R3, R18.reuse, PT ;  /* 0x000000120300720c */ /* 0x080fe40003fa6270 */
[----:B------:R-:W-:Y:S02]  /*f0d0*/  ISETP.GE.AND P2, PT, R11, R18, PT ;  /* 0x000000120b00720c */ /* 0x000fe40003f46270 */
[----:B------:R-:W-:Y:S02]  /*f0e0*/  IADD3 R18, R12, 0xa0, RZ ;  /* 0x000000a00c127810 */ /* 0x000fe40007ffe0ff */
[----:B------:R-:W-:Y:S02]  /*f0f0*/  FMNMX R176, R76, R19, !PT ;  /* 0x000000134cb07209 */ /* 0x000fe40007800000 */
[----:B------:R-:W-:Y:S02]  /*f100*/  FMNMX R178, R78, R177, !PT ;  /* 0x000000b14eb27209 */ /* 0x000fe40007800000 */
[----:B------:R-:W-:-:S02]  /*f110*/  FSEL R99, R99, -INF , P4 ;  /* 0xff80000063637808 */ /* 0x000fc40002000000 */
[----:B------:R-:W-:Y:S02]  /*f120*/  FSEL R100, R100, -INF , P5 ;  /* 0xff80000064647808 */ /* 0x000fe40002800000 */
[-C--:B------:R-:W-:Y:S02]  /*f130*/  ISETP.GE.AND P4, PT, R3, R18.reuse, PT ;  /* 0x000000120300720c */ /* 0x080fe40003f86270 */
[----:B------:R-:W-:Y:S01]  /*f140*/  ISETP.GE.AND P5, PT, R11, R18, PT ;  /* 0x000000120b00720c */ /* 0x000fe20003fa6270 */
[----:B------:R-:W-:Y:S01]  /*f150*/  VIADD R18, R12, 0xa1 ;  /* 0x000000a10c127836 */ /* 0x000fe20000000000 */
[----:B------:R-:W-:Y:S02]  /*f160*/  FMNMX R19, R77, R176, !PT ;  /* 0x000000b04d137209 */ /* 0x000fe40007800000 */
[----:B------:R-:W-:Y:S02]  /*f170*/  FMNMX R177, R79, R178, !PT ;  /* 0x000000b24fb17209 */ /* 0x000fe40007800000 */
[----:B------:R-:W-:-:S02]  /*f180*/  FMNMX R176, R80, R19, !PT ;  /* 0x0000001350b07209 */ /* 0x000fc40007800000 */
[----:B------:R-:W-:Y:S02]  /*f190*/  FSEL R102, R102, -INF , P2 ;  /* 0xff80000066667808 */ /* 0x000fe40001000000 */
[----:B------:R-:W-:Y:S02]  /*f1a0*/  FSEL R101, R101, -INF , P6 ;  /* 0xff80000065657808 */ /* 0x000fe40003000000 */
[----:B------:R-:W-:Y:S02]  /*f1b0*/  FMNMX R178, R82, R177, !PT ;  /* 0x000000b152b27209 */ /* 0x000fe40007800000 */
[-C--:B------:R-:W-:Y:S02]  /*f1c0*/  ISETP.GE.AND P2, PT, R3, R18.reuse, PT ;  /* 0x000000120300720c */ /* 0x080fe40003f46270 */
[----:B------:R-:W-:Y:S01]  /*f1d0*/  ISETP.GE.AND P6, PT, R11, R18, PT ;  /* 0x000000120b00720c */ /* 0x000fe20003fc6270 */
[----:B------:R-:W-:Y:S01]  /*f1e0*/  VIADD R18, R12, 0xa8 ;  /* 0x000000a80c127836 */ /* 0x000fe20000000000 */
[----:B------:R-:W-:-:S02]  /*f1f0*/  FMNMX R19, R81, R176, !PT ;  /* 0x000000b051137209 */ /* 0x000fc40007800000 */
[----:B------:R-:W-:Y:S02]  /*f200*/  FMNMX R177, R83, R178, !PT ;  /* 0x000000b253b17209 */ /* 0x000fe40007800000 */
[----:B------:R-:W-:Y:S02]  /*f210*/  FSEL R103, R103, -INF , P3 ;  /* 0xff80000067677808 */ /* 0x000fe40001800000 */
[----:B------:R-:W-:Y:S02]  /*f220*/  FSEL R104, R104, -INF , P4 ;  /* 0xff80000068687808 */ /* 0x000fe40002000000 */
[-C--:B------:R-:W-:Y:S02]  /*f230*/  ISETP.GE.AND P3, PT, R3, R18.reuse, PT ;  /* 0x000000120300720c */ /* 0x080fe40003f66270 */
[----:B------:R-:W-:Y:S02]  /*f240*/  ISETP.GE.AND P4, PT, R11, R18, PT ;  /* 0x000000120b00720c */ /* 0x000fe40003f86270 */
[----:B------:R-:W-:-:S02]  /*f250*/  FMNMX R176, R84, R19, !PT ;  /* 0x0000001354b07209 */ /* 0x000fc40007800000 */
[----:B------:R-:W-:Y:S02]  /*f260*/  IADD3 R18, R12, 0xa9, RZ ;  /* 0x000000a90c127810 */ /* 0x000fe40007ffe0ff */
[----:B------:R-:W-:Y:S02]  /*f270*/  FMNMX R178, R86, R177, !PT ;  /* 0x000000b156b27209 */ /* 0x000fe40007800000 */
[----:B------:R-:W-:Y:S02]  /*f280*/  FSEL R106, R106, -INF , P5 ;  /* 0xff8000006a6a7808 */ /* 0x000fe40002800000 */
[----:B------:R-:W-:Y:S02]  /*f290*/  FSEL R105, R105, -INF , P2 ;  /* 0xff80000069697808 */ /* 0x000fe40001000000 */
[----:B------:R-:W-:Y:S02]  /*f2a0*/  FMNMX R19, R85, R176, !PT ;  /* 0x000000b055137209 */ /* 0x000fe40007800000 */
[----:B------:R-:W-:-:S02]  /*f2b0*/  ISETP.GE.AND P5, PT, R3, R18, PT ;  /* 0x000000120300720c */ /* 0x000fc40003fa6270 */
[----:B------:R-:W-:Y:S01]  /*f2c0*/  ISETP.GE.AND P2, PT, R11, R18, PT ;  /* 0x000000120b00720c */ /* 0x000fe20003f46270 */
[----:B------:R-:W-:Y:S01]  /*f2d0*/  VIADD R18, R12, 0xb0 ;  /* 0x000000b00c127836 */ /* 0x000fe20000000000 */
[----:B------:R-:W-:Y:S02]  /*f2e0*/  FMNMX R177, R87, R178, !PT ;  /* 0x000000b257b17209 */ /* 0x000fe40007800000 */
[----:B------:R-:W-:Y:S02]  /*f2f0*/  FMNMX R176, R88, R19, !PT ;  /* 0x0000001358b07209 */ /* 0x000fe40007800000 */
[----:B------:R-:W-:Y:S02]  /*f300*/  FMNMX R178, R90, R177, !PT ;  /* 0x000000b15ab27209 */ /* 0x000fe40007800000 */
[----:B------:R-:W-:Y:S02]  /*f310*/  FSEL R107, R107, -INF , P6 ;  /* 0xff8000006b6b7808 */ /* 0x000fe40003000000 */
[----:B------:R-:W-:-:S02]  /*f320*/  FSEL R108, R108, -INF , P3 ;  /* 0xff8000006c6c7808 */ /* 0x000fc40001800000 */
[-C--:B------:R-:W-:Y:S02]  /*f330*/  ISETP.GE.AND P6, PT, R3, R18.reuse, PT ;  /* 0x000000120300720c */ /* 0x080fe40003fc6270 */
[----:B------:R-:W-:Y:S01]  /*f340*/  ISETP.GE.AND P3, PT, R11, R18, PT ;  /* 0x000000120b00720c */ /* 0x000fe20003f66270 */
[----:B------:R-:W-:Y:S01]  /*f350*/  VIADD R18, R12, 0xb1 ;  /* 0x000000b10c127836 */ /* 0x000fe20000000000 */
[----:B------:R-:W-:Y:S02]  /*f360*/  FMNMX R19, R89, R176, !PT ;  /* 0x000000b059137209 */ /* 0x000fe40007800000 */
[----:B------:R-:W-:Y:S02]  /*f370*/  FMNMX R177, R91, R178, !PT ;  /* 0x000000b25bb17209 */ /* 0x000fe40007800000 */
[----:B------:R-:W-:Y:S02]  /*f380*/  FSEL R110, R110, -INF , P4 ;  /* 0xff8000006e6e7808 */ /* 0x000fe40002000000 */
[----:B------:R-:W-:-:S02]  /*f390*/  FSEL R109, R109, -INF , P5 ;  /* 0xff8000006d6d7808 */ /* 0x000fc40002800000 */
[----:B------:R-:W-:Y:S02]  /*f3a0*/  FMNMX R176, R92, R19, !PT ;  /* 0x000000135cb07209 */ /* 0x000fe40007800000 */
[-C--:B------:R-:W-:Y:S02]  /*f3b0*/  ISETP.GE.AND P4, PT, R3, R18.reuse, PT ;  /* 0x000000120300720c */ /* 0x080fe40003f86270 */
[----:B------:R-:W-:Y:S02]  /*f3c0*/  ISETP.GE.AND P5, PT, R11, R18, PT ;  /* 0x000000120b00720c */ /* 0x000fe40003fa6270 */
[----:B------:R-:W-:Y:S02]  /*f3d0*/  FMNMX R178, R94, R177, !PT ;  /* 0x000000b15eb27209 */ /* 0x000fe40007800000 */
[----:B------:R-:W-:Y:S02]  /*f3e0*/  IADD3 R18, R12, 0xb8, RZ ;  /* 0x000000b80c127810 */ /* 0x000fe40007ffe0ff */
        /* <DEDUP_REMOVED lines=12> */
[----:B------:R-:W-:Y:S01]  /*f4b0*/  ISETP.GE.AND P4, PT, R11, R18, PT ;  /* 0x000000120b00720c */ /* 0x000fe20003f86270 */
[----:B------:R-:W-:Y:S01]  /*f4c0*/  VIADD R18, R12, 0xc0 ;  /* 0x000000c00c127836 */ /* 0x000fe20000000000 */
[----:B------:R-:W-:-:S02]  /*f4d0*/  FMNMX R19, R97, R176, !PT ;  /* 0x000000b061137209 */ /* 0x000fc40007800000 */
[----:B------:R-:W-:Y:S02]  /*f4e0*/  FMNMX R177, R99, R178, !PT ;  /* 0x000000b263b17209 */ /* 0x000fe40007800000 */
[----:B------:R-:W-:Y:S02]  /*f4f0*/  FMNMX R176, R100, R19, !PT ;  /* 0x0000001364b07209 */ /* 0x000fe40007800000 */
[----:B------:R-:W-:Y:S02]  /*f500*/  FSEL R115, R115, -INF , P5 ;  /* 0xff80000073737808 */ /* 0x000fe40002800000 */
[----:B------:R-:W-:Y:S02]  /*f510*/  FSEL R116, R116, -INF , P2 ;  /* 0xff80000074747808 */ /* 0x000fe40001000000 */
[----:B------:R-:W-:Y:S02]  /*f520*/  FMNMX R178, R102, R177, !PT ;  /* 0x000000b166b27209 */ /* 0x000fe40007800000 */
[----:B------:R-:W-:-:S02]  /*f530*/  ISETP.GE.AND P5, PT, R3, R18, PT ;  /* 0x000000120300720c */ /* 0x000fc40003fa6270 */
[----:B------:R-:W-:Y:S02]  /*f540*/  ISETP.GE.AND P2, PT, R11, R18, PT ;  /* 0x000000120b00720c */ /* 0x000fe40003f46270 */
[----:B------:R-:W-:Y:S02]  /*f550*/  IADD3 R18, R12, 0xc1, RZ ;  /* 0x000000c10c127810 */ /* 0x000fe40007ffe0ff */
        /* <DEDUP_REMOVED lines=20> */
[-C--:B------:R-:W-:Y:S02]  /*f6a0*/  ISETP.GE.AND P2, PT, R3, R18.reuse, PT ;  /* 0x000000120300720c */ /* 0x080fe40003f46270 */
[----:B------:R-:W-:Y:S02]  /*f6b0*/  ISETP.GE.AND P6, PT, R11, R18, PT ;  /* 0x000000120b00720c */ /* 0x000fe40003fc6270 */
[----:B------:R-:W-:Y:S02]  /*f6c0*/  IADD3 R18, R12, 0xd0, RZ ;  /* 0x000000d00c127810 */ /* 0x000fe40007ffe0ff */
        /* <DEDUP_REMOVED lines=18> */
[----:B------:R-:W-:Y:S02]  /*f7f0*/  FSEL R127, R127, -INF , P6 ;  /* 0xff8000007f7f7808 */ /* 0x000fe40003000000 */
[----:B------:R-:W-:Y:S02]  /*f800*/  FSEL R128, R128, -INF , P3 ;  /* 0xff80000080807808 */ /* 0x000fe40001800000 */
[----:B------:R-:W-:-:S02]  /*f810*/  ISETP.GE.AND P6, PT, R3, R18, PT ;  /* 0x000000120300720c */ /* 0x000fc40003fc6270 */
[----:B------:R-:W-:Y:S02]  /*f820*/  ISETP.GE.AND P3, PT, R11, R18, PT ;  /* 0x000000120b00720c */ /* 0x000fe40003f66270 */
[----:B------:R-:W-:Y:S02]  /*f830*/  FMNMX R19, R117, R176, !PT ;  /* 0x000000b075137209 */ /* 0x000fe40007800000 */
[----:B------:R-:W-:Y:S02]  /*f840*/  IADD3 R18, R12, 0xd9, RZ ;  /* 0x000000d90c127810 */ /* 0x000fe40007ffe0ff */
        /* <DEDUP_REMOVED lines=13> */
[----:B------:R-:W-:Y:S01]  /*f920*/  ISETP.GE.AND P6, PT, R11, R18, PT ;  /* 0x000000120b00720c */ /* 0x000fe20003fc6270 */
[----:B------:R-:W-:Y:S01]  /*f930*/  VIADD R18, R12, 0xe1 ;  /* 0x000000e10c127836 */ /* 0x000fe20000000000 */
[----:B------:R-:W-:Y:S02]  /*f940*/  FMNMX R176, R124, R19, !PT ;  /* 0x000000137cb07209 */ /* 0x000fe40007800000 */
[----:B------:R-:W-:-:S02]  /*f950*/  FMNMX R178, R126, R177, !PT ;  /* 0x000000b17eb27209 */ /* 0x000fc40007800000 */
[----:B------:R-:W-:Y:S02]  /*f960*/  FSEL R134, R134, -INF , P3 ;  /* 0xff80000086867808 */ /* 0x000fe40001800000 */
[----:B------:R-:W-:Y:S02]  /*f970*/  FSEL R133, R133, -INF , P4 ;  /* 0xff80000085857808 */ /* 0x000fe40002000000 */
[----:B------:R-:W-:Y:S02]  /*f980*/  FMNMX R19, R125, R176, !PT ;  /* 0x000000b07d137209 */ /* 0x000fe40007800000 */
        /* <DEDUP_REMOVED lines=23> */
[----:B------:R-:W-:Y:S02]  /*fb00*/  FMNMX R177, R135, R178, !PT ;  /* 0x000000b287b17209 */ /* 0x000fe40007800000 */
[-C--:B------:R-:W-:Y:S02]  /*fb10*/  ISETP.GE.AND P4, PT, R3, R18.reuse, PT ;  /* 0x000000120300720c */ /* 0x080fe40003f86270 */
[----:B------:R-:W-:Y:S02]  /*fb20*/  ISETP.GE.AND P5, PT, R11, R18, PT ;  /* 0x000000120b00720c */ /* 0x000fe40003fa6270 */
[----:B------:R-:W-:Y:S02]  /*fb30*/  IADD3 R18, R12, 0xf1, RZ ;  /* 0x000000f10c127810 */ /* 0x000fe40007ffe0ff */
        /* <DEDUP_REMOVED lines=18> */
[----:B------:R-:W-:Y:S02]  /*fc60*/  FMNMX R177, R143, R178, !PT ;  /* 0x000000b28fb17209 */ /* 0x000fe40007800000 */
[----:B------:R-:W-:Y:S02]  /*fc70*/  FSEL R145, R145, -INF , P2 ;  /* 0xff80000091917808 */ /* 0x000fe40001000000 */
[-C--:B------:R-:W-:Y:S02]  /*fc80*/  ISETP.GE.AND P5, PT, R3, R18.reuse, PT ;  /* 0x000000120300720c */ /* 0x080fe40003fa6270 */
[----:B------:R-:W-:-:S02]  /*fc90*/  ISETP.GE.AND P2, PT, R11, R18, PT ;  /* 0x000000120b00720c */ /* 0x000fc40003f46270 */
[----:B------:R-:W-:Y:S02]  /*fca0*/  FMNMX R18, R144, R19, !PT ;  /* 0x0000001390127209 */ /* 0x000fe40007800000 */
[----:B------:R-:W-:Y:S02]  /*fcb0*/  FSEL R147, R147, -INF , P6 ;  /* 0xff80000093937808 */ /* 0x000fe40003000000 */
[----:B------:R-:W-:Y:S02]  /*fcc0*/  FMNMX R176, R146, R177, !PT ;  /* 0x000000b192b07209 */ /* 0x000fe40007800000 */
[----:B------:R-:W-:Y:S02]  /*fcd0*/  FSEL R148, R148, -INF , P3 ;  /* 0xff80000094947808 */ /* 0x000fe40001800000 */
[----:B------:R-:W-:Y:S02]  /*fce0*/  FMNMX R19, R145, R18, !PT ;  /* 0x0000001291137209 */ /* 0x000fe40007800000 */
[----:B------:R-:W-:-:S02]  /*fcf0*/  FSEL R150, R150, -INF , P4 ;  /* 0xff80000096967808 */ /* 0x000fc40002000000 */
[----:B------:R-:W-:Y:S02]  /*fd00*/  FMNMX R177, R147, R176, !PT ;  /* 0x000000b093b17209 */ /* 0x000fe40007800000 */
[----:B------:R-:W-:Y:S02]  /*fd10*/  FSEL R149, R149, -INF , P5 ;  /* 0xff80000095957808 */ /* 0x000fe40002800000 */
[----:B------:R-:W-:Y:S02]  /*fd20*/  FMNMX R18, R148, R19, !PT ;  /* 0x0000001394127209 */ /* 0x000fe40007800000 */
[----:B------:R-:W-:Y:S02]  /*fd30*/  FSEL R151, R151, -INF , P2 ;  /* 0xff80000097977808 */ /* 0x000fe40001000000 */
[----:B------:R-:W-:Y:S02]  /*fd40*/  FMNMX R178, R150, R177, !PT ;  /* 0x000000b196b27209 */ /* 0x000fe40007800000 */
[----:B------:R-:W-:-:S02]  /*fd50*/  FMNMX R176, R149, R18, !PT ;  /* 0x0000001295b07209 */ /* 0x000fc40007800000 */
[----:B------:R-:W-:Y:S02]  /*fd60*/  FMNMX R178, R151, R178, !PT ;  /* 0x000000b297b27209 */ /* 0x000fe40007800000 */
[----:B------:R-:W-:Y:S01]  /*fd70*/  IADD3 R17, R17, 0x1, RZ ;  /* 0x0000000111117810 */ /* 0x000fe20007ffe0ff */
        /* <DEDUP_REMOVED lines=11> */
[----:B------:R-:W-:Y:S02]  /*fe30*/  FSEL R180, R18, RZ, P3 ;  /* 0x000000ff12b47208 */ /* 0x000fe40001800000 */
[----:B------:R-:W-:Y:S01]  /*fe40*/  ISETP.NE.AND P2, PT, R17, 0x4, PT ;  /* 0x000000041100780c */ /* 0x000fe20003f45270 */
[----:B------:R-:W-:Y:S02]  /*fe50*/  FADD R22, -R181, R22 ;  /* 0x00000016b5167221 */ /* 0x000fe40000000100 */
[----:B------:R-:W-:Y:S01]  /*fe60*/  FADD R21, -R180, R21 ;  /* 0x00000015b4157221 */ /* 0x000fe20000000100 */
[----:B------:R-:W-:Y:S01]  /*fe70*/  SEL R17, R17, RZ, P2 ;  /* 0x000000ff11117207 */ /* 0x000fe20001000000 */
[----:B------:R-:W-:Y:S02]  /*fe80*/  FMUL R22, R22, UR6 ;  /* 0x0000000616167c20 */ /* 0x000fe40008400000 */
[----:B------:R-:W-:Y:S01]  /*fe90*/  FMUL R201, R21, UR6 ;  /* 0x0000000615c97c20 */ /* 0x000fe20008400000 */
[----:B------:R-:W-:Y:S01]  /*fea0*/  IMAD R21, R7, 0x8, R14 ;  /* 0x0000000807157824 */ /* 0x000fe200078e020e */
[----:B------:R-:W-:Y:S01]  /*feb0*/  LEA R177, R17, R2, 0x3 ;  /* 0x0000000211b17211 */ /* 0x000fe200078e18ff */
[----:B------:R-:W-:Y:S01]  /*fec0*/  VIADD R7, R7, 0x1 ;  /* 0x0000000107077836 */ /* 0x000fe20000000000 */
[----:B------:R-:W-:-:S02]  /*fed0*/  FSETP.GEU.AND P3, PT, R22, -126, PT ;  /* 0xc2fc00001600780b */ /* 0x000fc40003f6e000 */
[----:B------:R-:W-:Y:S02]  /*fee0*/  FSETP.GEU.AND P4, PT, R201, -126, PT ;  /* 0xc2fc0000c900780b */ /* 0x000fe40003f8e000 */
[----:B------:R-:W-:Y:S02]  /*fef0*/  PRMT R176, RZ, 0x654, R21 ;  /* 0x00000654ffb07816 */ /* 0x000fe40000000015 */
[----:B------:R-:W-:Y:S02]  /*ff00*/  SEL R21, RZ, 0x1, P2 ;  /* 0x00000001ff157807 */ /* 0x000fe40001000000 */
[----:B------:R1:W-:Y:S01]  /*ff10*/  SYNCS.ARRIVE.TRANS64.RED.A1T0 RZ, [R176+URZ], RZ ;  /* 0x000000ffb0ff79a7 */ /* 0x0003e2000810043f */
[----:B------:R-:W-:Y:S02]  /*ff20*/  ISETP.NE.AND P2, PT, R7, 0x4, PT ;  /* 0x000000040700780c */ /* 0x000fe40003f45270 */
[----:B------:R-:W-:Y:S02]  /*ff30*/  LOP3.LUT R21, R4, R21, RZ, 0x3c, !PT ;  /* 0x0000001504157212 */ /* 0x000fe400078e3cff */
[----:B------:R-:W-:-:S02]  /*ff40*/  @!P3 FMUL R22, R22, 0.5 ;  /* 0x3f0000001616b820 */ /* 0x000fc40000400000 */
[----:B------:R-:W-:Y:S01]  /*ff50*/  @!P4 FMUL R201, R201, 0.5 ;  /* 0x3f000000c9c9c820 */ /* 0x000fe20000400000 */
[----:B------:R-:W-:Y:S01]  /*ff60*/  SHF.L.U32 R4, R21, 0x1f, RZ ;  /* 0x0000001f15047819 */ /* 0x000fe200000006ff */
[----:B------:R-:W2:Y:S08]  /*ff70*/  MUFU.EX2 R197, R22 ;  /* 0x0000001600c57308 */ /* 0x000eb00000000800 */
[----:B------:R-:W3:Y:S01]  /*ff80*/  MUFU.EX2 R201, R201 ;  /* 0x000000c900c97308 */ /* 0x000ee20000000800 */
[----:B--2---:R-:W-:-:S04]  /*ff90*/  @!P3 FMUL R197, R197, R197 ;  /* 0x000000c5c5c5b220 */ /* 0x004fc80000400000 */
[-C--:B------:R-:W-:Y:S01]  /*ffa0*/  FMUL R168, R168, R197.reuse ;  /* 0x000000c5a8a87220 */ /* 0x080fe20000400000 */
[-C--:B------:R-:W-:Y:S01]  /*ffb0*/  FMUL R169, R169, R197.reuse ;  /* 0x000000c5a9a97220 */ /* 0x080fe20000400000 */
[-C--:B------:R-:W-:Y:S01]  /*ffc0*/  FMUL R172, R172, R197.reuse ;  /* 0x000000c5acac7220 */ /* 0x080fe20000400000 */
[----:B------:R-:W-:Y:S01]  /*ffd0*/  FMUL R173, R173, R197 ;  /* 0x000000c5adad7220 */ /* 0x000fe20000400000 */
[----:B---3--:R-:W-:Y:S01]  /*ffe0*/  @!P4 FMUL R201, R201, R201 ;  /* 0x000000c9c9c9c220 */ /* 0x008fe20000400000 */
        /* <DEDUP_REMOVED lines=19> */
[----:B-1----:R-:W-:-:S07]  /*10120*/  FMUL R159, R159, R201 ;  /* 0x000000c99f9f7220 */ /* 0x002fce0000400000 */
.L_x_45:
[----:B-1----:R1:W2:Y:S02]  /*10130*/  SYNCS.PHASECHK.TRANS64.TRYWAIT P3, [R177+URZ+0x19800], R4 ;  /* 0x01980004b10075a7 */ /* 0x0022a4000806017f */
[----:B--2---:R-:W-:Y:S05]  /*10140*/  @!P3 NANOSLEEP.SYNCS 0x989680 ;  /* 0x009896800000b95d */ /* 0x004fea0003900000 */
[----:B------:R-:W2:Y:S02]  /*10150*/  @!P3 SYNCS.PHASECHK.TRANS64 P3, [R177+URZ+0x19800], R4 ;  /* 0x01980004b100b5a7 */ /* 0x000ea4000806007f */
[----:B--2---:R-:W-:Y:S05]  /*10160*/  @!P3 BRA `(.L_x_45) ;  /* 0xfffffffc00f0b947 */ /* 0x004fea000383ffff */
[----:B------:R-:W-:Y:S05]  /*10170*/  BSYNC B0 ;  /* 0x0000000000007941 */ /* 0x000fea0003800000 */
.L_x_44:
[----:B-1----:R-:W1:Y:S01]  /*10180*/  LDC R4, c[0x0][0x604] ;  /* 0x00018100ff047b82 */ /* 0x002e620000000800 */
[----:B------:R-:W-:Y:S05]  /*10190*/  WARPSYNC.ALL ;  /* 0x0000000000007948 */ /* 0x000fea0003800000 */
[-C--:B-1----:R-:W-:Y:S01]  /*101a0*/  FMUL R177, R181, R4.reuse ;  /* 0x00000004b5b17220 */ /* 0x082fe20000400000 */
[----:B------:R-:W-:-:S03]  /*101b0*/  FMUL R179, R180, R4 ;  /* 0x00000004b4b37220 */ /* 0x000fc60000400000 */
[-CC-:B------:R-:W-:Y:S01]  /*101c0*/  FFMA R24, R24, R4.reuse, -R177.reuse ;  /* 0x0000000418187223 */ /* 0x180fe200000008b1 */
[-CC-:B------:R-:W-:Y:S01]  /*101d0*/  FFMA R25, R25, R4.reuse, -R177.reuse ;  /* 0x0000000419197223 */ /* 0x180fe200000008b1 */
[-C--:B------:R-:W-:Y:S01]  /*101e0*/  FFMA R28, R28, R4.reuse, -R177 ;  /* 0x000000041c1c7223 */ /* 0x080fe200000008b1 */
[-C--:B------:R-:W-:Y:S01]  /*101f0*/  FFMA R26, R26, R4.reuse, -R179 ;  /* 0x000000041a1a7223 */ /* 0x080fe200000008b3 */
[-CC-:B------:R-:W-:Y:S01]  /*10200*/  FFMA R29, R29, R4.reuse, -R177.reuse ;  /* 0x000000041d1d7223 */ /* 0x180fe200000008b1 */
[----:B------:R-:W-:Y:S01]  /*10210*/  FSETP.GEU.AND P5, PT, R24, -126, PT ;  /* 0xc2fc00001800780b */ /* 0x000fe20003fae000 */
[-C--:B------:R-:W-:Y:S01]  /*10220*/  FFMA R32, R32, R4.reuse, -R177 ;  /* 0x0000000420207223 */ /* 0x080fe200000008b1 */
[----:B------:R-:W-:Y:S01]  /*10230*/  FSETP.GEU.AND P6, PT, R25, -126, PT ;  /* 0xc2fc00001900780b */ /* 0x000fe20003fce000 */
[-CC-:B------:R-:W-:Y:S01]  /*10240*/  FFMA R30, R30, R4.reuse, -R179.reuse ;  /* 0x000000041e1e7223 */ /* 0x180fe200000008b3 */
[----:B------:R-:W-:Y:S01]  /*10250*/  FSETP.GEU.AND P3, PT, R26, -126, PT ;  /* 0xc2fc00001a00780b */ /* 0x000fe20003f6e000 */
[-C--:B------:R-:W-:Y:S01]  /*10260*/  FFMA R27, R27, R4.reuse, -R179 ;  /* 0x000000041b1b7223 */ /* 0x080fe200000008b3 */
[-CC-:B------:R-:W-:Y:S01]  /*10270*/  FFMA R33, R33, R4.reuse, -R177.reuse ;  /* 0x0000000421217223 */ /* 0x180fe200000008b1 */
[-C--:B------:R-:W-:Y:S01]  /*10280*/  FFMA R36, R36, R4.reuse, -R177 ;  /* 0x0000000424247223 */ /* 0x080fe200000008b1 */
[-CC-:B------:R-:W-:Y:S01]  /*10290*/  FFMA R34, R34, R4.reuse, -R179.reuse ;  /* 0x0000000422227223 */ /* 0x180fe200000008b3 */
[-C--:B------:R-:W-:Y:S01]  /*102a0*/  FFMA R31, R31, R4.reuse, -R179 ;  /* 0x000000041f1f7223 */ /* 0x080fe200000008b3 */
[----:B------:R-:W-:Y:S01]  /*102b0*/  FSETP.GEU.AND P4, PT, R27, -126, PT ;  /* 0xc2fc00001b00780b */ /* 0x000fe20003f8e000 */
[-CC-:B------:R-:W-:Y:S01]  /*102c0*/  FFMA R37, R37, R4.reuse, -R177.reuse ;  /* 0x0000000425257223 */ /* 0x180fe200000008b1 */
[-C--:B------:R-:W-:Y:S01]  /*102d0*/  FFMA R40, R40, R4.reuse, -R177 ;  /* 0x0000000428287223 */ /* 0x080fe200000008b1 */
[----:B------:R-:W-:Y:S01]  /*102e0*/  @!P5 FMUL R24, R24, 0.5 ;  /* 0x3f0000001818d820 */ /* 0x000fe20000400000 */
[-CC-:B------:R-:W-:Y:S01]  /*102f0*/  FFMA R38, R38, R4.reuse, -R179.reuse ;  /* 0x0000000426267223 */ /* 0x180fe200000008b3 */
[----:B------:R-:W-:Y:S01]  /*10300*/  @!P6 FMUL R25, R25, 0.5 ;  /* 0x3f0000001919e820 */ /* 0x000fe20000400000 */
[-C--:B------:R-:W-:Y:S01]  /*10310*/  FFMA R35, R35, R4.reuse, -R179 ;  /* 0x0000000423237223 */ /* 0x080fe200000008b3 */
[----:B------:R-:W1:Y:S01]  /*10320*/  MUFU.EX2 R198, R24 ;  /* 0x0000001800c67308 */ /* 0x000e620000000800 */
[----:B------:R-:W-:Y:S01]  /*10330*/  @!P3 FMUL R26, R26, 0.5 ;  /* 0x3f0000001a1ab820 */ /* 0x000fe20000400000 */
[-CC-:B------:R-:W-:Y:S01]  /*10340*/  FFMA R41, R41, R4.reuse, -R177.reuse ;  /* 0x0000000429297223 */ /* 0x180fe200000008b1 */
[-C--:B------:R-:W-:Y:S01]  /*10350*/  FFMA R44, R44, R4.reuse, -R177 ;  /* 0x000000042c2c7223 */ /* 0x080fe200000008b1 */
[-CC-:B------:R-:W-:Y:S01]  /*10360*/  FFMA R42, R42, R4.reuse, -R179.reuse ;  /* 0x000000042a2a7223 */ /* 0x180fe200000008b3 */
[-C--:B------:R-:W-:Y:S01]  /*10370*/  FFMA R39, R39, R4.reuse, -R179 ;  /* 0x0000000427277223 */ /* 0x080fe200000008b3 */
[----:B------:R-:W-:Y:S01]  /*10380*/  @!P4 FMUL R27, R27, 0.5 ;  /* 0x3f0000001b1bc820 */ /* 0x000fe20000400000 */
[-CC-:B------:R-:W-:Y:S01]  /*10390*/  FFMA R45, R45, R4.reuse, -R177.reuse ;  /* 0x000000042d2d7223 */ /* 0x180fe200000008b1 */
[----:B------:R2:W3:Y:S01]  /*103a0*/  MUFU.EX2 R203, R25 ;  /* 0x0000001900cb7308 */ /* 0x0004e20000000800 */
[-C--:B------:R-:W-:Y:S01]  /*103b0*/  FFMA R48, R48, R4.reuse, -R177 ;  /* 0x0000000430307223 */ /* 0x080fe200000008b1 */
[-CC-:B------:R-:W-:Y:S01]  /*103c0*/  FFMA R46, R46, R4.reuse, -R179.reuse ;  /* 0x000000042e2e7223 */ /* 0x180fe200000008b3 */
[-C--:B------:R-:W-:Y:S01]  /*103d0*/  FFMA R43, R43, R4.reuse, -R179 ;  /* 0x000000042b2b7223 */ /* 0x080fe200000008b3 */
[-CC-:B------:R-:W-:Y:S01]  /*103e0*/  FFMA R49, R49, R4.reuse, -R177.reuse ;  /* 0x0000000431317223 */ /* 0x180fe200000008b1 */
[-C--:B------:R-:W-:Y:S01]  /*103f0*/  FFMA R52, R52, R4.reuse, -R177 ;  /* 0x0000000434347223 */ /* 0x080fe200000008b1 */
[-C--:B------:R-:W-:Y:S01]  /*10400*/  FFMA R50, R50, R4.reuse, -R179 ;  /* 0x0000000432327223 */ /* 0x080fe200000008b3 */
[----:B------:R-:W-:Y:S01]  /*10410*/  FFMA R22, R53, R4, -R177 ;  /* 0x0000000435167223 */ /* 0x000fe200000008b1 */
[----:B------:R-:W4:Y:S01]  /*10420*/  MUFU.EX2 R196, R26 ;  /* 0x0000001a00c47308 */ /* 0x000f220000000800 */
[----:B-1----:R-:W-:Y:S01]  /*10430*/  @!P5 FMUL R198, R198, R198 ;  /* 0x000000c6c6c6d220 */ /* 0x002fe20000400000 */
[----:B------:R-:W-:Y:S01]  /*10440*/  FSETP.GEU.AND P5, PT, R28, -126, PT ;  /* 0xc2fc00001c00780b */ /* 0x000fe20003fae000 */
[----:B--2---:R-:W-:-:S02]  /*10450*/  IMAD.MOV.U32 R25, RZ, RZ, -0x3ffffff0 ;  /* 0xc0000010ff197424 */ /* 0x004fc400078e00ff */
[-C--:B------:R-:W-:Y:S01]  /*10460*/  FFMA R56, R56, R4.reuse, -R177 ;  /* 0x0000000438387223 */ /* 0x080fe200000008b1 */
[-C--:B------:R-:W-:Y:S01]  /*10470*/  FFMA R54, R54, R4.reuse, -R179 ;  /* 0x0000000436367223 */ /* 0x080fe200000008b3 */
[-CC-:B------:R-:W-:Y:S01]  /*10480*/  FFMA R57, R57, R4.reuse, -R177.reuse ;  /* 0x0000000439397223 */ /* 0x180fe200000008b1 */
[-C--:B------:R-:W-:Y:S01]  /*10490*/  FFMA R60, R60, R4.reuse, -R177 ;  /* 0x000000043c3c7223 */ /* 0x080fe200000008b1 */
[----:B------:R1:W2:Y:S01]  /*104a0*/  MUFU.EX2 R205, R27 ;  /* 0x0000001b00cd7308 */ /* 0x0002a20000000800 */
[----:B---3--:R-:W-:Y:S01]  /*104b0*/  @!P6 FMUL R203, R203, R203 ;  /* 0x000000cbcbcbe220 */ /* 0x008fe20000400000 */
[----:B------:R-:W-:Y:S01]  /*104c0*/  FSETP.GEU.AND P6, PT, R29, -126, PT ;  /* 0xc2fc00001d00780b */ /* 0x000fe20003fce000 */
[-C--:B------:R-:W-:Y:S01]  /*104d0*/  FFMA R58, R58, R4.reuse, -R179 ;  /* 0x000000043a3a7223 */ /* 0x080fe200000008b3 */
[----:B------:R-:W-:Y:S01]  /*104e0*/  R2UR UR11, R25 ;  /* 0x00000000190b72ca */ /* 0x000fe200000e0000 */
[-CC-:B------:R-:W-:Y:S01]  /*104f0*/  FFMA R61, R61, R4.reuse, -R177.reuse ;  /* 0x000000043d3d7223 */ /* 0x180fe200000008b1 */
[-C--:B------:R-:W-:Y:S01]  /*10500*/  FFMA R64, R64, R4.reuse, -R177 ;  /* 0x0000000440407223 */ /* 0x080fe200000008b1 */
[----:B------:R-:W-:Y:S01]  /*10510*/  @!P5 FMUL R28, R28, 0.5 ;  /* 0x3f0000001c1cd820 */ /* 0x000fe20000400000 */
[--C-:B------:R-:W-:Y:S01]  /*10520*/  FFMA R47, R47, R4, -R179.reuse ;  /* 0x000000042f2f7223 */ /* 0x100fe200000008b3 */
[----:B----4-:R-:W-:Y:S01]  /*10530*/  @!P3 FMUL R196, R196, R196 ;  /* 0x000000c4c4c4b220 */ /* 0x010fe20000400000 */
[----:B------:R-:W-:Y:S01]  /*10540*/  FSETP.GEU.AND P3, PT, R30, -126, PT ;  /* 0xc2fc00001e00780b */ /* 0x000fe20003f6e000 */
[----:B------:R3:W4:Y:S01]  /*10550*/  MUFU.EX2 R199, R28 ;  /* 0x0000001c00c77308 */ /* 0x0007220000000800 */
[----:B-1----:R-:W-:Y:S01]  /*10560*/  MOV R27, 0xc0000010 ;  /* 0xc0000010001b7802 */ /* 0x002fe20000000f00 */
[-CC-:B------:R-:W-:Y:S01]  /*10570*/  FFMA R51, R51, R4.reuse, -R179.reuse ;  /* 0x0000000433337223 */ /* 0x180fe200000008b3 */
[----:B------:R-:W-:Y:S01]  /*10580*/  FFMA R55, R55, R4, -R179 ;  /* 0x0000000437377223 */ /* 0x000fe200000008b3 */
[----:B------:R-:W-:Y:S01]  /*10590*/  @!P6 FMUL R29, R29, 0.5 ;  /* 0x3f0000001d1de820 */ /* 0x000fe20000400000 */
[----:B------:R-:W-:Y:S01]  /*105a0*/  R2UR UR19, R27 ;  /* 0x000000001b1372ca */ /* 0x000fe200000e0000 */
[----:B--2---:R-:W-:Y:S01]  /*105b0*/  @!P4 FMUL R205, R205, R205 ;  /* 0x000000cdcdcdc220 */ /* 0x004fe20000400000 */
[----:B------:R-:W-:Y:S01]  /*105c0*/  FSETP.GEU.AND P4, PT, R31, -126, PT ;  /* 0xc2fc00001f00780b */ /* 0x000fe20003f8e000 */
[----:B------:R1:W2:Y:S01]  /*105d0*/  MUFU.EX2 R194, R29 ;  /* 0x0000001d00c27308 */ /* 0x0002a20000000800 */
[----:B---3--:R-:W-:-:S02]  /*105e0*/  IMAD.U32 R28, RZ, RZ, UR15 ;  /* 0x0000000fff1c7e24 */ /* 0x008fc4000f8e00ff */
[--C-:B------:R-:W-:Y:S01]  /*105f0*/  FFMA R62, R62, R4, -R179.reuse ;  /* 0x000000043e3e7223 */ /* 0x100fe200000008b3 */
[----:B------:R-:W-:Y:S01]  /*10600*/  F2FP.F16.F32.PACK_AB R25, R205, R196 ;  /* 0x000000c4cd19723e */ /* 0x000fe200000000ff */
[----:B------:R-:W-:Y:S01]  /*10610*/  @!P3 FMUL R30, R30, 0.5 ;  /* 0x3f0000001e1eb820 */ /* 0x000fe20000400000 */
[----:B------:R-:W-:Y:S02]  /*10620*/  IMAD R28, R17, 0x600, R28 ;  /* 0x00000600111c7824 */ /* 0x000fe400078e021c */
[-CC-:B------:R-:W-:Y:S01]  /*10630*/  FFMA R59, R59, R4.reuse, -R179.reuse ;  /* 0x000000043b3b7223 */ /* 0x180fe200000008b3 */
[----:B------:R-:W-:Y:S01]  /*10640*/  FFMA R66, R66, R4, -R179 ;  /* 0x0000000442427223 */ /* 0x000fe200000008b3 */
[----:B------:R-:W3:Y:S01]  /*10650*/  MUFU.EX2 R207, R30 ;  /* 0x0000001e00cf7308 */ /* 0x000ee20000000800 */
[----:B----4-:R-:W-:Y:S01]  /*10660*/  @!P5 FMUL R199, R199, R199 ;  /* 0x000000c7c7c7d220 */ /* 0x010fe20000400000 */
[----:B------:R-:W-:Y:S01]  /*10670*/  FSETP.GEU.AND P5, PT, R32, -126, PT ;  /* 0xc2fc00002000780b */ /* 0x000fe20003fae000 */
[----:B-1----:R-:W-:-:S02]  /*10680*/  IMAD.MOV.U32 R29, RZ, RZ, -0x3ffffff0 ;  /* 0xc0000010ff1d7424 */ /* 0x002fc400078e00ff */
[----:B------:R-:W-:Y:S01]  /*10690*/  @!P4 FMUL R31, R31, 0.5 ;  /* 0x3f0000001f1fc820 */ /* 0x000fe20000400000 */
[C---:B------:R-:W-:Y:S01]  /*106a0*/  VIADD R26, R28.reuse, 0x400 ;  /* 0x000004001c1a7836 */ /* 0x040fe20000000000 */
[----:B------:R-:W-:Y:S01]  /*106b0*/  IADD3 R24, R28, 0x200, RZ ;  /* 0x000002001c187810 */ /* 0x000fe20007ffe0ff */
[--C-:B------:R-:W-:Y:S01]  /*106c0*/  FFMA R63, R63, R4, -R179.reuse ;  /* 0x000000043f3f7223 */ /* 0x100fe200000008b3 */
[----:B------:R-:W1:Y:S01]  /*106d0*/  MUFU.EX2 R192, R31 ;  /* 0x0000001f00c07308 */ /* 0x000e620000000800 */
[----:B--2---:R-:W-:Y:S01]  /*106e0*/  @!P6 FMUL R194, R194, R194 ;  /* 0x000000c2c2c2e220 */ /* 0x004fe20000400000 */
[----:B------:R-:W-:Y:S01]  /*106f0*/  FSETP.GEU.AND P6, PT, R33, -126, PT ;  /* 0xc2fc00002100780b */ /* 0x000fe20003fce000 */
[-CC-:B------:R-:W-:Y:S01]  /*10700*/  FFMA R70, R70, R4.reuse, -R179.reuse ;  /* 0x0000000446467223 */ /* 0x180fe200000008b3 */
[----:B------:R-:W-:Y:S01]  /*10710*/  R2UR UR6, R28 ;  /* 0x000000001c0672ca */ /* 0x000fe200000e0000 */
[-CC-:B------:R-:W-:Y:S01]  /*10720*/  FFMA R67, R67, R4.reuse, -R179.reuse ;  /* 0x0000000443437223 */ /* 0x180fe200000008b3 */
[----:B------:R-:W-:Y:S01]  /*10730*/  R2UR UR7, R29 ;  /* 0x000000001d0772ca */ /* 0x000fe200000e0000 */
[----:B------:R-:W-:Y:S01]  /*10740*/  @!P5 FMUL R32, R32, 0.5 ;  /* 0x3f0000002020d820 */ /* 0x000fe20000400000 */
[----:B------:R-:W-:Y:S01]  /*10750*/  R2UR UR10, R24 ;  /* 0x00000000180a72ca */ /* 0x000fe200000e0000 */
[----:B---3--:R-:W-:Y:S01]  /*10760*/  @!P3 FMUL R207, R207, R207 ;  /* 0x000000cfcfcfb220 */ /* 0x008fe20000400000 */
[----:B------:R-:W-:Y:S01]  /*10770*/  FSETP.GEU.AND P3, PT, R34, -126, PT ;  /* 0xc2fc00002200780b */ /* 0x000fe20003f6e000 */
[----:B------:R-:W2:Y:S01]  /*10780*/  MUFU.EX2 R188, R32 ;  /* 0x0000002000bc7308 */ /* 0x000ea20000000800 */
[----:B------:R-:W-:Y:S01]  /*10790*/  R2UR UR18, R26 ;  /* 0x000000001a1272ca */ /* 0x000fe200000e0000 */
[----:B------:R-:W-:Y:S01]  /*107a0*/  FFMA R74, R74, R4, -R179 ;  /* 0x000000044a4a7223 */ /* 0x000fe200000008b3 */
[----:B------:R-:W-:Y:S01]  /*107b0*/  F2FP.F16.F32.PACK_AB R24, R203, R198 ;  /* 0x000000c6cb18723e */ /* 0x000fe200000000ff */
[----:B------:R-:W-:Y:S01]  /*107c0*/  @!P6 FMUL R33, R33, 0.5 ;  /* 0x3f0000002121e820 */ /* 0x000fe20000400000 */
[----:B------:R-:W-:Y:S01]  /*107d0*/  F2FP.F16.F32.PACK_AB R26, R194, R199 ;  /* 0x000000c7c21a723e */ /* 0x000fe200000000ff */
[----:B-1----:R-:W-:Y:S01]  /*107e0*/  @!P4 FMUL R192, R192, R192 ;  /* 0x000000c0c0c0c220 */ /* 0x002fe20000400000 */
[----:B------:R-:W-:Y:S01]  /*107f0*/  FSETP.GEU.AND P4, PT, R35, -126, PT ;  /* 0xc2fc00002300780b */ /* 0x000fe20003f8e000 */
[----:B------:R-:W1:Y:S01]  /*10800*/  MUFU.EX2 R193, R33 ;  /* 0x0000002100c17308 */ /* 0x000e620000000800 */
[-CC-:B------:R-:W-:Y:S01]  /*10810*/  FFMA R65, R65, R4.reuse, -R177.reuse ;  /* 0x0000000441417223 */ /* 0x180fe200000008b1 */
[-CC-:B------:R-:W-:Y:S01]  /*10820*/  FFMA R68, R68, R4.reuse, -R177.reuse ;  /* 0x0000000444447223 */ /* 0x180fe200000008b1 */
[----:B------:R-:W-:Y:S01]  /*10830*/  F2FP.F16.F32.PACK_AB R27, R192, R207 ;  /* 0x000000cfc01b723e */ /* 0x000fe200000000ff */
[----:B------:R-:W-:Y:S01]  /*10840*/  @!P3 FMUL R34, R34, 0.5 ;  /* 0x3f0000002222b820 */ /* 0x000fe20000400000 */
[-CC-:B------:R-:W-:Y:S01]  /*10850*/  FFMA R72, R72, R4.reuse, -R177.reuse ;  /* 0x0000000448487223 */ /* 0x180fe200000008b1 */
[--C-:B------:R-:W-:Y:S01]  /*10860*/  FFMA R76, R76, R4, -R177.reuse ;  /* 0x000000044c4c7223 */ /* 0x100fe200000008b1 */
[----:B------:R-:W-:Y:S01]  /*10870*/  WARPGROUP.ARRIVE ;  /* 0x00000000000079c5 */ /* 0x000fe20000000000 */
[----:B------:R-:W3:Y:S01]  /*10880*/  MUFU.EX2 R190, R34 ;  /* 0x0000002200be7308 */ /* 0x000ee20000000800 */
[----:B--2---:R-:W-:Y:S01]  /*10890*/  @!P5 FMUL R188, R188, R188 ;  /* 0x000000bcbcbcd220 */ /* 0x004fe20000400000 */
[----:B------:R-:W-:Y:S01]  /*108a0*/  FSETP.GEU.AND P5, PT, R36, -126, PT ;  /* 0xc2fc00002400780b */ /* 0x000fe20003fae000 */
[-C--:B------:R-:W-:Y:S01]  /*108b0*/  FFMA R77, R77, R4.reuse, -R177 ;  /* 0x000000044d4d7223 */ /* 0x080fe200000008b1 */
[----:B------:R-:W-:Y:S01]  /*108c0*/  @!P4 FMUL R35, R35, 0.5 ;  /* 0x3f0000002323c820 */ /* 0x000fe20000400000 */
[----:B------:R-:W-:Y:S01]  /*108d0*/  HGMMA.64x16x16.F32 R168, R24, gdesc[UR4].tnspB, R168, gsb0 ;  /* 0x4020000418a87df0 */ /* 0x000fe200080008a8 */
[-C--:B------:R-:W-:Y:S01]  /*108e0*/  FFMA R79, R79, R4.reuse, -R179 ;  /* 0x000000044f4f7223 */ /* 0x080fe200000008b3 */
[-CC-:B------:R-:W-:Y:S01]  /*108f0*/  FFMA R80, R80, R4.reuse, -R177.reuse ;  /* 0x0000000450507223 */ /* 0x180fe200000008b1 */
[----:B------:R-:W2:Y:S01]  /*10900*/  MUFU.EX2 R195, R35 ;  /* 0x0000002300c37308 */ /* 0x000ea20000000800 */
[----:B-1----:R-:W-:Y:S01]  /*10910*/  @!P6 FMUL R193, R193, R193 ;  /* 0x000000c1c1c1e220 */ /* 0x002fe20000400000 */
[----:B------:R-:W-:Y:S01]  /*10920*/  FSETP.GEU.AND P6, PT, R37, -126, PT ;  /* 0xc2fc00002500780b */ /* 0x000fe20003fce000 */
[-CC-:B------:R-:W-:Y:S01]  /*10930*/  FFMA R84, R84, R4.reuse, -R177.reuse ;  /* 0x0000000454547223 */ /* 0x180fe200000008b1 */
[-C--:B------:R-:W-:Y:S01]  /*10940*/  FFMA R85, R85, R4.reuse, -R177 ;  /* 0x0000000455557223 */ /* 0x080fe200000008b1 */
[-C--:B------:R-:W-:Y:S01]  /*10950*/  FFMA R90, R90, R4.reuse, -R179 ;  /* 0x000000045a5a7223 */ /* 0x080fe200000008b3 */
[-C--:B------:R-:W-:Y:S01]  /*10960*/  FFMA R93, R93, R4.reuse, -R177 ;  /* 0x000000045d5d7223 */ /* 0x080fe200000008b1 */
[----:B------:R-:W-:Y:S01]  /*10970*/  @!P5 FMUL R36, R36, 0.5 ;  /* 0x3f0000002424d820 */ /* 0x000fe20000400000 */
[--C-:B------:R-:W-:Y:S01]  /*10980*/  FFMA R94, R94, R4, -R179.reuse ;  /* 0x000000045e5e7223 */ /* 0x100fe200000008b3 */
[----:B---3--:R-:W-:Y:S01]  /*10990*/  @!P3 FMUL R190, R190, R190 ;  /* 0x000000bebebeb220 */ /* 0x008fe20000400000 */
[----:B------:R-:W-:Y:S01]  /*109a0*/  FSETP.GEU.AND P3, PT, R38, -126, PT ;  /* 0xc2fc00002600780b */ /* 0x000fe20003f6e000 */
[----:B------:R-:W1:Y:S01]  /*109b0*/  MUFU.EX2 R186, R36 ;  /* 0x0000002400ba7308 */ /* 0x000e620000000800 */
[-CC-:B------:R-:W-:Y:S01]  /*109c0*/  FFMA R95, R95, R4.reuse, -R179.reuse ;  /* 0x000000045f5f7223 */ /* 0x180fe200000008b3 */
[-CC-:B------:R-:W-:Y:S01]  /*109d0*/  FFMA R98, R98, R4.reuse, -R179.reuse ;  /* 0x0000000462627223 */ /* 0x180fe200000008b3 */
[-C--:B------:R-:W-:Y:S01]  /*109e0*/  FFMA R99, R99, R4.reuse, -R179 ;  /* 0x0000000463637223 */ /* 0x080fe200000008b3 */
[----:B------:R-:W-:Y:S01]  /*109f0*/  @!P6 FMUL R37, R37, 0.5 ;  /* 0x3f0000002525e820 */ /* 0x000fe20000400000 */
[-CC-:B------:R-:W-:Y:S01]  /*10a00*/  FFMA R100, R100, R4.reuse, -R177.reuse ;  /* 0x0000000464647223 */ /* 0x180fe200000008b1 */
[----:B--2---:R-:W-:Y:S01]  /*10a10*/  @!P4 FMUL R195, R195, R195 ;  /* 0x000000c3c3c3c220 */ /* 0x004fe20000400000 */
[----:B------:R-:W-:Y:S01]  /*10a20*/  FSETP.GEU.AND P4, PT, R39, -126, PT ;  /* 0xc2fc00002700780b */ /* 0x000fe20003f8e000 */
[----:B------:R-:W2:Y:S01]  /*10a30*/  MUFU.EX2 R189, R37 ;  /* 0x0000002500bd7308 */ /* 0x000ea20000000800 */
[-CC-:B------:R-:W-:Y:S01]  /*10a40*/  FFMA R101, R101, R4.reuse, -R177.reuse ;  /* 0x0000000465657223 */ /* 0x180fe200000008b1 */
[-CC-:B------:R-:W-:Y:S01]  /*10a50*/  FFMA R104, R104, R4.reuse, -R177.reuse ;  /* 0x0000000468687223 */ /* 0x180fe200000008b1 */
[-CC-:B------:R-:W-:Y:S01]  /*10a60*/  FFMA R105, R105, R4.reuse, -R177.reuse ;  /* 0x0000000469697223 */ /* 0x180fe200000008b1 */
[----:B------:R-:W-:Y:S01]  /*10a70*/  @!P3 FMUL R38, R38, 0.5 ;  /* 0x3f0000002626b820 */ /* 0x000fe20000400000 */
[-C--:B------:R-:W-:Y:S01]  /*10a80*/  FFMA R109, R109, R4.reuse, -R177 ;  /* 0x000000046d6d7223 */ /* 0x080fe200000008b1 */
[-CC-:B------:R-:W-:Y:S01]  /*10a90*/  FFMA R110, R110, R4.reuse, -R179.reuse ;  /* 0x000000046e6e7223 */ /* 0x180fe200000008b3 */
[----:B------:R-:W-:Y:S01]  /*10aa0*/  FFMA R114, R114, R4, -R179 ;  /* 0x0000000472727223 */ /* 0x000fe200000008b3 */
[----:B------:R-:W3:Y:S01]  /*10ab0*/  MUFU.EX2 R191, R38 ;  /* 0x0000002600bf7308 */ /* 0x000ee20000000800 */
[----:B-1----:R-:W-:Y:S01]  /*10ac0*/  @!P5 FMUL R186, R186, R186 ;  /* 0x000000bababad220 */ /* 0x002fe20000400000 */
[----:B------:R-:W-:Y:S01]  /*10ad0*/  FSETP.GEU.AND P5, PT, R40, -126, PT ;  /* 0xc2fc00002800780b */ /* 0x000fe20003fae000 */
[-CC-:B------:R-:W-:Y:S01]  /*10ae0*/  FFMA R124, R124, R4.reuse, -R177.reuse ;  /* 0x000000047c7c7223 */ /* 0x180fe200000008b1 */
[----:B------:R-:W-:Y:S01]  /*10af0*/  @!P4 FMUL R39, R39, 0.5 ;  /* 0x3f0000002727c820 */ /* 0x000fe20000400000 */
[-C--:B------:R-:W-:Y:S01]  /*10b00*/  FFMA R125, R125, R4.reuse, -R177 ;  /* 0x000000047d7d7223 */ /* 0x080fe200000008b1 */
[-CC-:B------:R-:W-:Y:S01]  /*10b10*/  FFMA R126, R126, R4.reuse, -R179.reuse ;  /* 0x000000047e7e7223 */ /* 0x180fe200000008b3 */
[-C--:B------:R-:W-:Y:S01]  /*10b20*/  FFMA R127, R127, R4.reuse, -R179 ;  /* 0x000000047f7f7223 */ /* 0x080fe200000008b3 */
[----:B------:R1:W4:Y:S01]  /*10b30*/  MUFU.EX2 R184, R39 ;  /* 0x0000002700b87308 */ /* 0x0003220000000800 */
[----:B--2---:R-:W-:Y:S01]  /*10b40*/  @!P6 FMUL R189, R189, R189 ;  /* 0x000000bdbdbde220 */ /* 0x004fe20000400000 */
[----:B------:R-:W-:Y:S01]  /*10b50*/  FSETP.GEU.AND P6, PT, R41, -126, PT ;  /* 0xc2fc00002900780b */ /* 0x000fe20003fce000 */
[----:B------:R-:W-:Y:S01]  /*10b60*/  FFMA R128, R128, R4, -R177 ;  /* 0x0000000480807223 */ /* 0x000fe200000008b1 */
[----:B------:R-:W-:-:S02]  /*10b70*/  WARPGROUP.DEPBAR.LE gsb0, 0x0 ;  /* 0x00008000000079c5 */ /* 0x000fc40000010000 */
[----:B------:R-:W-:Y:S01]  /*10b80*/  WARPGROUP.ARRIVE ;  /* 0x00000000000079c5 */ /* 0x000fe20000000000 */
[----:B------:R-:W-:Y:S01]  /*10b90*/  @!P5 FMUL R40, R40, 0.5 ;  /* 0x3f0000002828d820 */ /* 0x000fe20000400000 */
[-CC-:B------:R-:W-:Y:S01]  /*10ba0*/  FFMA R129, R129, R4.reuse, -R177.reuse ;  /* 0x0000000481817223 */ /* 0x180fe200000008b1 */
[----:B---3--:R-:W-:Y:S01]  /*10bb0*/  @!P3 FMUL R191, R191, R191 ;  /* 0x000000bfbfbfb220 */ /* 0x008fe20000400000 */
[----:B------:R-:W-:Y:S01]  /*10bc0*/  FSETP.GEU.AND P3, PT, R42, -126, PT ;  /* 0xc2fc00002a00780b */ /* 0x000fe20003f6e000 */
[----:B------:R-:W2:Y:S01]  /*10bd0*/  MUFU.EX2 R183, R40 ;  /* 0x0000002800b77308 */ /* 0x000ea20000000800 */
[----:B------:R-:W-:Y:S01]  /*10be0*/  HGMMA.64x16x16.F32 R160, R24, gdesc[UR8].tnspB, R160, gsb0 ;  /* 0x4020000818a07df0 */ /* 0x000fe200080008a0 */
[-C--:B-1----:R-:W-:Y:S01]  /*10bf0*/  FFMA R39, R69, R4.reuse, -R177 ;  /* 0x0000000445277223 */ /* 0x082fe200000008b1 */
[-CC-:B------:R-:W-:Y:S01]  /*10c00*/  FFMA R130, R130, R4.reuse, -R179.reuse ;  /* 0x0000000482827223 */ /* 0x180fe200000008b3 */
[----:B------:R-:W-:Y:S01]  /*10c10*/  @!P6 FMUL R41, R41, 0.5 ;  /* 0x3f0000002929e820 */ /* 0x000fe20000400000 */
[----:B------:R-:W-:Y:S01]  /*10c20*/  FFMA R131, R131, R4, -R179 ;  /* 0x0000000483837223 */ /* 0x000fe200000008b3 */
[----:B----4-:R-:W-:Y:S01]  /*10c30*/  @!P4 FMUL R184, R184, R184 ;  /* 0x000000b8b8b8c220 */ /* 0x010fe20000400000 */
[----:B------:R-:W-:Y:S01]  /*10c40*/  FSETP.GEU.AND P4, PT, R43, -126, PT ;  /* 0xc2fc00002b00780b */ /* 0x000fe20003f8e000 */
[----:B------:R-:W1:Y:S01]  /*10c50*/  MUFU.EX2 R176, R41 ;  /* 0x0000002900b07308 */ /* 0x000e620000000800 */
[-CC-:B------:R-:W-:Y:S01]  /*10c60*/  FFMA R132, R132, R4.reuse, -R177.reuse ;  /* 0x0000000484847223 */ /* 0x180fe200000008b1 */
[-C--:B------:R-:W-:Y:S01]  /*10c70*/  FFMA R133, R133, R4.reuse, -R177 ;  /* 0x0000000485857223 */ /* 0x080fe200000008b1 */
[-CC-:B------:R-:W-:Y:S01]  /*10c80*/  FFMA R134, R134, R4.reuse, -R179.reuse ;  /* 0x0000000486867223 */ /* 0x180fe200000008b3 */
[----:B------:R-:W-:Y:S01]  /*10c90*/  @!P3 FMUL R42, R42, 0.5 ;  /* 0x3f0000002a2ab820 */ /* 0x000fe20000400000 */
[-C--:B------:R-:W-:Y:S01]  /*10ca0*/  FFMA R135, R135, R4.reuse, -R179 ;  /* 0x0000000487877223 */ /* 0x080fe200000008b3 */
[-CC-:B------:R-:W-:Y:S01]  /*10cb0*/  FFMA R136, R136, R4.reuse, -R177.reuse ;  /* 0x0000000488887223 */ /* 0x180fe200000008b1 */
[-C--:B------:R-:W-:Y:S01]  /*10cc0*/  FFMA R137, R137, R4.reuse, -R177 ;  /* 0x0000000489897223 */ /* 0x080fe200000008b1 */
[----:B------:R-:W3:Y:S01]  /*10cd0*/  MUFU.EX2 R185, R42 ;  /* 0x0000002a00b97308 */ /* 0x000ee20000000800 */
[----:B--2---:R-:W-:Y:S01]  /*10ce0*/  @!P5 FMUL R183, R183, R183 ;  /* 0x000000b7b7b7d220 */ /* 0x004fe20000400000 */
[----:B------:R-:W-:Y:S01]  /*10cf0*/  FSETP.GEU.AND P5, PT, R44, -126, PT ;  /* 0xc2fc00002c00780b */ /* 0x000fe20003fae000 */
[-CC-:B------:R-:W-:Y:S01]  /*10d00*/  FFMA R138, R138, R4.reuse, -R179.reuse ;  /* 0x000000048a8a7223 */ /* 0x180fe200000008b3 */
[----:B------:R-:W-:Y:S01]  /*10d10*/  @!P4 FMUL R43, R43, 0.5 ;  /* 0x3f0000002b2bc820 */ /* 0x000fe20000400000 */
[-C--:B------:R-:W-:Y:S01]  /*10d20*/  FFMA R139, R139, R4.reuse, -R179 ;  /* 0x000000048b8b7223 */ /* 0x080fe200000008b3 */
[-CC-:B------:R-:W-:Y:S01]  /*10d30*/  FFMA R140, R140, R4.reuse, -R177.reuse ;  /* 0x000000048c8c7223 */ /* 0x180fe200000008b1 */
[----:B------:R-:W-:Y:S01]  /*10d40*/  FFMA R141, R141, R4, -R177 ;  /* 0x000000048d8d7223 */ /* 0x000fe200000008b1 */
[----:B------:R-:W2:Y:S01]  /*10d50*/  MUFU.EX2 R178, R43 ;  /* 0x0000002b00b27308 */ /* 0x000ea20000000800 */
[----:B-1----:R-:W-:Y:S01]  /*10d60*/  @!P6 FMUL R176, R176, R176 ;  /* 0x000000b0b0b0e220 */ /* 0x002fe20000400000 */
[----:B------:R-:W-:Y:S01]  /*10d70*/  FSETP.GEU.AND P6, PT, R45, -126, PT ;  /* 0xc2fc00002d00780b */ /* 0x000fe20003fce000 */
[-CC-:B------:R-:W-:Y:S01]  /*10d80*/  FFMA R142, R142, R4.reuse, -R179.reuse ;  /* 0x000000048e8e7223 */ /* 0x180fe200000008b3 */
[-C--:B------:R-:W-:Y:S01]  /*10d90*/  FFMA R143, R143, R4.reuse, -R179 ;  /* 0x000000048f8f7223 */ /* 0x080fe200000008b3 */
[-C--:B------:R-:W-:Y:S01]  /*10da0*/  FFMA R144, R144, R4.reuse, -R177 ;  /* 0x0000000490907223 */ /* 0x080fe200000008b1 */
[-CC-:B------:R-:W-:Y:S01]  /*10db0*/  FFMA R146, R146, R4.reuse, -R179.reuse ;  /* 0x0000000492927223 */ /* 0x180fe200000008b3 */
[----:B------:R-:W-:Y:S01]  /*10dc0*/  @!P5 FMUL R44, R44, 0.5 ;  /* 0x3f0000002c2cd820 */ /* 0x000fe20000400000 */
[-C--:B------:R-:W-:Y:S01]  /*10dd0*/  FFMA R147, R147, R4.reuse, -R179 ;  /* 0x0000000493937223 */ /* 0x080fe200000008b3 */
[----:B---3--:R-:W-:Y:S01]  /*10de0*/  @!P3 FMUL R185, R185, R185 ;  /* 0x000000b9b9b9b220 */ /* 0x008fe20000400000 */
[----:B------:R-:W-:Y:S01]  /*10df0*/  FSETP.GEU.AND P3, PT, R46, -126, PT ;  /* 0xc2fc00002e00780b */ /* 0x000fe20003f6e000 */
[----:B------:R-:W1:Y:S01]  /*10e00*/  MUFU.EX2 R182, R44 ;  /* 0x0000002c00b67308 */ /* 0x000e620000000800 */
[-CC-:B------:R-:W-:Y:S01]  /*10e10*/  FFMA R145, R145, R4.reuse, -R177.reuse ;  /* 0x0000000491917223 */ /* 0x180fe200000008b1 */
[-CC-:B------:R-:W-:Y:S01]  /*10e20*/  FFMA R148, R148, R4.reuse, -R177.reuse ;  /* 0x0000000494947223 */ /* 0x180fe200000008b1 */
[-C--:B------:R-:W-:Y:S01]  /*10e30*/  FFMA R149, R149, R4.reuse, -R177 ;  /* 0x0000000495957223 */ /* 0x080fe200000008b1 */
[----:B------:R-:W-:Y:S01]  /*10e40*/  @!P6 FMUL R45, R45, 0.5 ;  /* 0x3f0000002d2de820 */ /* 0x000fe20000400000 */
[----:B------:R-:W-:Y:S01]  /*10e50*/  FFMA R150, R150, R4, -R179 ;  /* 0x0000000496967223 */ /* 0x000fe200000008b3 */
[----:B--2---:R-:W-:Y:S01]  /*10e60*/  @!P4 FMUL R178, R178, R178 ;  /* 0x000000b2b2b2c220 */ /* 0x004fe20000400000 */
[----:B------:R-:W-:Y:S01]  /*10e70*/  FSETP.GEU.AND P4, PT, R47, -126, PT ;  /* 0xc2fc00002f00780b */ /* 0x000fe20003f8e000 */
[----:B------:R-:W2:Y:S01]  /*10e80*/  MUFU.EX2 R181, R45 ;  /* 0x0000002d00b57308 */ /* 0x000ea20000000800 */
[----:B------:R-:W-:-:S02]  /*10e90*/  WARPGROUP.DEPBAR.LE gsb0, 0x0 ;  /* 0x00008000000079c5 */ /* 0x000fc40000010000 */
[----:B------:R-:W-:Y:S01]  /*10ea0*/  WARPGROUP.ARRIVE ;  /* 0x00000000000079c5 */ /* 0x000fe20000000000 */
[----:B------:R-:W-:-:S04]  /*10eb0*/  @!P3 FMUL R46, R46, 0.5 ;  /* 0x3f0000002e2eb820 */ /* 0x000fc80000400000 */
[----:B------:R-:W3:Y:S01]  /*10ec0*/  MUFU.EX2 R187, R46 ;  /* 0x0000002e00bb7308 */ /* 0x000ee20000000800 */
[----:B-1----:R-:W-:Y:S01]  /*10ed0*/  @!P5 FMUL R182, R182, R182 ;  /* 0x000000b6b6b6d220 */ /* 0x002fe20000400000 */
[----:B------:R-:W-:Y:S01]  /*10ee0*/  FSETP.GEU.AND P5, PT, R48, -126, PT ;  /* 0xc2fc00003000780b */ /* 0x000fe20003fae000 */
[----:B------:R-:W-:Y:S01]  /*10ef0*/  HGMMA.64x16x16.F32 R152, R24, gdesc[UR16].tnspB, R152, gsb0 ;  /* 0x4020001018987df0 */ /* 0x000fe20008000898 */
[----:B------:R-:W-:-:S04]  /*10f00*/  @!P4 FMUL R47, R47, 0.5 ;  /* 0x3f0000002f2fc820 */ /* 0x000fc80000400000 */
[----:B------:R-:W1:Y:S01]  /*10f10*/  MUFU.EX2 R180, R47 ;  /* 0x0000002f00b47308 */ /* 0x000e620000000800 */
[----:B--2---:R-:W-:Y:S01]  /*10f20*/  @!P6 FMUL R181, R181, R181 ;  /* 0x000000b5b5b5e220 */ /* 0x004fe20000400000 */
[----:B------:R-:W-:-:S05]  /*10f30*/  FSETP.GEU.AND P6, PT, R49, -126, PT ;  /* 0xc2fc00003100780b */ /* 0x000fca0003fce000 */
[----:B------:R-:W-:Y:S01]  /*10f40*/  @!P5 FMUL R48, R48, 0.5 ;  /* 0x3f0000003030d820 */ /* 0x000fe20000400000 */
[----:B---3--:R-:W-:Y:S01]  /*10f50*/  @!P3 FMUL R187, R187, R187 ;  /* 0x000000bbbbbbb220 */ /* 0x008fe20000400000 */
[----:B------:R-:W-:Y:S02]  /*10f60*/  FSETP.GEU.AND P3, PT, R50, -126, PT ;  /* 0xc2fc00003200780b */ /* 0x000fe40003f6e000 */
[----:B------:R-:W2:Y:S04]  /*10f70*/  MUFU.EX2 R41, R48 ;  /* 0x0000003000297308 */ /* 0x000ea80000000800 */
[----:B------:R-:W-:Y:S01]  /*10f80*/  @!P6 FMUL R49, R49, 0.5 ;  /* 0x3f0000003131e820 */ /* 0x000fe20000400000 */
[----:B-1----:R-:W-:Y:S01]  /*10f90*/  @!P4 FMUL R180, R180, R180 ;  /* 0x000000b4b4b4c220 */ /* 0x002fe20000400000 */
[----:B------:R-:W-:-:S02]  /*10fa0*/  FSETP.GEU.AND P4, PT, R51, -126, PT ;  /* 0xc2fc00003300780b */ /* 0x000fc40003f8e000 */
[----:B------:R-:W1:Y:S03]  /*10fb0*/  MUFU.EX2 R44, R49 ;  /* 0x00000031002c7308 */ /* 0x000e660000000800 */
[----:B------:R-:W-:-:S05]  /*10fc0*/  @!P3 FMUL R50, R50, 0.5 ;  /* 0x3f0000003232b820 */ /* 0x000fca0000400000 */
[----:B------:R-:W3:Y:S01]  /*10fd0*/  MUFU.EX2 R42, R50 ;  /* 0x00000032002a7308 */ /* 0x000ee20000000800 */
[----:B--2---:R-:W-:Y:S01]  /*10fe0*/  @!P5 FMUL R41, R41, R41 ;  /* 0x000000292929d220 */ /* 0x004fe20000400000 */
[----:B------:R-:W-:Y:S01]  /*10ff0*/  FSETP.GEU.AND P5, PT, R52, -126, PT ;  /* 0xc2fc00003400780b */ /* 0x000fe20003fae000 */
[----:B------:R-:W-:-:S05]  /*11000*/  @!P4 FMUL R51, R51, 0.5 ;  /* 0x3f0000003333c820 */ /* 0x000fca0000400000 */
[----:B------:R-:W2:Y:S01]  /*11010*/  MUFU.EX2 R53, R51 ;  /* 0x0000003300357308 */ /* 0x000ea20000000800 */
[----:B-1----:R-:W-:Y:S01]  /*11020*/  @!P6 FMUL R44, R44, R44 ;  /* 0x0000002c2c2ce220 */ /* 0x002fe20000400000 */
[----:B------:R-:W-:Y:S01]  /*11030*/  FSETP.GEU.AND P6, PT, R22, -126, PT ;  /* 0xc2fc00001600780b */ /* 0x000fe20003fce000 */
[----:B------:R-:W-:Y:S02]  /*11040*/  WARPGROUP.DEPBAR.LE gsb0, 0x0 ;  /* 0x00008000000079c5 */ /* 0x000fe40000010000 */
[----:B------:R-:W-:Y:S01]  /*11050*/  VIADD R24, R28, 0x20 ;  /* 0x000000201c187836 */ /* 0x000fe20000000000 */
[----:B------:R-:W-:Y:S01]  /*11060*/  MOV R25, 0xc0000010 ;  /* 0xc000001000197802 */ /* 0x000fe20000000f00 */
[----:B------:R-:W-:Y:S01]  /*11070*/  @!P5 FMUL R52, R52, 0.5 ;  /* 0x3f0000003434d820 */ /* 0x000fe20000400000 */
[----:B------:R-:W-:Y:S02]  /*11080*/  VIADD R26, R28, 0x220 ;  /* 0x000002201c1a7836 */ /* 0x000fe40000000000 */
[----:B---3--:R-:W-:Y:S01]  /*11090*/  @!P3 FMUL R42, R42, R42 ;  /* 0x0000002a2a2ab220 */ /* 0x008fe20000400000 */
[----:B------:R-:W-:Y:S01]  /*110a0*/  FSETP.GEU.AND P3, PT, R54, -126, PT ;  /* 0xc2fc00003600780b */ /* 0x000fe20003f6e000 */
[----:B------:R1:W3:Y:S01]  /*110b0*/  MUFU.EX2 R43, R52 ;  /* 0x00000034002b7308 */ /* 0x0002e20000000800 */
[----:B------:R-:W-:Y:S01]  /*110c0*/  R2UR UR6, R24 ;  /* 0x00000000180672ca */ /* 0x000fe200000e0000 */
[----:B------:R-:W-:Y:S01]  /*110d0*/  VIADD R24, R28, 0x420 ;  /* 0x000004201c187836 */ /* 0x000fe20000000000 */
[----:B------:R-:W-:Y:S01]  /*110e0*/  R2UR UR7, R25 ;  /* 0x00000000190772ca */ /* 0x000fe200000e0000 */
[----:B------:R-:W-:Y:S01]  /*110f0*/  @!P6 FMUL R22, R22, 0.5 ;  /* 0x3f0000001616e820 */ /* 0x000fe20000400000 */
[----:B------:R-:W-:Y:S01]  /*11100*/  IMAD.MOV.U32 R27, RZ, RZ, -0x3ffffff0 ;  /* 0xc0000010ff1b7424 */ /* 0x000fe200078e00ff */
[----:B------:R-:W-:Y:S01]  /*11110*/  R2UR UR10, R26 ;  /* 0x000000001a0a72ca */ /* 0x000fe200000e0000 */
[----:B--2---:R-:W-:Y:S01]  /*11120*/  @!P4 FMUL R53, R53, R53 ;  /* 0x000000353535c220 */ /* 0x004fe20000400000 */
[----:B------:R-:W2:Y:S01]  /*11130*/  MUFU.EX2 R46, R22 ;  /* 0x00000016002e7308 */ /* 0x000ea20000000800 */
[----:B------:R-:W-:Y:S01]  /*11140*/  R2UR UR18, R24 ;  /* 0x00000000181272ca */ /* 0x000fe200000e0000 */
[-C--:B------:R-:W-:Y:S01]  /*11150*/  FFMA R51, R71, R4.reuse, -R179 ;  /* 0x0000000447337223 */ /* 0x080fe200000008b3 */
[----:B------:R-:W-:Y:S01]  /*11160*/  MOV R25, 0xc0000010 ;  /* 0xc000001000197802 */ /* 0x000fe20000000f00 */
[----:B------:R-:W-:Y:S01]  /*11170*/  @!P3 FMUL R54, R54, 0.5 ;  /* 0x3f0000003636b820 */ /* 0x000fe20000400000 */
[----:B------:R-:W-:Y:S01]  /*11180*/  R2UR UR11, R27 ;  /* 0x000000001b0b72ca */ /* 0x000fe200000e0000 */
[----:B-1----:R-:W-:Y:S01]  /*11190*/  FFMA R52, R73, R4, -R177 ;  /* 0x0000000449347223 */ /* 0x002fe200000008b1 */
[----:B------:R-:W-:Y:S01]  /*111a0*/  R2UR UR19, R25 ;  /* 0x00000000191372ca */ /* 0x000fe200000e0000 */
[----:B------:R1:W4:Y:S01]  /*111b0*/  MUFU.EX2 R45, R54 ;  /* 0x00000036002d7308 */ /* 0x0003220000000800 */
[----:B---3--:R-:W-:Y:S01]  /*111c0*/  @!P5 FMUL R43, R43, R43 ;  /* 0x0000002b2b2bd220 */ /* 0x008fe20000400000 */
[----:B------:R-:W-:-:S02]  /*111d0*/  FSETP.GEU.AND P5, PT, R56, -126, PT ;  /* 0xc2fc00003800780b */ /* 0x000fc40003fae000 */
[----:B------:R-:W-:Y:S02]  /*111e0*/  F2FP.F16.F32.PACK_AB R25, R195, R190 ;  /* 0x000000bec319723e */ /* 0x000fe400000000ff */
[----:B------:R-:W-:Y:S02]  /*111f0*/  F2FP.F16.F32.PACK_AB R27, R184, R191 ;  /* 0x000000bfb81b723e */ /* 0x000fe400000000ff */
[----:B------:R-:W-:Y:S01]  /*11200*/  FSETP.GEU.AND P4, PT, R55, -126, PT ;  /* 0xc2fc00003700780b */ /* 0x000fe20003f8e000 */
[----:B--2---:R-:W-:Y:S01]  /*11210*/  @!P6 FMUL R46, R46, R46 ;  /* 0x0000002e2e2ee220 */ /* 0x004fe20000400000 */
[----:B------:R-:W-:Y:S01]  /*11220*/  FSETP.GEU.AND P6, PT, R57, -126, PT ;  /* 0xc2fc00003900780b */ /* 0x000fe20003fce000 */
[----:B-1----:R-:W-:-:S04]  /*11230*/  FFMA R54, R75, R4, -R179 ;  /* 0x000000044b367223 */ /* 0x002fc800000008b3 */
[----:B------:R-:W-:Y:S01]  /*11240*/  @!P5 FMUL R56, R56, 0.5 ;  /* 0x3f0000003838d820 */ /* 0x000fe20000400000 */
[----:B----4-:R-:W-:Y:S01]  /*11250*/  @!P3 FMUL R45, R45, R45 ;  /* 0x0000002d2d2db220 */ /* 0x010fe20000400000 */
[----:B------:R-:W-:Y:S02]  /*11260*/  FSETP.GEU.AND P3, PT, R58, -126, PT ;  /* 0xc2fc00003a00780b */ /* 0x000fe40003f6e000 */
[----:B------:R1:W2:Y:S02]  /*11270*/  MUFU.EX2 R33, R56 ;  /* 0x0000003800217308 */ /* 0x0002a40000000800 */
[----:B------:R-:W-:Y:S02]  /*11280*/  @!P4 FMUL R55, R55, 0.5 ;  /* 0x3f0000003737c820 */ /* 0x000fe40000400000 */
[----:B------:R-:W-:-:S04]  /*11290*/  @!P6 FMUL R57, R57, 0.5 ;  /* 0x3f0000003939e820 */ /* 0x000fc80000400000 */
[----:B------:R3:W4:Y:S01]  /*112a0*/  MUFU.EX2 R22, R57 ;  /* 0x0000003900167308 */ /* 0x0007220000000800 */
[----:B-1----:R-:W-:Y:S02]  /*112b0*/  FFMA R56, R197, R15, R198 ;  /* 0x0000000fc5387223 */ /* 0x002fe400000000c6 */
[----:B------:R-:W-:-:S05]  /*112c0*/  @!P3 FMUL R58, R58, 0.5 ;  /* 0x3f0000003a3ab820 */ /* 0x000fca0000400000 */
[----:B------:R1:W5:Y:S01]  /*112d0*/  MUFU.EX2 R30, R58 ;  /* 0x0000003a001e7308 */ /* 0x0003620000000800 */
[----:B--2---:R-:W-:Y:S01]  /*112e0*/  @!P5 FMUL R33, R33, R33 ;  /* 0x000000212121d220 */ /* 0x004fe20000400000 */
[----:B------:R-:W-:Y:S01]  /*112f0*/  FSETP.GEU.AND P5, PT, R60, -126, PT ;  /* 0xc2fc00003c00780b */ /* 0x000fe20003fae000 */
[----:B---3--:R-:W-:-:S05]  /*11300*/  FFMA R57, R81, R4, -R177 ;  /* 0x0000000451397223 */ /* 0x008fca00000008b1 */
[----:B------:R2:W3:Y:S01]  /*11310*/  MUFU.EX2 R50, R55 ;  /* 0x0000003700327308 */ /* 0x0004e20000000800 */
[----:B----4-:R-:W-:Y:S01]  /*11320*/  @!P6 FMUL R22, R22, R22 ;  /* 0x000000161616e220 */ /* 0x010fe20000400000 */
[----:B------:R-:W-:Y:S01]  /*11330*/  FSETP.GEU.AND P6, PT, R61, -126, PT ;  /* 0xc2fc00003d00780b */ /* 0x000fe20003fce000 */
[----:B-1----:R-:W-:-:S04]  /*11340*/  FADD R58, R56, R203 ;  /* 0x000000cb383a7221 */ /* 0x002fc80000000000 */
[----:B------:R-:W-:Y:S01]  /*11350*/  @!P5 FMUL R60, R60, 0.5 ;  /* 0x3f0000003c3cd820 */ /* 0x000fe20000400000 */
[----:B------:R-:W-:Y:S01]  /*11360*/  FADD R199, R58, R199 ;  /* 0x000000c73ac77221 */ /* 0x000fe20000000000 */
[----:B-----5:R-:W-:Y:S01]  /*11370*/  @!P3 FMUL R30, R30, R30 ;  /* 0x0000001e1e1eb220 */ /* 0x020fe20000400000 */
[----:B------:R-:W-:Y:S01]  /*11380*/  FSETP.GEU.AND P3, PT, R62, -126, PT ;  /* 0xc2fc00003e00780b */ /* 0x000fe20003f6e000 */
[----:B------:R1:W4:Y:S01]  /*11390*/  MUFU.EX2 R32, R60 ;  /* 0x0000003c00207308 */ /* 0x0003220000000800 */
[----:B------:R-:W-:Y:S01]  /*113a0*/  FADD R199, R199, R194 ;  /* 0x000000c2c7c77221 */ /* 0x000fe20000000000 */
[----:B--2---:R-:W-:Y:S02]  /*113b0*/  FFMA R55, R78, R4, -R179 ;  /* 0x000000044e377223 */ /* 0x004fe400000008b3 */
[----:B------:R-:W-:Y:S01]  /*113c0*/  @!P6 FMUL R61, R61, 0.5 ;  /* 0x3f0000003d3de820 */ /* 0x000fe20000400000 */
[----:B------:R-:W-:Y:S01]  /*113d0*/  FADD R24, R199, R188 ;  /* 0x000000bcc7187221 */ /* 0x000fe20000000000 */
[----:B---3--:R-:W-:Y:S01]  /*113e0*/  @!P4 FMUL R50, R50, R50 ;  /* 0x000000323232c220 */ /* 0x008fe20000400000 */
[----:B------:R-:W-:Y:S01]  /*113f0*/  FSETP.GEU.AND P4, PT, R59, -126, PT ;  /* 0xc2fc00003b00780b */ /* 0x000fe20003f8e000 */
[----:B------:R2:W3:Y:S01]  /*11400*/  MUFU.EX2 R35, R61 ;  /* 0x0000003d00237308 */ /* 0x0004e20000000800 */
[----:B-1----:R-:W-:-:S03]  /*11410*/  FFMA R60, R201, R13, R196 ;  /* 0x0000000dc93c7223 */ /* 0x002fc600000000c4 */
[----:B------:R-:W-:Y:S01]  /*11420*/  @!P3 FMUL R62, R62, 0.5 ;  /* 0x3f0000003e3eb820 */ /* 0x000fe20000400000 */
[----:B------:R-:W-:-:S03]  /*11430*/  FADD R60, R60, R205 ;  /* 0x000000cd3c3c7221 */ /* 0x000fc60000000000 */
[----:B------:R1:W5:Y:S01]  /*11440*/  MUFU.EX2 R36, R62 ;  /* 0x0000003e00247308 */ /* 0x0003620000000800 */
[----:B----4-:R-:W-:Y:S01]  /*11450*/  @!P5 FMUL R32, R32, R32 ;  /* 0x000000202020d220 */ /* 0x010fe20000400000 */
[----:B------:R-:W-:Y:S01]  /*11460*/  FSETP.GEU.AND P5, PT, R64, -126, PT ;  /* 0xc2fc00004000780b */ /* 0x000fe20003fae000 */
[----:B------:R-:W-:Y:S01]  /*11470*/  FADD R207, R60, R207 ;  /* 0x000000cf3ccf7221 */ /* 0x000fe20000000000 */
[----:B--2---:R-:W-:Y:S01]  /*11480*/  FADD R61, R24, R193 ;  /* 0x000000c1183d7221 */ /* 0x004fe20000000000 */
[----:B------:R-:W-:Y:S01]  /*11490*/  F2FP.F16.F32.PACK_AB R24, R193, R188 ;  /* 0x000000bcc118723e */ /* 0x000fe200000000ff */
[----:B------:R-:W-:Y:S01]  /*114a0*/  @!P4 FMUL R59, R59, 0.5 ;  /* 0x3f0000003b3bc820 */ /* 0x000fe20000400000 */
[----:B------:R-:W-:Y:S01]  /*114b0*/  FADD R207, R207, R192 ;  /* 0x000000c0cfcf7221 */ /* 0x000fe20000000000 */
[----:B---3--:R-:W-:Y:S02]  /*114c0*/  @!P6 FMUL R35, R35, R35 ;  /* 0x000000232323e220 */ /* 0x008fe40000400000 */
[----:B------:R2:W3:Y:S01]  /*114d0*/  MUFU.EX2 R31, R59 ;  /* 0x0000003b001f7308 */ /* 0x0004e20000000800 */
[----:B------:R-:W-:Y:S01]  /*114e0*/  FADD R26, R207, R190 ;  /* 0x000000becf1a7221 */ /* 0x000fe20000000000 */
[----:B------:R-:W-:Y:S01]  /*114f0*/  FSETP.GEU.AND P6, PT, R65, -126, PT ;  /* 0xc2fc00004100780b */ /* 0x000fe20003fce000 */
[----:B-1----:R-:W-:-:S02]  /*11500*/  FFMA R62, R82, R4, -R179 ;  /* 0x00000004523e7223 */ /* 0x002fc400000008b3 */
[----:B------:R-:W-:Y:S01]  /*11510*/  @!P5 FMUL R64, R64, 0.5 ;  /* 0x3f0000004040d820 */ /* 0x000fe20000400000 */
[----:B-----5:R-:W-:Y:S01]  /*11520*/  @!P3 FMUL R36, R36, R36 ;  /* 0x000000242424b220 */ /* 0x020fe20000400000 */
[----:B------:R-:W-:Y:S02]  /*11530*/  FSETP.GEU.AND P3, PT, R66, -126, PT ;  /* 0xc2fc00004200780b */ /* 0x000fe40003f6e000 */
[----:B------:R1:W4:Y:S01]  /*11540*/  MUFU.EX2 R34, R64 ;  /* 0x0000004000227308 */ /* 0x0003220000000800 */
[----:B--2---:R-:W-:-:S05]  /*11550*/  FFMA R59, R83, R4, -R179 ;  /* 0x00000004533b7223 */ /* 0x004fca00000008b3 */
[----:B------:R-:W-:Y:S01]  /*11560*/  @!P6 FMUL R65, R65, 0.5 ;  /* 0x3f0000004141e820 */ /* 0x000fe20000400000 */
[----:B---3--:R-:W-:Y:S01]  /*11570*/  @!P4 FMUL R31, R31, R31 ;  /* 0x0000001f1f1fc220 */ /* 0x008fe20000400000 */
[----:B-1----:R-:W-:Y:S01]  /*11580*/  FADD R64, R26, R195 ;  /* 0x000000c31a407221 */ /* 0x002fe20000000000 */
[----:B------:R-:W-:Y:S01]  /*11590*/  F2FP.F16.F32.PACK_AB R26, R189, R186 ;  /* 0x000000babd1a723e */ /* 0x000fe200000000ff */
[----:B------:R-:W-:Y:S01]  /*115a0*/  FADD R186, R61, R186 ;  /* 0x000000ba3dba7221 */ /* 0x000fe20000000000 */
[----:B------:R-:W-:Y:S01]  /*115b0*/  @!P3 FMUL R66, R66, 0.5 ;  /* 0x3f0000004242b820 */ /* 0x000fe20000400000 */
[----:B------:R-:W-:Y:S01]  /*115c0*/  FSETP.GEU.AND P4, PT, R63, -126, PT ;  /* 0xc2fc00003f00780b */ /* 0x000fe20003f8e000 */
[----:B------:R-:W-:Y:S01]  /*115d0*/  WARPGROUP.ARRIVE ;  /* 0x00000000000079c5 */ /* 0x000fe20000000000 */
[----:B------:R-:W-:Y:S01]  /*115e0*/  FADD R191, R64, R191 ;  /* 0x000000bf40bf7221 */ /* 0x000fe20000000000 */
[----:B------:R1:W2:Y:S01]  /*115f0*/  MUFU.EX2 R38, R66 ;  /* 0x0000004200267308 */ /* 0x0002a20000000800 */
[----:B------:R-:W-:Y:S01]  /*11600*/  FADD R186, R186, R189 ;  /* 0x000000bdbaba7221 */ /* 0x000fe20000000000 */
[----:B----4-:R-:W-:Y:S01]  /*11610*/  @!P5 FMUL R34, R34, R34 ;  /* 0x000000222222d220 */ /* 0x010fe20000400000 */
[----:B------:R-:W-:Y:S01]  /*11620*/  FADD R184, R191, R184 ;  /* 0x000000b8bfb87221 */ /* 0x000fe20000000000 */
[----:B------:R-:W-:Y:S01]  /*11630*/  HGMMA.64x16x16.F32 R168, R24, gdesc[UR4].tnspB, R168, gsb0 ;  /* 0x4020000418a87df0 */ /* 0x000fe200080008a8 */
[----:B------:R-:W-:-:S02]  /*11640*/  FSETP.GEU.AND P5, PT, R68, -126, PT ;  /* 0xc2fc00004400780b */ /* 0x000fc40003fae000 */
[----:B------:R-:W-:Y:S01]  /*11650*/  FADD R69, R184, R185 ;  /* 0x000000b9b8457221 */ /* 0x000fe20000000000 */
[----:B------:R3:W4:Y:S01]  /*11660*/  MUFU.EX2 R37, R65 ;  /* 0x0000004100257308 */ /* 0x0007220000000800 */
[----:B-1----:R-:W-:Y:S01]  /*11670*/  FFMA R66, R87, R4, -R179 ;  /* 0x0000000457427223 */ /* 0x002fe200000008b3 */
[----:B------:R-:W-:-:S06]  /*11680*/  @!P4 FMUL R63, R63, 0.5 ;  /* 0x3f0000003f3fc820 */ /* 0x000fcc0000400000 */
[----:B------:R1:W5:Y:S01]  /*11690*/  MUFU.EX2 R47, R63 ;  /* 0x0000003f002f7308 */ /* 0x0003620000000800 */
[----:B--2---:R-:W-:Y:S01]  /*116a0*/  @!P3 FMUL R38, R38, R38 ;  /* 0x000000262626b220 */ /* 0x004fe20000400000 */
[----:B------:R-:W-:Y:S01]  /*116b0*/  FSETP.GEU.AND P3, PT, R70, -126, PT ;  /* 0xc2fc00004600780b */ /* 0x000fe20003f6e000 */
[----:B------:R-:W-:Y:S01]  /*116c0*/  @!P5 FMUL R68, R68, 0.5 ;  /* 0x3f0000004444d820 */ /* 0x000fe20000400000 */
[----:B---3--:R-:W-:-:S04]  /*116d0*/  FFMA R65, R86, R4, -R179 ;  /* 0x0000000456417223 */ /* 0x008fc800000008b3 */
[----:B------:R2:W3:Y:S01]  /*116e0*/  MUFU.EX2 R48, R68 ;  /* 0x0000004400307308 */ /* 0x0004e20000000800 */
[----:B----4-:R-:W-:Y:S01]  /*116f0*/  @!P6 FMUL R37, R37, R37 ;  /* 0x000000252525e220 */ /* 0x010fe20000400000 */
[----:B------:R-:W-:Y:S01]  /*11700*/  FSETP.GEU.AND P6, PT, R39, -126, PT ;  /* 0xc2fc00002700780b */ /* 0x000fe20003fce000 */
[----:B-1----:R-:W-:-:S04]  /*11710*/  FFMA R63, R88, R4, -R177 ;  /* 0x00000004583f7223 */ /* 0x002fc800000008b1 */
[----:B------:R-:W-:Y:S01]  /*11720*/  @!P3 FMUL R70, R70, 0.5 ;  /* 0x3f0000004646b820 */ /* 0x000fe20000400000 */
[----:B-----5:R-:W-:Y:S01]  /*11730*/  @!P4 FMUL R47, R47, R47 ;  /* 0x0000002f2f2fc220 */ /* 0x020fe20000400000 */
[----:B------:R-:W-:Y:S02]  /*11740*/  FSETP.GEU.AND P4, PT, R67, -126, PT ;  /* 0xc2fc00004300780b */ /* 0x000fe40003f8e000 */
[----:B------:R1:W4:Y:S01]  /*11750*/  MUFU.EX2 R40, R70 ;  /* 0x0000004600287308 */ /* 0x0003220000000800 */
[----:B--2---:R-:W-:-:S03]  /*11760*/  FFMA R68, R89, R4, -R177 ;  /* 0x0000000459447223 */ /* 0x004fc600000008b1 */
[----:B------:R-:W-:Y:S01]  /*11770*/  @!P6 FMUL R39, R39, 0.5 ;  /* 0x3f0000002727e820 */ /* 0x000fe20000400000 */
[----:B---3--:R-:W-:Y:S01]  /*11780*/  @!P5 FMUL R48, R48, R48 ;  /* 0x000000303030d220 */ /* 0x008fe20000400000 */
[----:B------:R-:W-:Y:S01]  /*11790*/  FSETP.GEU.AND P5, PT, R72, -126, PT ;  /* 0xc2fc00004800780b */ /* 0x000fe20003fae000 */
[----:B-1----:R-:W-:-:S03]  /*117a0*/  FFMA R70, R91, R4, -R179 ;  /* 0x000000045b467223 */ /* 0x002fc600000008b3 */
[----:B------:R-:W1:Y:S01]  /*117b0*/  MUFU.EX2 R39, R39 ;  /* 0x0000002700277308 */ /* 0x000e620000000800 */
[----:B------:R-:W-:Y:S02]  /*117c0*/  WARPGROUP.DEPBAR.LE gsb0, 0x0 ;  /* 0x00008000000079c5 */ /* 0x000fe40000010000 */
[----:B------:R-:W-:Y:S01]  /*117d0*/  WARPGROUP.ARRIVE ;  /* 0x00000000000079c5 */ /* 0x000fe20000000000 */
[----:B------:R-:W-:Y:S01]  /*117e0*/  @!P4 FMUL R67, R67, 0.5 ;  /* 0x3f0000004343c820 */ /* 0x000fe20000400000 */
[----:B----4-:R-:W-:-:S03]  /*117f0*/  @!P3 FMUL R40, R40, R40 ;  /* 0x000000282828b220 */ /* 0x010fc60000400000 */
[----:B------:R2:W3:Y:S01]  /*11800*/  MUFU.EX2 R49, R67 ;  /* 0x0000004300317308 */ /* 0x0004e20000000800 */
[----:B------:R-:W-:Y:S01]  /*11810*/  HGMMA.64x16x16.F32 R160, R24, gdesc[UR8].tnspB, R160, gsb0 ;  /* 0x4020000818a07df0 */ /* 0x000fe200080008a0 */
[----:B------:R-:W-:Y:S01]  /*11820*/  FSETP.GEU.AND P3, PT, R74, -126, PT ;  /* 0xc2fc00004a00780b */ /* 0x000fe20003f6e000 */
[----:B------:R-:W-:-:S05]  /*11830*/  @!P5 FMUL R72, R72, 0.5 ;  /* 0x3f0000004848d820 */ /* 0x000fca0000400000 */
[----:B------:R4:W5:Y:S01]  /*11840*/  MUFU.EX2 R15, R72 ;  /* 0x00000048000f7308 */ /* 0x0009620000000800 */
[----:B--2---:R-:W-:Y:S01]  /*11850*/  FADD R67, R186, R183 ;  /* 0x000000b7ba437221 */ /* 0x004fe20000000000 */
[----:B-1----:R-:W-:Y:S01]  /*11860*/  @!P6 FMUL R39, R39, R39 ;  /* 0x000000272727e220 */ /* 0x002fe20000400000 */
[----:B------:R-:W-:Y:S02]  /*11870*/  FSETP.GEU.AND P6, PT, R52, -126, PT ;  /* 0xc2fc00003400780b */ /* 0x000fe40003fce000 */
[----:B------:R-:W-:Y:S02]  /*11880*/  FADD R67, R67, R176 ;  /* 0x000000b043437221 */ /* 0x000fe40000000000 */
[----:B------:R-:W-:Y:S01]  /*11890*/  @!P3 FMUL R74, R74, 0.5 ;  /* 0x3f0000004a4ab820 */ /* 0x000fe20000400000 */
[----:B---3--:R-:W-:Y:S01]  /*118a0*/  @!P4 FMUL R49, R49, R49 ;  /* 0x000000313131c220 */ /* 0x008fe20000400000 */
[----:B------:R-:W-:Y:S02]  /*118b0*/  FSETP.GEU.AND P4, PT, R51, -126, PT ;  /* 0xc2fc00003300780b */ /* 0x000fe40003f8e000 */
[----:B------:R-:W1:Y:S01]  /*118c0*/  MUFU.EX2 R13, R74 ;  /* 0x0000004a000d7308 */ /* 0x000e620000000800 */
[----:B----4-:R-:W-:-:S04]  /*118d0*/  FFMA R72, R92, R4, -R177 ;  /* 0x000000045c487223 */ /* 0x010fc800000008b1 */
[----:B------:R-:W-:Y:S01]  /*118e0*/  @!P6 FMUL R52, R52, 0.5 ;  /* 0x3f0000003434e820 */ /* 0x000fe20000400000 */
[----:B-----5:R-:W-:Y:S01]  /*118f0*/  @!P5 FMUL R15, R15, R15 ;  /* 0x0000000f0f0fd220 */ /* 0x020fe20000400000 */
[----:B------:R-:W-:-:S04]  /*11900*/  FSETP.GEU.AND P5, PT, R76, -126, PT ;  /* 0xc2fc00004c00780b */ /* 0x000fc80003fae000 */
[----:B------:R-:W2:Y:S01]  /*11910*/  MUFU.EX2 R52, R52 ;  /* 0x0000003400347308 */ /* 0x000ea20000000800 */
[----:B------:R-:W-:Y:S01]  /*11920*/  @!P4 FMUL R51, R51, 0.5 ;  /* 0x3f0000003333c820 */ /* 0x000fe20000400000 */
[----:B-1----:R-:W-:Y:S01]  /*11930*/  @!P3 FMUL R13, R13, R13 ;  /* 0x0000000d0d0db220 */ /* 0x002fe20000400000 */
[----:B------:R-:W-:-:S05]  /*11940*/  FSETP.GEU.AND P3, PT, R55, -126, PT ;  /* 0xc2fc00003700780b */ /* 0x000fca0003f6e000 */
[----:B------:R-:W1:Y:S01]  /*11950*/  MUFU.EX2 R51, R51 ;  /* 0x0000003300337308 */ /* 0x000e620000000800 */
[----:B------:R-:W-:Y:S01]  /*11960*/  @!P5 FMUL R76, R76, 0.5 ;  /* 0x3f0000004c4cd820 */ /* 0x000fe20000400000 */
[----:B------:R-:W-:Y:S02]  /*11970*/  WARPGROUP.DEPBAR.LE gsb0, 0x0 ;  /* 0x00008000000079c5 */ /* 0x000fe40000010000 */
[----:B------:R-:W-:-:S04]  /*11980*/  WARPGROUP.ARRIVE ;  /* 0x00000000000079c5 */ /* 0x000fc80000000000 */
[----:B------:R-:W3:Y:S01]  /*11990*/  MUFU.EX2 R29, R76 ;  /* 0x0000004c001d7308 */ /* 0x000ee20000000800 */
[----:B--2---:R-:W-:Y:S01]  /*119a0*/  @!P6 FMUL R52, R52, R52 ;  /* 0x000000343434e220 */ /* 0x004fe20000400000 */
[----:B------:R-:W-:Y:S01]  /*119b0*/  FSETP.GEU.AND P6, PT, R77, -126, PT ;  /* 0xc2fc00004d00780b */ /* 0x000fe20003fce000 */
[----:B------:R-:W-:Y:S01]  /*119c0*/  @!P3 FMUL R55, R55, 0.5 ;  /* 0x3f0000003737b820 */ /* 0x000fe20000400000 */
[----:B------:R-:W-:Y:S01]  /*119d0*/  HGMMA.64x16x16.F32 R152, R24, gdesc[UR16].tnspB, R152, gsb0 ;  /* 0x4020001018987df0 */ /* 0x000fe20008000898 */
[----:B-1----:R-:W-:Y:S01]  /*119e0*/  @!P4 FMUL R51, R51, R51 ;  /* 0x000000333333c220 */ /* 0x002fe20000400000 */
[----:B------:R-:W-:-:S03]  /*119f0*/  FSETP.GEU.AND P4, PT, R54, -126, PT ;  /* 0xc2fc00003600780b */ /* 0x000fc60003f8e000 */
[----:B------:R-:W1:Y:S06]  /*11a00*/  MUFU.EX2 R55, R55 ;  /* 0x0000003700377308 */ /* 0x000e6c0000000800 */
[----:B------:R-:W-:Y:S01]  /*11a10*/  @!P6 FMUL R77, R77, 0.5 ;  /* 0x3f0000004d4de820 */ /* 0x000fe20000400000 */
[----:B---3--:R-:W-:Y:S01]  /*11a20*/  @!P5 FMUL R29, R29, R29 ;  /* 0x0000001d1d1dd220 */ /* 0x008fe20000400000 */
[----:B------:R-:W-:Y:S02]  /*11a30*/  FSETP.GEU.AND P5, PT, R80, -126, PT ;  /* 0xc2fc00005000780b */ /* 0x000fe40003fae000 */
[----:B------:R-:W2:Y:S01]  /*11a40*/  MUFU.EX2 R56, R77 ;  /* 0x0000004d00387308 */ /* 0x000ea20000000800 */
[----:B------:R-:W-:Y:S01]  /*11a50*/  @!P4 FMUL R54, R54, 0.5 ;  /* 0x3f0000003636c820 */ /* 0x000fe20000400000 */
[----:B-1----:R-:W-:-:S06]  /*11a60*/  @!P3 FMUL R55, R55, R55 ;  /* 0x000000373737b220 */ /* 0x002fcc0000400000 */
[----:B------:R-:W1:Y:S01]  /*11a70*/  MUFU.EX2 R54, R54 ;  /* 0x0000003600367308 */ /* 0x000e620000000800 */
[----:B------:R-:W-:Y:S02]  /*11a80*/  FSETP.GEU.AND P3, PT, R62, -126, PT ;  /* 0xc2fc00003e00780b */ /* 0x000fe40003f6e000 */
[----:B------:R-:W-:Y:S01]  /*11a90*/  @!P5 FMUL R80, R80, 0.5 ;  /* 0x3f0000005050d820 */ /* 0x000fe20000400000 */
[----:B--2---:R-:W-:Y:S01]  /*11aa0*/  @!P6 FMUL R56, R56, R56 ;  /* 0x000000383838e220 */ /* 0x004fe20000400000 */
[----:B------:R-:W-:-:S03]  /*11ab0*/  FSETP.GEU.AND P6, PT, R57, -126, PT ;  /* 0xc2fc00003900780b */ /* 0x000fc60003fce000 */
[----:B------:R-:W2:Y:S06]  /*11ac0*/  MUFU.EX2 R60, R80 ;  /* 0x00000050003c7308 */ /* 0x000eac0000000800 */
[----:B------:R-:W-:Y:S01]  /*11ad0*/  @!P3 FMUL R62, R62, 0.5 ;  /* 0x3f0000003e3eb820 */ /* 0x000fe20000400000 */
[----:B-1----:R-:W-:Y:S01]  /*11ae0*/  @!P4 FMUL R54, R54, R54 ;  /* 0x000000363636c220 */ /* 0x002fe20000400000 */
[----:B------:R-:W-:Y:S02]  /*11af0*/  WARPGROUP.DEPBAR.LE gsb0, 0x0 ;  /* 0x00008000000079c5 */ /* 0x000fe40000010000 */
[C---:B------:R-:W-:Y:S01]  /*11b00*/  VIADD R24, R28.reuse, 0x40 ;  /* 0x000000401c187836 */ /* 0x040fe20000000000 */
[----:B------:R-:W-:Y:S01]  /*11b10*/  MOV R25, 0xc0000010 ;  /* 0xc000001000197802 */ /* 0x000fe20000000f00 */
[----:B------:R-:W-:Y:S01]  /*11b20*/  VIADD R26, R28, 0x240 ;  /* 0x000002401c1a7836 */ /* 0x000fe20000000000 */
[----:B------:R-:W-:Y:S01]  /*11b30*/  FSETP.GEU.AND P4, PT, R79, -126, PT ;  /* 0xc2fc00004f00780b */ /* 0x000fe20003f8e000 */
[----:B------:R-:W-:Y:S01]  /*11b40*/  IMAD.MOV.U32 R27, RZ, RZ, -0x3ffffff0 ;  /* 0xc0000010ff1b7424 */ /* 0x000fe200078e00ff */
[----:B------:R-:W-:Y:S01]  /*11b50*/  R2UR UR6, R24 ;  /* 0x00000000180672ca */ /* 0x000fe200000e0000 */
[----:B------:R-:W-:Y:S01]  /*11b60*/  VIADD R24, R28, 0x440 ;  /* 0x000004401c187836 */ /* 0x000fe20000000000 */
[----:B------:R-:W-:Y:S01]  /*11b70*/  R2UR UR7, R25 ;  /* 0x00000000190772ca */ /* 0x000fe200000e0000 */
[----:B------:R-:W-:Y:S01]  /*11b80*/  @!P6 FMUL R57, R57, 0.5 ;  /* 0x3f0000003939e820 */ /* 0x000fe20000400000 */
[----:B------:R-:W-:Y:S01]  /*11b90*/  MOV R25, 0xc0000010 ;  /* 0xc000001000197802 */ /* 0x000fe20000000f00 */
[----:B------:R-:W1:Y:S01]  /*11ba0*/  MUFU.EX2 R62, R62 ;  /* 0x0000003e003e7308 */ /* 0x000e620000000800 */
[----:B------:R-:W-:Y:S01]  /*11bb0*/  R2UR UR10, R26 ;  /* 0x000000001a0a72ca */ /* 0x000fe200000e0000 */
[----:B--2---:R-:W-:Y:S01]  /*11bc0*/  @!P5 FMUL R60, R60, R60 ;  /* 0x0000003c3c3cd220 */ /* 0x004fe20000400000 */
[----:B------:R-:W-:-:S02]  /*11bd0*/  R2UR UR11, R27 ;  /* 0x000000001b0b72ca */ /* 0x000fc400000e0000 */
[----:B------:R-:W-:Y:S01]  /*11be0*/  R2UR UR18, R24 ;  /* 0x00000000181272ca */ /* 0x000fe200000e0000 */
[----:B------:R-:W-:Y:S01]  /*11bf0*/  @!P4 FMUL R79, R79, 0.5 ;  /* 0x3f0000004f4fc820 */ /* 0x000fe20000400000 */
[----:B------:R-:W-:Y:S01]  /*11c00*/  R2UR UR19, R25 ;  /* 0x00000000191372ca */ /* 0x000fe200000e0000 */
[----:B------:R-:W2:Y:S01]  /*11c10*/  MUFU.EX2 R57, R57 ;  /* 0x0000003900397308 */ /* 0x000ea20000000800 */
[----:B------:R-:W-:Y:S02]  /*11c20*/  F2FP.F16.F32.PACK_AB R24, R176, R183 ;  /* 0x000000b7b018723e */ /* 0x000fe400000000ff */
[----:B------:R-:W-:Y:S01]  /*11c30*/  F2FP.F16.F32.PACK_AB R25, R178, R185 ;  /* 0x000000b9b219723e */ /* 0x000fe200000000ff */
[----:B------:R-:W-:Y:S01]  /*11c40*/  FADD R178, R69, R178 ;  /* 0x000000b245b27221 */ /* 0x000fe20000000000 */
[----:B------:R-:W-:Y:S01]  /*11c50*/  F2FP.F16.F32.PACK_AB R26, R181, R182 ;  /* 0x000000b6b51a723e */ /* 0x000fe200000000ff */
[----:B------:R-:W-:Y:S01]  /*11c60*/  FADD R182, R67, R182 ;  /* 0x000000b643b67221 */ /* 0x000fe20000000000 */
[----:B------:R-:W-:Y:S01]  /*11c70*/  F2FP.F16.F32.PACK_AB R27, R180, R187 ;  /* 0x000000bbb41b723e */ /* 0x000fe200000000ff */
[----:B------:R-:W-:Y:S01]  /*11c80*/  FADD R187, R178, R187 ;  /* 0x000000bbb2bb7221 */ /* 0x000fe20000000000 */
[----:B------:R-:W3:Y:S01]  /*11c90*/  MUFU.EX2 R58, R79 ;  /* 0x0000004f003a7308 */ /* 0x000ee20000000800 */
[----:B------:R-:W-:Y:S01]  /*11ca0*/  FADD R182, R182, R181 ;  /* 0x000000b5b6b67221 */ /* 0x000fe20000000000 */
[----:B------:R-:W-:Y:S01]  /*11cb0*/  WARPGROUP.ARRIVE ;  /* 0x00000000000079c5 */ /* 0x000fe20000000000 */
[----:B------:R-:W-:Y:S01]  /*11cc0*/  FADD R187, R187, R180 ;  /* 0x000000b4bbbb7221 */ /* 0x000fe20000000000 */
[----:B-1----:R-:W-:Y:S01]  /*11cd0*/  @!P3 FMUL R62, R62, R62 ;  /* 0x0000003e3e3eb220 */ /* 0x002fe20000400000 */
[----:B------:R-:W-:-:S02]  /*11ce0*/  FSETP.GEU.AND P3, PT, R65, -126, PT ;  /* 0xc2fc00004100780b */ /* 0x000fc40003f6e000 */
[----:B------:R-:W-:Y:S01]  /*11cf0*/  FSETP.GEU.AND P5, PT, R84, -126, PT ;  /* 0xc2fc00005400780b */ /* 0x000fe20003fae000 */
[----:B------:R-:W-:Y:S01]  /*11d00*/  HGMMA.64x16x16.F32 R168, R24, gdesc[UR4].tnspB, R168, gsb0 ;  /* 0x4020000418a87df0 */ /* 0x000fe200080008a8 */
[----:B--2---:R-:W-:Y:S01]  /*11d10*/  @!P6 FMUL R57, R57, R57 ;  /* 0x000000393939e220 */ /* 0x004fe20000400000 */
[----:B------:R-:W-:Y:S01]  /*11d20*/  FSETP.GEU.AND P6, PT, R85, -126, PT ;  /* 0xc2fc00005500780b */ /* 0x000fe20003fce000 */
[----:B---3--:R-:W-:Y:S01]  /*11d30*/  @!P4 FMUL R58, R58, R58 ;  /* 0x0000003a3a3ac220 */ /* 0x008fe20000400000 */
[----:B------:R-:W-:-:S06]  /*11d40*/  FSETP.GEU.AND P4, PT, R59, -126, PT ;  /* 0xc2fc00003b00780b */ /* 0x000fcc0003f8e000 */
[----:B------:R-:W-:Y:S02]  /*11d50*/  @!P3 FMUL R65, R65, 0.5 ;  /* 0x3f0000004141b820 */ /* 0x000fe40000400000 */
[----:B------:R-:W-:-:S03]  /*11d60*/  @!P5 FMUL R84, R84, 0.5 ;  /* 0x3f0000005454d820 */ /* 0x000fc60000400000 */
[----:B------:R-:W-:Y:S01]  /*11d70*/  @!P6 FMUL R85, R85, 0.5 ;  /* 0x3f0000005555e820 */ /* 0x000fe20000400000 */
[----:B------:R-:W1:Y:S01]  /*11d80*/  MUFU.EX2 R61, R84 ;  /* 0x00000054003d7308 */ /* 0x000e620000000800 */
[----:B------:R-:W-:-:S07]  /*11d90*/  @!P4 FMUL R59, R59, 0.5 ;  /* 0x3f0000003b3bc820 */ /* 0x000fce0000400000 */
[----:B------:R-:W2:Y:S08]  /*11da0*/  MUFU.EX2 R64, R85 ;  /* 0x0000005500407308 */ /* 0x000eb00000000800 */
[----:B------:R-:W3:Y:S01]  /*11db0*/  MUFU.EX2 R59, R59 ;  /* 0x0000003b003b7308 */ /* 0x000ee20000000800 */
[----:B-1----:R-:W-:Y:S01]  /*11dc0*/  @!P5 FMUL R61, R61, R61 ;  /* 0x0000003d3d3dd220 */ /* 0x002fe20000400000 */
[----:B------:R-:W-:-:S06]  /*11dd0*/  FSETP.GEU.AND P5, PT, R63, -126, PT ;  /* 0xc2fc00003f00780b */ /* 0x000fcc0003fae000 */
[----:B------:R-:W1:Y:S01]  /*11de0*/  MUFU.EX2 R65, R65 ;  /* 0x0000004100417308 */ /* 0x000e620000000800 */
[----:B--2---:R-:W-:Y:S01]  /*11df0*/  @!P6 FMUL R64, R64, R64 ;  /* 0x000000404040e220 */ /* 0x004fe20000400000 */
[----:B------:R-:W-:Y:S02]  /*11e00*/  WARPGROUP.DEPBAR.LE gsb0, 0x0 ;  /* 0x00008000000079c5 */ /* 0x000fe40000010000 */
[----:B------:R-:W-:Y:S01]  /*11e10*/  WARPGROUP.ARRIVE ;  /* 0x00000000000079c5 */ /* 0x000fe20000000000 */
[----:B------:R-:W-:Y:S02]  /*11e20*/  FSETP.GEU.AND P6, PT, R68, -126, PT ;  /* 0xc2fc00004400780b */ /* 0x000fe40003fce000 */
[----:B------:R-:W-:Y:S01]  /*11e30*/  @!P5 FMUL R63, R63, 0.5 ;  /* 0x3f0000003f3fd820 */ /* 0x000fe20000400000 */
[----:B---3--:R-:W-:Y:S02]  /*11e40*/  @!P4 FMUL R59, R59, R59 ;  /* 0x0000003b3b3bc220 */ /* 0x008fe40000400000 */
[----:B------:R-:W-:Y:S01]  /*11e50*/  HGMMA.64x16x16.F32 R160, R24, gdesc[UR8].tnspB, R160, gsb0 ;  /* 0x4020000818a07df0 */ /* 0x000fe200080008a0 */
[----:B------:R-:W-:-:S02]  /*11e60*/  FSETP.GEU.AND P4, PT, R66, -126, PT ;  /* 0xc2fc00004200780b */ /* 0x000fc40003f8e000 */
[----:B------:R-:W2:Y:S01]  /*11e70*/  MUFU.EX2 R63, R63 ;  /* 0x0000003f003f7308 */ /* 0x000ea20000000800 */
[----:B-1----:R-:W-:Y:S01]  /*11e80*/  @!P3 FMUL R65, R65, R65 ;  /* 0x000000414141b220 */ /* 0x002fe20000400000 */
[----:B------:R-:W-:-:S03]  /*11e90*/  FSETP.GEU.AND P3, PT, R90, -126, PT ;  /* 0xc2fc00005a00780b */ /* 0x000fc60003f6e000 */
[----:B------:R-:W-:-:S06]  /*11ea0*/  @!P6 FMUL R68, R68, 0.5 ;  /* 0x3f0000004444e820 */ /* 0x000fcc0000400000 */
[----:B------:R-:W-:Y:S01]  /*11eb0*/  @!P4 FMUL R66, R66, 0.5 ;  /* 0x3f0000004242c820 */ /* 0x000fe20000400000 */
[----:B------:R-:W1:Y:S01]  /*11ec0*/  MUFU.EX2 R68, R68 ;  /* 0x0000004400447308 */ /* 0x000e620000000800 */
[----:B--2---:R-:W-:Y:S02]  /*11ed0*/  @!P5 FMUL R63, R63, R63 ;  /* 0x0000003f3f3fd220 */ /* 0x004fe40000400000 */
[----:B------:R-:W-:Y:S01]  /*11ee0*/  @!P3 FMUL R90, R90, 0.5 ;  /* 0x3f0000005a5ab820 */ /* 0x000fe20000400000 */
[----:B------:R-:W-:-:S04]  /*11ef0*/  FSETP.GEU.AND P5, PT, R72, -126, PT ;  /* 0xc2fc00004800780b */ /* 0x000fc80003fae000 */
[----:B------:R-:W2:Y:S08]  /*11f00*/  MUFU.EX2 R66, R66 ;  /* 0x0000004200427308 */ /* 0x000eb00000000800 */
[----:B------:R-:W3:Y:S01]  /*11f10*/  MUFU.EX2 R67, R90 ;  /* 0x0000005a00437308 */ /* 0x000ee20000000800 */
[----:B-1----:R-:W-:Y:S01]  /*11f20*/  @!P6 FMUL R68, R68, R68 ;  /* 0x000000444444e220 */ /* 0x002fe20000400000 */
[----:B------:R-:W-:Y:S01]  /*11f30*/  FSETP.GEU.AND P6, PT, R93, -126, PT ;  /* 0xc2fc00005d00780b */ /* 0x000fe20003fce000 */
[----:B------:R-:W-:Y:S01]  /*11f40*/  @!P5 FMUL R72, R72, 0.5 ;  /* 0x3f0000004848d820 */ /* 0x000fe20000400000 */
[----:B--2---:R-:W-:Y:S01]  /*11f50*/  @!P4 FMUL R66, R66, R66 ;  /* 0x000000424242c220 */ /* 0x004fe20000400000 */
[----:B------:R-:W-:Y:S01]  /*11f60*/  FSETP.GEU.AND P4, PT, R70, -126, PT ;  /* 0xc2fc00004600780b */ /* 0x000fe20003f8e000 */
[----:B------:R-:W-:-:S02]  /*11f70*/  WARPGROUP.DEPBAR.LE gsb0, 0x0 ;  /* 0x00008000000079c5 */ /* 0x000fc40000010000 */
[----:B------:R-:W-:Y:S01]  /*11f80*/  WARPGROUP.ARRIVE ;  /* 0x00000000000079c5 */ /* 0x000fe20000000000 */
[----:B------:R-:W1:Y:S06]  /*11f90*/  MUFU.EX2 R72, R72 ;  /* 0x0000004800487308 */ /* 0x000e6c0000000800 */
[----:B------:R-:W-:Y:S01]  /*11fa0*/  @!P6 FMUL R93, R93, 0.5 ;  /* 0x3f0000005d5de820 */ /* 0x000fe20000400000 */
[----:B---3--:R-:W-:Y:S01]  /*11fb0*/  @!P3 FMUL R67, R67, R67 ;  /* 0x000000434343b220 */ /* 0x008fe20000400000 */
[----:B------:R-:W-:Y:S01]  /*11fc0*/  FSETP.GEU.AND P3, PT, R94, -126, PT ;  /* 0xc2fc00005e00780b */ /* 0x000fe20003f6e000 */
[----:B------:R-:W-:Y:S01]  /*11fd0*/  HGMMA.64x16x16.F32 R152, R24, gdesc[UR16].tnspB, R152, gsb0 ;  /* 0x4020001018987df0 */ /* 0x000fe20008000898 */
[----:B------:R-:W-:-:S06]  /*11fe0*/  @!P4 FMUL R70, R70, 0.5 ;  /* 0x3f0000004646c820 */ /* 0x000fcc0000400000 */
[----:B------:R-:W2:Y:S05]  /*11ff0*/  MUFU.EX2 R70, R70 ;  /* 0x0000004600467308 */ /* 0x000eaa0000000800 */
[----:B------:R-:W-:Y:S01]  /*12000*/  @!P3 FMUL R94, R94, 0.5 ;  /* 0x3f0000005e5eb820 */ /* 0x000fe20000400000 */
[----:B-1----:R-:W-:Y:S01]  /*12010*/  @!P5 FMUL R72, R72, R72 ;  /* 0x000000484848d220 */ /* 0x002fe20000400000 */
[----:B--2---:R-:W-:Y:S01]  /*12020*/  @!P4 FMUL R70, R70, R70 ;  /* 0x000000464646c220 */ /* 0x004fe20000400000 */
[----:B------:R-:W-:-:S13]  /*12030*/  FSETP.GEU.AND P4, PT, R95, -126, PT ;  /* 0xc2fc00005f00780b */ /* 0x000fda0003f8e000 */
[----:B------:R-:W-:Y:S01]  /*12040*/  @!P4 FMUL R95, R95, 0.5 ;  /* 0x3f0000005f5fc820 */ /* 0x000fe20000400000 */
[----:B------:R-:W-:Y:S02]  /*12050*/  WARPGROUP.DEPBAR.LE gsb0, 0x0 ;  /* 0x00008000000079c5 */ /* 0x000fe40000010000 */
[----:B------:R-:W-:Y:S01]  /*12060*/  MOV R25, 0xc0000010 ;  /* 0xc000001000197802 */ /* 0x000fe20000000f00 */
[C---:B------:R-:W-:Y:S02]  /*12070*/  VIADD R24, R28.reuse, 0x60 ;  /* 0x000000601c187836 */ /* 0x040fe40000000000 */
[----:B------:R-:W-:Y:S01]  /*12080*/  VIADD R26, R28, 0x260 ;  /* 0x000002601c1a7836 */ /* 0x000fe20000000000 */
[----:B------:R-:W-:Y:S01]  /*12090*/  R2UR UR7, R25 ;  /* 0x00000000190772ca */ /* 0x000fe200000e0000 */
[----:B------:R-:W-:Y:S01]  /*120a0*/  IMAD.MOV.U32 R27, RZ, RZ, -0x3ffffff0 ;  /* 0xc0000010ff1b7424 */ /* 0x000fe200078e00ff */
[----:B------:R-:W-:Y:S02]  /*120b0*/  MOV R25, 0xc0000010 ;  /* 0xc000001000197802 */ /* 0x000fe40000000f00 */
[----:B------:R-:W-:Y:S01]  /*120c0*/  R2UR UR6, R24 ;  /* 0x00000000180672ca */ /* 0x000fe200000e0000 */
[----:B------:R-:W-:Y:S01]  /*120d0*/  VIADD R24, R28, 0x460 ;  /* 0x000004601c187836 */ /* 0x000fe20000000000 */
[----:B------:R-:W-:Y:S01]  /*120e0*/  R2UR UR19, R25 ;  /* 0x00000000191372ca */ /* 0x000fe200000e0000 */
[----:B------:R-:W-:Y:S01]  /*120f0*/  FADD R25, R182, R41 ;  /* 0x00000029b6197221 */ /* 0x000fe20000000000 */
[----:B------:R-:W-:Y:S01]  /*12100*/  R2UR UR10, R26 ;  /* 0x000000001a0a72ca */ /* 0x000fe200000e0000 */
[----:B------:R-:W-:Y:S01]  /*12110*/  FADD R26, R187, R42 ;  /* 0x0000002abb1a7221 */ /* 0x000fe20000000000 */
[----:B------:R-:W-:Y:S01]  /*12120*/  R2UR UR18, R24 ;  /* 0x00000000181272ca */ /* 0x000fe200000e0000 */
[----:B------:R-:W-:Y:S01]  /*12130*/  FADD R74, R25, R44 ;  /* 0x0000002c194a7221 */ /* 0x000fe20000000000 */
[----:B------:R-:W-:Y:S01]  /*12140*/  F2FP.F16.F32.PACK_AB R24, R44, R41 ;  /* 0x000000292c18723e */ /* 0x000fe200000000ff */
[----:B------:R-:W-:Y:S01]  /*12150*/  FADD R44, R26, R53 ;  /* 0x000000351a2c7221 */ /* 0x000fe20000000000 */
[----:B------:R-:W-:Y:S01]  /*12160*/  R2UR UR11, R27 ;  /* 0x000000001b0b72ca */ /* 0x000fe200000e0000 */
[----:B------:R-:W1:Y:S01]  /*12170*/  MUFU.EX2 R41, R93 ;  /* 0x0000005d00297308 */ /* 0x000e620000000800 */
[----:B------:R-:W-:-:S02]  /*12180*/  F2FP.F16.F32.PACK_AB R25, R53, R42 ;  /* 0x0000002a3519723e */ /* 0x000fc400000000ff */
[----:B------:R-:W-:Y:S01]  /*12190*/  F2FP.F16.F32.PACK_AB R26, R46, R43 ;  /* 0x0000002b2e1a723e */ /* 0x000fe200000000ff */
[----:B------:R-:W-:Y:S01]  /*121a0*/  FADD R43, R74, R43 ;  /* 0x0000002b4a2b7221 */ /* 0x000fe20000000000 */
[----:B------:R-:W-:Y:S01]  /*121b0*/  F2FP.F16.F32.PACK_AB R27, R50, R45 ;  /* 0x0000002d321b723e */ /* 0x000fe200000000ff */
[----:B------:R-:W-:Y:S01]  /*121c0*/  FADD R45, R44, R45 ;  /* 0x0000002d2c2d7221 */ /* 0x000fe20000000000 */
[-C--:B------:R-:W-:Y:S01]  /*121d0*/  FFMA R44, R96, R4.reuse, -R177 ;  /* 0x00000004602c7223 */ /* 0x080fe200000008b1 */
[----:B------:R-:W-:Y:S01]  /*121e0*/  FADD R46, R43, R46 ;  /* 0x0000002e2b2e7221 */ /* 0x000fe20000000000 */
[----:B------:R-:W-:Y:S01]  /*121f0*/  WARPGROUP.ARRIVE ;  /* 0x00000000000079c5 */ /* 0x000fe20000000000 */
[----:B------:R-:W-:Y:S01]  /*12200*/  FADD R53, R45, R50 ;  /* 0x000000322d357221 */ /* 0x000fe20000000000 */
[----:B------:R-:W2:Y:S01]  /*12210*/  MUFU.EX2 R42, R94 ;  /* 0x0000005e002a7308 */ /* 0x000ea20000000800 */
[----:B------:R-:W-:Y:S01]  /*12220*/  FADD R69, R46, R33 ;  /* 0x000000212e457221 */ /* 0x000fe20000000000 */
[-C--:B------:R-:W-:Y:S01]  /*12230*/  FFMA R45, R97, R4.reuse, -R177 ;  /* 0x00000004612d7223 */ /* 0x080fe200000008b1 */
[----:B------:R-:W-:Y:S01]  /*12240*/  FADD R46, R53, R30 ;  /* 0x0000001e352e7221 */ /* 0x000fe20000000000 */
[----:B------:R-:W-:Y:S01]  /*12250*/  HGMMA.64x16x16.F32 R168, R24, gdesc[UR4].tnspB, R168, gsb0 ;  /* 0x4020000418a87df0 */ /* 0x000fe200080008a8 */
[----:B------:R-:W-:Y:S01]  /*12260*/  FADD R69, R69, R22 ;  /* 0x0000001645457221 */ /* 0x000fe20000000000 */
[----:B-1----:R-:W-:Y:S01]  /*12270*/  @!P6 FMUL R41, R41, R41 ;  /* 0x000000292929e220 */ /* 0x002fe20000400000 */
[----:B------:R-:W-:Y:S01]  /*12280*/  FSETP.GEU.AND P5, PT, R44, -126, PT ;  /* 0xc2fc00002c00780b */ /* 0x000fe20003fae000 */
[----:B------:R-:W1:Y:S01]  /*12290*/  MUFU.EX2 R43, R95 ;  /* 0x0000005f002b7308 */ /* 0x000e620000000800 */
[----:B------:R-:W-:Y:S01]  /*122a0*/  FSETP.GEU.AND P6, PT, R45, -126, PT ;  /* 0xc2fc00002d00780b */ /* 0x000fe20003fce000 */
[----:B------:R-:W-:Y:S01]  /*122b0*/  FFMA R50, R115, R4, -R179 ;  /* 0x0000000473327223 */ /* 0x000fe200000008b3 */
[----:B--2---:R-:W-:Y:S01]  /*122c0*/  @!P3 FMUL R42, R42, R42 ;  /* 0x0000002a2a2ab220 */ /* 0x004fe20000400000 */
[----:B------:R-:W-:-:S08]  /*122d0*/  FSETP.GEU.AND P3, PT, R98, -126, PT ;  /* 0xc2fc00006200780b */ /* 0x000fd00003f6e000 */
[----:B------:R-:W-:Y:S02]  /*122e0*/  @!P5 FMUL R44, R44, 0.5 ;  /* 0x3f0000002c2cd820 */ /* 0x000fe40000400000 */
[----:B------:R-:W-:Y:S01]  /*122f0*/  @!P6 FMUL R45, R45, 0.5 ;  /* 0x3f0000002d2de820 */ /* 0x000fe20000400000 */
[----:B-1----:R-:W-:Y:S01]  /*12300*/  @!P4 FMUL R43, R43, R43 ;  /* 0x0000002b2b2bc220 */ /* 0x002fe20000400000 */
[----:B------:R-:W-:Y:S02]  /*12310*/  FSETP.GEU.AND P4, PT, R99, -126, PT ;  /* 0xc2fc00006300780b */ /* 0x000fe40003f8e000 */
[----:B------:R-:W1:Y:S01]  /*12320*/  MUFU.EX2 R44, R44 ;  /* 0x0000002c002c7308 */ /* 0x000e620000000800 */
[----:B------:R-:W-:-:S07]  /*12330*/  @!P3 FMUL R98, R98, 0.5 ;  /* 0x3f0000006262b820 */ /* 0x000fce0000400000 */
[----:B------:R-:W2:Y:S03]  /*12340*/  MUFU.EX2 R45, R45 ;  /* 0x0000002d002d7308 */ /* 0x000ea60000000800 */
[----:B------:R-:W-:Y:S01]  /*12350*/  @!P4 FMUL R99, R99, 0.5 ;  /* 0x3f0000006363c820 */ /* 0x000fe20000400000 */
[----:B-1----:R-:W-:Y:S01]  /*12360*/  @!P5 FMUL R44, R44, R44 ;  /* 0x0000002c2c2cd220 */ /* 0x002fe20000400000 */
[----:B------:R-:W-:Y:S01]  /*12370*/  FSETP.GEU.AND P5, PT, R100, -126, PT ;  /* 0xc2fc00006400780b */ /* 0x000fe20003fae000 */
[----:B------:R-:W-:Y:S02]  /*12380*/  WARPGROUP.DEPBAR.LE gsb0, 0x0 ;  /* 0x00008000000079c5 */ /* 0x000fe40000010000 */
[----:B------:R-:W-:Y:S01]  /*12390*/  WARPGROUP.ARRIVE ;  /* 0x00000000000079c5 */ /* 0x000fe20000000000 */
[----:B--2---:R-:W-:Y:S01]  /*123a0*/  @!P6 FMUL R45, R45, R45 ;  /* 0x0000002d2d2de220 */ /* 0x004fe20000400000 */
[----:B------:R-:W-:-:S04]  /*123b0*/  FSETP.GEU.AND P6, PT, R101, -126, PT ;  /* 0xc2fc00006500780b */ /* 0x000fc80003fce000 */
[----:B------:R-:W-:Y:S04]  /*123c0*/  HGMMA.64x16x16.F32 R160, R24, gdesc[UR8].tnspB, R160, gsb0 ;  /* 0x4020000818a07df0 */ /* 0x000fe800080008a0 */
[----:B------:R-:W-:-:S05]  /*123d0*/  @!P5 FMUL R100, R100, 0.5 ;  /* 0x3f0000006464d820 */ /* 0x000fca0000400000 */
[----:B------:R-:W-:Y:S01]  /*123e0*/  @!P6 FMUL R101, R101, 0.5 ;  /* 0x3f0000006565e820 */ /* 0x000fe20000400000 */
[----:B------:R-:W-:Y:S02]  /*123f0*/  WARPGROUP.DEPBAR.LE gsb0, 0x0 ;  /* 0x00008000000079c5 */ /* 0x000fe40000010000 */
[----:B------:R-:W-:-:S06]  /*12400*/  WARPGROUP.ARRIVE ;  /* 0x00000000000079c5 */ /* 0x000fcc0000000000 */
[----:B------:R-:W-:Y:S03]  /*12410*/  HGMMA.64x16x16.F32 R152, R24, gdesc[UR16].tnspB, R152, gsb0 ;  /* 0x4020001018987df0 */ /* 0x000fe60008000898 */
[----:B------:R-:W-:Y:S02]  /*12420*/  WARPGROUP.DEPBAR.LE gsb0, 0x0 ;  /* 0x00008000000079c5 */ /* 0x000fe40000010000 */
[----:B------:R-:W-:Y:S01]  /*12430*/  IMAD.MOV.U32 R25, RZ, RZ, -0x3ffffff0 ;  /* 0xc0000010ff197424 */ /* 0x000fe200078e00ff */
[----:B------:R-:W-:Y:S01]  /*12440*/  MOV R27, 0xc0000010 ;  /* 0xc0000010001b7802 */ /* 0x000fe20000000f00 */
[C---:B------:R-:W-:Y:S02]  /*12450*/  VIADD R24, R28.reuse, 0x80 ;  /* 0x000000801c187836 */ /* 0x040fe40000000000 */
[----:B------:R-:W-:Y:S01]  /*12460*/  VIADD R26, R28, 0x480 ;  /* 0x000004801c1a7836 */ /* 0x000fe20000000000 */
[----:B------:R-:W-:Y:S01]  /*12470*/  R2UR UR7, R25 ;  /* 0x00000000190772ca */ /* 0x000fe200000e0000 */
[----:B------:R-:W-:Y:S01]  /*12480*/  IMAD.MOV.U32 R25, RZ, RZ, -0x3ffffff0 ;  /* 0xc0000010ff197424 */ /* 0x000fe200078e00ff */
[----:B------:R-:W-:-:S02]  /*12490*/  R2UR UR6, R24 ;  /* 0x00000000180672ca */ /* 0x000fc400000e0000 */
[----:B------:R-:W-:Y:S02]  /*124a0*/  IADD3 R24, R28, 0x280, RZ ;  /* 0x000002801c187810 */ /* 0x000fe40007ffe0ff */
[----:B------:R-:W-:Y:S02]  /*124b0*/  R2UR UR11, R25 ;  /* 0x00000000190b72ca */ /* 0x000fe400000e0000 */
[----:B------:R-:W-:Y:S02]  /*124c0*/  R2UR UR10, R24 ;  /* 0x00000000180a72ca */ /* 0x000fe400000e0000 */
[----:B------:R-:W-:Y:S02]  /*124d0*/  R2UR UR18, R26 ;  /* 0x000000001a1272ca */ /* 0x000fe400000e0000 */
[----:B------:R-:W-:Y:S02]  /*124e0*/  R2UR UR19, R27 ;  /* 0x000000001b1372ca */ /* 0x000fe400000e0000 */
[----:B------:R-:W-:-:S02]  /*124f0*/  F2FP.F16.F32.PACK_AB R24, R22, R33 ;  /* 0x000000211618723e */ /* 0x000fc400000000ff */
[----:B------:R-:W-:Y:S01]  /*12500*/  F2FP.F16.F32.PACK_AB R25, R31, R30 ;  /* 0x0000001e1f19723e */ /* 0x000fe200000000ff */
[----:B------:R-:W1:Y:S01]  /*12510*/  MUFU.EX2 R33, R99 ;  /* 0x0000006300217308 */ /* 0x000e620000000800 */
[----:B------:R-:W-:Y:S01]  /*12520*/  F2FP.F16.F32.PACK_AB R26, R35, R32 ;  /* 0x00000020231a723e */ /* 0x000fe200000000ff */
[----:B------:R-:W-:Y:S01]  /*12530*/  FADD R32, R69, R32 ;  /* 0x0000002045207221 */ /* 0x000fe20000000000 */
[----:B------:R-:W-:Y:S01]  /*12540*/  F2FP.F16.F32.PACK_AB R27, R47, R36 ;  /* 0x000000242f1b723e */ /* 0x000fe200000000ff */
[----:B------:R-:W-:Y:S01]  /*12550*/  FADD R31, R46, R31 ;  /* 0x0000001f2e1f7221 */ /* 0x000fe20000000000 */
[-C--:B------:R-:W-:Y:S01]  /*12560*/  FFMA R46, R111, R4.reuse, -R179 ;  /* 0x000000046f2e7223 */ /* 0x080fe200000008b3 */
[----:B------:R-:W-:Y:S01]  /*12570*/  FADD R53, R32, R35 ;  /* 0x0000002320357221 */ /* 0x000fe20000000000 */
[----:B------:R-:W-:Y:S01]  /*12580*/  WARPGROUP.ARRIVE ;  /* 0x00000000000079c5 */ /* 0x000fe20000000000 */
[----:B------:R-:W2:Y:S01]  /*12590*/  MUFU.EX2 R30, R98 ;  /* 0x00000062001e7308 */ /* 0x000ea20000000800 */
[-CC-:B------:R-:W-:Y:S01]  /*125a0*/  FFMA R32, R102, R4.reuse, -R179.reuse ;  /* 0x0000000466207223 */ /* 0x180fe200000008b3 */
[----:B------:R-:W-:Y:S01]  /*125b0*/  FFMA R35, R103, R4, -R179 ;  /* 0x0000000467237223 */ /* 0x000fe200000008b3 */
[----:B------:R-:W-:-:S02]  /*125c0*/  FADD R36, R31, R36 ;  /* 0x000000241f247221 */ /* 0x000fc40000000000 */
[----:B------:R-:W-:Y:S02]  /*125d0*/  HGMMA.64x16x16.F32 R168, R24, gdesc[UR4].tnspB, R168, gsb0 ;  /* 0x4020000418a87df0 */ /* 0x000fe400080008a8 */
[----:B------:R-:W-:Y:S01]  /*125e0*/  FADD R47, R36, R47 ;  /* 0x0000002f242f7221 */ /* 0x000fe20000000000 */
[----:B------:R-:W3:Y:S01]  /*125f0*/  MUFU.EX2 R22, R100 ;  /* 0x0000006400167308 */ /* 0x000ee20000000800 */
[----:B-1----:R-:W-:Y:S01]  /*12600*/  @!P4 FMUL R33, R33, R33 ;  /* 0x000000212121c220 */ /* 0x002fe20000400000 */
[----:B------:R-:W-:Y:S01]  /*12610*/  FSETP.GEU.AND P4, PT, R35, -126, PT ;  /* 0xc2fc00002300780b */ /* 0x000fe20003f8e000 */
[----:B------:R-:W-:-:S05]  /*12620*/  FFMA R36, R106, R4, -R179 ;  /* 0x000000046a247223 */ /* 0x000fca00000008b3 */
[----:B------:R-:W1:Y:S01]  /*12630*/  MUFU.EX2 R31, R101 ;  /* 0x00000065001f7308 */ /* 0x000e620000000800 */
[----:B--2---:R-:W-:Y:S01]  /*12640*/  @!P3 FMUL R30, R30, R30 ;  /* 0x0000001e1e1eb220 */ /* 0x004fe20000400000 */
[----:B------:R-:W-:-:S05]  /*12650*/  FSETP.GEU.AND P3, PT, R32, -126, PT ;  /* 0xc2fc00002000780b */ /* 0x000fca0003f6e000 */
[----:B------:R-:W-:Y:S01]  /*12660*/  @!P4 FMUL R35, R35, 0.5 ;  /* 0x3f0000002323c820 */ /* 0x000fe20000400000 */
[----:B---3--:R-:W-:Y:S01]  /*12670*/  @!P5 FMUL R22, R22, R22 ;  /* 0x000000161616d220 */ /* 0x008fe20000400000 */
[----:B------:R-:W-:-:S04]  /*12680*/  FSETP.GEU.AND P5, PT, R104, -126, PT ;  /* 0xc2fc00006800780b */ /* 0x000fc80003fae000 */
[----:B------:R-:W2:Y:S02]  /*12690*/  MUFU.EX2 R35, R35 ;  /* 0x0000002300237308 */ /* 0x000ea40000000800 */
[----:B------:R-:W-:Y:S01]  /*126a0*/  @!P3 FMUL R32, R32, 0.5 ;  /* 0x3f0000002020b820 */ /* 0x000fe20000400000 */
[----:B-1----:R-:W-:Y:S01]  /*126b0*/  @!P6 FMUL R31, R31, R31 ;  /* 0x0000001f1f1fe220 */ /* 0x002fe20000400000 */
[----:B------:R-:W-:-:S04]  /*126c0*/  FSETP.GEU.AND P6, PT, R105, -126, PT ;  /* 0xc2fc00006900780b */ /* 0x000fc80003fce000 */
[----:B------:R-:W1:Y:S01]  /*126d0*/  MUFU.EX2 R32, R32 ;  /* 0x0000002000207308 */ /* 0x000e620000000800 */
[----:B------:R-:W-:Y:S01]  /*126e0*/  @!P5 FMUL R104, R104, 0.5 ;  /* 0x3f0000006868d820 */ /* 0x000fe20000400000 */
[----:B--2---:R-:W-:Y:S01]  /*126f0*/  @!P4 FMUL R35, R35, R35 ;  /* 0x000000232323c220 */ /* 0x004fe20000400000 */
[----:B------:R-:W-:Y:S02]  /*12700*/  WARPGROUP.DEPBAR.LE gsb0, 0x0 ;  /* 0x00008000000079c5 */ /* 0x000fe40000010000 */
[----:B------:R-:W-:-:S04]  /*12710*/  WARPGROUP.ARRIVE ;  /* 0x00000000000079c5 */ /* 0x000fc80000000000 */
[----:B------:R-:W-:Y:S01]  /*12720*/  @!P6 FMUL R105, R105, 0.5 ;  /* 0x3f0000006969e820 */ /* 0x000fe20000400000 */
[----:B-1----:R-:W-:Y:S01]  /*12730*/  @!P3 FMUL R32, R32, R32 ;  /* 0x000000202020b220 */ /* 0x002fe20000400000 */
[----:B------:R-:W-:Y:S01]  /*12740*/  HGMMA.64x16x16.F32 R160, R24, gdesc[UR8].tnspB, R160, gsb0 ;  /* 0x4020000818a07df0 */ /* 0x000fe200080008a0 */
[----:B------:R-:W-:-:S13]  /*12750*/  FSETP.GEU.AND P3, PT, R36, -126, PT ;  /* 0xc2fc00002400780b */ /* 0x000fda0003f6e000 */
[----:B------:R-:W-:-:S06]  /*12760*/  @!P3 FMUL R36, R36, 0.5 ;  /* 0x3f0000002424b820 */ /* 0x000fcc0000400000 */
[----:B------:R-:W1:Y:S02]  /*12770*/  MUFU.EX2 R36, R36 ;  /* 0x0000002400247308 */ /* 0x000e640000000800 */
[----:B-1----:R-:W-:Y:S01]  /*12780*/  @!P3 FMUL R36, R36, R36 ;  /* 0x000000242424b220 */ /* 0x002fe20000400000 */
[----:B------:R-:W-:Y:S01]  /*12790*/  FSETP.GEU.AND P3, PT, R110, -126, PT ;  /* 0xc2fc00006e00780b */ /* 0x000fe20003f6e000 */
[----:B------:R-:W-:Y:S02]  /*127a0*/  WARPGROUP.DEPBAR.LE gsb0, 0x0 ;  /* 0x00008000000079c5 */ /* 0x000fe40000010000 */
[----:B------:R-:W-:-:S06]  /*127b0*/  WARPGROUP.ARRIVE ;  /* 0x00000000000079c5 */ /* 0x000fcc0000000000 */
[----:B------:R-:W-:Y:S04]  /*127c0*/  HGMMA.64x16x16.F32 R152, R24, gdesc[UR16].tnspB, R152, gsb0 ;  /* 0x4020001018987df0 */ /* 0x000fe80008000898 */
[----:B------:R-:W-:Y:S01]  /*127d0*/  @!P3 FMUL R110, R110, 0.5 ;  /* 0x3f0000006e6eb820 */ /* 0x000fe20000400000 */
        /* <DEDUP_REMOVED lines=15> */
[----:B------:R-:W-:Y:S01]  /*128d0*/  FADD R38, R47, R38 ;  /* 0x000000262f267221 */ /* 0x000fe20000000000 */
[----:B------:R-:W-:Y:S01]  /*128e0*/  F2FP.F16.F32.PACK_AB R26, R39, R48 ;  /* 0x00000030271a723e */ /* 0x000fe200000000ff */
[----:B------:R-:W-:Y:S01]  /*128f0*/  FFMA R47, R107, R4, -R179 ;  /* 0x000000046b2f7223 */ /* 0x000fe200000008b3 */
[----:B------:R-:W-:Y:S01]  /*12900*/  F2FP.F16.F32.PACK_AB R27, R51, R40 ;  /* 0x00000028331b723e */ /* 0x000fe200000000ff */
[----:B------:R-:W-:Y:S01]  /*12910*/  FADD R49, R38, R49 ;  /* 0x0000003126317221 */ /* 0x000fe20000000000 */
[-CC-:B------:R-:W-:Y:S02]  /*12920*/  FFMA R38, R108, R4.reuse, -R177.reuse ;  /* 0x000000046c267223 */ /* 0x180fe400000008b1 */
[----:B------:R-:W-:Y:S01]  /*12930*/  WARPGROUP.ARRIVE ;  /* 0x00000000000079c5 */ /* 0x000fe20000000000 */
[----:B------:R-:W-:Y:S01]  /*12940*/  FSETP.GEU.AND P4, PT, R47, -126, PT ;  /* 0xc2fc00002f00780b */ /* 0x000fe20003f8e000 */
[----:B------:R-:W-:Y:S01]  /*12950*/  FADD R40, R49, R40 ;  /* 0x0000002831287221 */ /* 0x000fe20000000000 */
[----:B------:R-:W-:-:S03]  /*12960*/  FFMA R49, R116, R4, -R177 ;  /* 0x0000000474317223 */ /* 0x000fc600000008b1 */
[----:B------:R-:W-:Y:S01]  /*12970*/  HGMMA.64x16x16.F32 R168, R24, gdesc[UR4].tnspB, R168, gsb0 ;  /* 0x4020000418a87df0 */ /* 0x000fe200080008a8 */
[----:B------:R-:W-:Y:S01]  /*12980*/  FADD R40, R40, R51 ;  /* 0x0000003328287221 */ /* 0x000fe20000000000 */
[----:B------:R-:W-:-:S06]  /*12990*/  FFMA R51, R118, R4, -R179 ;  /* 0x0000000476337223 */ /* 0x000fcc00000008b3 */
[----:B------:R-:W-:-:S06]  /*129a0*/  @!P4 FMUL R47, R47, 0.5 ;  /* 0x3f0000002f2fc820 */ /* 0x000fcc0000400000 */
[----:B------:R-:W1:Y:S02]  /*129b0*/  MUFU.EX2 R47, R47 ;  /* 0x0000002f002f7308 */ /* 0x000e640000000800 */
[----:B-1----:R-:W-:Y:S01]  /*129c0*/  @!P4 FMUL R47, R47, R47 ;  /* 0x0000002f2f2fc220 */ /* 0x002fe20000400000 */
[----:B------:R-:W-:Y:S01]  /*129d0*/  FSETP.GEU.AND P4, PT, R46, -126, PT ;  /* 0xc2fc00002e00780b */ /* 0x000fe20003f8e000 */
[----:B------:R-:W-:Y:S02]  /*129e0*/  WARPGROUP.DEPBAR.LE gsb0, 0x0 ;  /* 0x00008000000079c5 */ /* 0x000fe40000010000 */
[----:B------:R-:W-:-:S10]  /*129f0*/  WARPGROUP.ARRIVE ;  /* 0x00000000000079c5 */ /* 0x000fd40000000000 */
[----:B------:R-:W-:Y:S01]  /*12a00*/  @!P4 FMUL R46, R46, 0.5 ;  /* 0x3f0000002e2ec820 */ /* 0x000fe20000400000 */
[----:B------:R-:W-:Y:S05]  /*12a10*/  HGMMA.64x16x16.F32 R160, R24, gdesc[UR8].tnspB, R160, gsb0 ;  /* 0x4020000818a07df0 */ /* 0x000fea00080008a0 */
[----:B------:R-:W1:Y:S02]  /*12a20*/  MUFU.EX2 R46, R46 ;  /* 0x0000002e002e7308 */ /* 0x000e640000000800 */
[----:B-1----:R-:W-:Y:S01]  /*12a30*/  @!P4 FMUL R46, R46, R46 ;  /* 0x0000002e2e2ec220 */ /* 0x002fe20000400000 */
[----:B------:R-:W-:-:S13]  /*12a40*/  FSETP.GEU.AND P4, PT, R50, -126, PT ;  /* 0xc2fc00003200780b */ /* 0x000fda0003f8e000 */
[----:B------:R-:W-:-:S06]  /*12a50*/  @!P4 FMUL R50, R50, 0.5 ;  /* 0x3f0000003232c820 */ /* 0x000fcc0000400000 */
[----:B------:R-:W1:Y:S01]  /*12a60*/  MUFU.EX2 R50, R50 ;  /* 0x0000003200327308 */ /* 0x000e620000000800 */
[----:B------:R-:W-:Y:S02]  /*12a70*/  WARPGROUP.DEPBAR.LE gsb0, 0x0 ;  /* 0x00008000000079c5 */ /* 0x000fe40000010000 */
[----:B------:R-:W-:-:S06]  /*12a80*/  WARPGROUP.ARRIVE ;  /* 0x00000000000079c5 */ /* 0x000fcc0000000000 */
[----:B------:R-:W-:Y:S01]  /*12a90*/  HGMMA.64x16x16.F32 R152, R24, gdesc[UR16].tnspB, R152, gsb0 ;  /* 0x4020001018987df0 */ /* 0x000fe20008000898 */
[----:B-1----:R-:W-:Y:S02]  /*12aa0*/  @!P4 FMUL R50, R50, R50 ;  /* 0x000000323232c220 */ /* 0x002fe40000400000 */
[----:B------:R-:W-:Y:S02]  /*12ab0*/  WARPGROUP.DEPBAR.LE gsb0, 0x0 ;  /* 0x00008000000079c5 */ /* 0x000fe40000010000 */
[----:B------:R-:W-:Y:S01]  /*12ac0*/  FADD R24, R53, R34 ;  /* 0x0000002235187221 */ /* 0x000fe20000000000 */
[----:B------:R-:W-:Y:S01]  /*12ad0*/  IMAD.MOV.U32 R25, RZ, RZ, -0x3ffffff0 ;  /* 0xc0000010ff197424 */ /* 0x000fe200078e00ff */
[----:B------:R-:W-:Y:S01]  /*12ae0*/  MOV R27, 0xc0000010 ;  /* 0xc0000010001b7802 */ /* 0x000fe20000000f00 */
[----:B------:R-:W-:Y:S02]  /*12af0*/  VIADD R26, R28, 0x4c0 ;  /* 0x000004c01c1a7836 */ /* 0x000fe40000000000 */
[----:B------:R-:W-:Y:S01]  /*12b00*/  FADD R37, R24, R37 ;  /* 0x0000002518257221 */ /* 0x000fe20000000000 */
[----:B------:R-:W-:Y:S01]  /*12b10*/  VIADD R24, R28, 0xc0 ;  /* 0x000000c01c187836 */ /* 0x000fe20000000000 */
[----:B------:R-:W-:Y:S01]  /*12b20*/  R2UR UR7, R25 ;  /* 0x00000000190772ca */ /* 0x000fe200000e0000 */
[----:B------:R-:W-:Y:S01]  /*12b30*/  IMAD.MOV.U32 R25, RZ, RZ, -0x3ffffff0 ;  /* 0xc0000010ff197424 */ /* 0x000fe200078e00ff */
[----:B------:R-:W-:Y:S01]  /*12b40*/  R2UR UR18, R26 ;  /* 0x000000001a1272ca */ /* 0x000fe200000e0000 */
[----:B------:R-:W-:Y:S01]  /*12b50*/  FADD R48, R37, R48 ;  /* 0x0000003025307221 */ /* 0x000fe20000000000 */
[----:B------:R-:W-:Y:S01]  /*12b60*/  R2UR UR6, R24 ;  /* 0x00000000180672ca */ /* 0x000fe200000e0000 */
[----:B------:R-:W1:Y:S01]  /*12b70*/  MUFU.EX2 R34, R104 ;  /* 0x0000006800227308 */ /* 0x000e620000000800 */
[----:B------:R-:W-:Y:S01]  /*12b80*/  IADD3 R24, R28, 0x2c0, RZ ;  /* 0x000002c01c187810 */ /* 0x000fe20007ffe0ff */
[----:B------:R-:W-:Y:S01]  /*12b90*/  FADD R48, R48, R39 ;  /* 0x0000002730307221 */ /* 0x000fe20000000000 */
[----:B------:R-:W-:Y:S01]  /*12ba0*/  R2UR UR11, R25 ;  /* 0x00000000190b72ca */ /* 0x000fe200000e0000 */
[----:B------:R-:W-:Y:S01]  /*12bb0*/  FFMA R53, R120, R4, -R177 ;  /* 0x0000000478357223 */ /* 0x000fe200000008b1 */
[----:B------:R-:W-:-:S02]  /*12bc0*/  R2UR UR10, R24 ;  /* 0x00000000180a72ca */ /* 0x000fc400000e0000 */
[----:B------:R-:W-:Y:S01]  /*12bd0*/  R2UR UR19, R27 ;  /* 0x000000001b1372ca */ /* 0x000fe200000e0000 */
[----:B------:R-:W2:Y:S01]  /*12be0*/  MUFU.EX2 R37, R105 ;  /* 0x0000006900257308 */ /* 0x000ea20000000800 */
[----:B------:R-:W-:Y:S02]  /*12bf0*/  F2FP.F16.F32.PACK_AB R24, R52, R15 ;  /* 0x0000000f3418723e */ /* 0x000fe400000000ff */
[----:B------:R-:W-:Y:S01]  /*12c00*/  F2FP.F16.F32.PACK_AB R25, R54, R13 ;  /* 0x0000000d3619723e */ /* 0x000fe200000000ff */
[----:B------:R-:W-:Y:S01]  /*12c10*/  FADD R13, R40, R13 ;  /* 0x0000000d280d7221 */ /* 0x000fe20000000000 */
[----:B------:R-:W-:Y:S01]  /*12c20*/  F2FP.F16.F32.PACK_AB R26, R56, R29 ;  /* 0x0000001d381a723e */ /* 0x000fe200000000ff */
[--C-:B------:R-:W-:Y:S01]  /*12c30*/  FFMA R40, R113, R4, -R177.reuse ;  /* 0x0000000471287223 */ /* 0x100fe200000008b1 */
[----:B------:R-:W-:Y:S01]  /*12c40*/  F2FP.F16.F32.PACK_AB R27, R58, R55 ;  /* 0x000000373a1b723e */ /* 0x000fe200000000ff */
[----:B------:R-:W3:Y:S01]  /*12c50*/  MUFU.EX2 R39, R110 ;  /* 0x0000006e00277308 */ /* 0x000ee20000000800 */
[----:B-1----:R-:W-:Y:S01]  /*12c60*/  @!P5 FMUL R34, R34, R34 ;  /* 0x000000222222d220 */ /* 0x002fe20000400000 */
[----:B------:R-:W-:Y:S01]  /*12c70*/  FSETP.GEU.AND P5, PT, R38, -126, PT ;  /* 0xc2fc00002600780b */ /* 0x000fe20003fae000 */
[----:B------:R-:W-:Y:S01]  /*12c80*/  WARPGROUP.ARRIVE ;  /* 0x00000000000079c5 */ /* 0x000fe20000000000 */
[----:B------:R-:W-:Y:S01]  /*12c90*/  FADD R54, R13, R54 ;  /* 0x000000360d367221 */ /* 0x000fe20000000000 */
[----:B------:R-:W-:-:S03]  /*12ca0*/  FFMA R13, R112, R4, -R177 ;  /* 0x00000004700d7223 */ /* 0x000fc600000008b1 */
[----:B------:R-:W-:Y:S01]  /*12cb0*/  FADD R55, R54, R55 ;  /* 0x0000003736377221 */ /* 0x000fe20000000000 */
[----:B------:R-:W-:Y:S01]  /*12cc0*/  HGMMA.64x16x16.F32 R168, R24, gdesc[UR4].tnspB, R168, gsb0 ;  /* 0x4020000418a87df0 */ /* 0x000fe200080008a8 */
[----:B--2---:R-:W-:Y:S01]  /*12cd0*/  @!P6 FMUL R37, R37, R37 ;  /* 0x000000252525e220 */ /* 0x004fe20000400000 */
[----:B------:R-:W-:Y:S01]  /*12ce0*/  FSETP.GEU.AND P6, PT, R109, -126, PT ;  /* 0xc2fc00006d00780b */ /* 0x000fe20003fce000 */
[----:B------:R-:W-:Y:S01]  /*12cf0*/  FADD R55, R55, R58 ;  /* 0x0000003a37377221 */ /* 0x000fe20000000000 */
[----:B------:R-:W-:Y:S02]  /*12d00*/  FFMA R54, R121, R4, -R177 ;  /* 0x0000000479367223 */ /* 0x000fe400000008b1 */
[----:B------:R-:W-:Y:S01]  /*12d10*/  @!P5 FMUL R38, R38, 0.5 ;  /* 0x3f0000002626d820 */ /* 0x000fe20000400000 */
[----:B---3--:R-:W-:Y:S01]  /*12d20*/  @!P3 FMUL R39, R39, R39 ;  /* 0x000000272727b220 */ /* 0x008fe20000400000 */
[----:B------:R-:W-:-:S04]  /*12d30*/  FSETP.GEU.AND P3, PT, R114, -126, PT ;  /* 0xc2fc00007200780b */ /* 0x000fc80003f6e000 */
[----:B------:R-:W1:Y:S03]  /*12d40*/  MUFU.EX2 R38, R38 ;  /* 0x0000002600267308 */ /* 0x000e660000000800 */
[----:B------:R-:W-:-:S06]  /*12d50*/  @!P6 FMUL R109, R109, 0.5 ;  /* 0x3f0000006d6de820 */ /* 0x000fcc0000400000 */
[----:B------:R-:W-:Y:S01]  /*12d60*/  @!P3 FMUL R114, R114, 0.5 ;  /* 0x3f0000007272b820 */ /* 0x000fe20000400000 */
        /* <DEDUP_REMOVED lines=14> */
[----:B-1----:R-:W-:Y:S01]  /*12e50*/  @!P5 FMUL R49, R49, R49 ;  /* 0x000000313131d220 */ /* 0x002fe20000400000 */
[----:B------:R-:W-:-:S13]  /*12e60*/  FSETP.GEU.AND P5, PT, R53, -126, PT ;  /* 0xc2fc00003500780b */ /* 0x000fda0003fae000 */
[----:B------:R-:W-:-:S06]  /*12e70*/  @!P5 FMUL R53, R53, 0.5 ;  /* 0x3f0000003535d820 */ /* 0x000fcc0000400000 */
[----:B------:R-:W1:Y:S01]  /*12e80*/  MUFU.EX2 R53, R53 ;  /* 0x0000003500357308 */ /* 0x000e620000000800 */
[----:B------:R-:W-:Y:S02]  /*12e90*/  WARPGROUP.DEPBAR.LE gsb0, 0x0 ;  /* 0x00008000000079c5 */ /* 0x000fe40000010000 */
[----:B------:R-:W-:Y:S01]  /*12ea0*/  FADD R25, R48, R15 ;  /* 0x0000000f30197221 */ /* 0x000fe20000000000 */
[C---:B------:R-:W-:Y:S01]  /*12eb0*/  VIADD R24, R28.reuse, 0xe0 ;  /* 0x000000e01c187836 */ /* 0x040fe20000000000 */
[----:B------:R-:W-:Y:S01]  /*12ec0*/  MOV R27, 0xc0000010 ;  /* 0xc0000010001b7802 */ /* 0x000fe20000000f00 */
[----:B------:R-:W-:Y:S02]  /*12ed0*/  VIADD R26, R28, 0x4e0 ;  /* 0x000004e01c1a7836 */ /* 0x000fe40000000000 */
[----:B------:R-:W-:Y:S01]  /*12ee0*/  FADD R52, R25, R52 ;  /* 0x0000003419347221 */ /* 0x000fe20000000000 */
[----:B------:R-:W-:Y:S01]  /*12ef0*/  IMAD.MOV.U32 R25, RZ, RZ, -0x3ffffff0 ;  /* 0xc0000010ff197424 */ /* 0x000fe200078e00ff */
[----:B------:R-:W-:Y:S01]  /*12f00*/  R2UR UR6, R24 ;  /* 0x00000000180672ca */ /* 0x000fe200000e0000 */
[----:B------:R-:W2:Y:S01]  /*12f10*/  MUFU.EX2 R15, R109 ;  /* 0x0000006d000f7308 */ /* 0x000ea20000000800 */
[----:B------:R-:W-:Y:S01]  /*12f20*/  IADD3 R24, R28, 0x2e0, RZ ;  /* 0x000002e01c187810 */ /* 0x000fe20007ffe0ff */
[----:B------:R-:W-:Y:S01]  /*12f30*/  FFMA R48, R117, R4, -R177 ;  /* 0x0000000475307223 */ /* 0x000fe200000008b1 */
[----:B------:R-:W-:Y:S01]  /*12f40*/  R2UR UR7, R25 ;  /* 0x00000000190772ca */ /* 0x000fe200000e0000 */
[----:B------:R-:W-:Y:S01]  /*12f50*/  IMAD.MOV.U32 R25, RZ, RZ, -0x3ffffff0 ;  /* 0xc0000010ff197424 */ /* 0x000fe200078e00ff */
[----:B------:R-:W-:Y:S01]  /*12f60*/  R2UR UR10, R24 ;  /* 0x00000000180a72ca */ /* 0x000fe200000e0000 */
[----:B-1----:R-:W-:Y:S01]  /*12f70*/  @!P5 FMUL R53, R53, R53 ;  /* 0x000000353535d220 */ /* 0x002fe20000400000 */
[----:B------:R-:W-:-:S02]  /*12f80*/  R2UR UR18, R26 ;  /* 0x000000001a1272ca */ /* 0x000fc400000e0000 */
[----:B------:R-:W-:Y:S02]  /*12f90*/  R2UR UR11, R25 ;  /* 0x00000000190b72ca */ /* 0x000fe400000e0000 */
[----:B------:R-:W-:Y:S02]  /*12fa0*/  R2UR UR19, R27 ;  /* 0x000000001b1372ca */ /* 0x000fe400000e0000 */
[----:B------:R-:W-:Y:S02]  /*12fb0*/  F2FP.F16.F32.PACK_AB R24, R57, R60 ;  /* 0x0000003c3918723e */ /* 0x000fe400000000ff */
[----:B------:R-:W-:Y:S01]  /*12fc0*/  F2FP.F16.F32.PACK_AB R25, R59, R62 ;  /* 0x0000003e3b19723e */ /* 0x000fe200000000ff */
[----:B------:R-:W-:Y:S01]  /*12fd0*/  FADD R62, R55, R62 ;  /* 0x0000003e373e7221 */ /* 0x000fe20000000000 */
[----:B------:R-:W-:Y:S01]  /*12fe0*/  F2FP.F16.F32.PACK_AB R26, R64, R61 ;  /* 0x0000003d401a723e */ /* 0x000fe200000000ff */
[----:B--2---:R-:W-:Y:S01]  /*12ff0*/  @!P6 FMUL R15, R15, R15 ;  /* 0x0000000f0f0fe220 */ /* 0x004fe20000400000 */
[----:B------:R-:W-:Y:S01]  /*13000*/  F2FP.F16.F32.PACK_AB R27, R66, R65 ;  /* 0x00000041421b723e */ /* 0x000fe200000000ff */
[----:B------:R-:W-:Y:S01]  /*13010*/  FFMA R55, R122, R4, -R179 ;  /* 0x000000047a377223 */ /* 0x000fe200000008b3 */
[----:B------:R-:W-:Y:S01]  /*13020*/  FSETP.GEU.AND P6, PT, R40, -126, PT ;  /* 0xc2fc00002800780b */ /* 0x000fe20003fce000 */
[----:B------:R-:W-:Y:S01]  /*13030*/  FADD R62, R62, R59 ;  /* 0x0000003b3e3e7221 */ /* 0x000fe20000000000 */
[----:B------:R-:W-:Y:S01]  /*13040*/  WARPGROUP.ARRIVE ;  /* 0x00000000000079c5 */ /* 0x000fe20000000000 */
[----:B------:R-:W-:-:S02]  /*13050*/  FSETP.GEU.AND P5, PT, R124, -126, PT ;  /* 0xc2fc00007c00780b */ /* 0x000fc40003fae000 */
[----:B------:R-:W-:-:S03]  /*13060*/  FADD R65, R62, R65 ;  /* 0x000000413e417221 */ /* 0x000fc60000000000 */
[----:B------:R-:W-:Y:S01]  /*13070*/  HGMMA.64x16x16.F32 R168, R24, gdesc[UR4].tnspB, R168, gsb0 ;  /* 0x4020000418a87df0 */ /* 0x000fe200080008a8 */
[----:B------:R-:W-:-:S04]  /*13080*/  FADD R66, R65, R66 ;  /* 0x0000004241427221 */ /* 0x000fc80000000000 */
[----:B------:R-:W-:-:S03]  /*13090*/  @!P6 FMUL R40, R40, 0.5 ;  /* 0x3f0000002828e820 */ /* 0x000fc60000400000 */
[----:B------:R-:W-:-:S03]  /*130a0*/  @!P5 FMUL R124, R124, 0.5 ;  /* 0x3f0000007c7cd820 */ /* 0x000fc60000400000 */
[----:B------:R-:W1:Y:S08]  /*130b0*/  MUFU.EX2 R40, R40 ;  /* 0x0000002800287308 */ /* 0x000e700000000800 */
[----:B------:R-:W2:Y:S01]  /*130c0*/  MUFU.EX2 R124, R124 ;  /* 0x0000007c007c7308 */ /* 0x000ea20000000800 */
[----:B-1----:R-:W-:Y:S01]  /*130d0*/  @!P6 FMUL R40, R40, R40 ;  /* 0x000000282828e220 */ /* 0x002fe20000400000 */
[----:B------:R-:W-:Y:S01]  /*130e0*/  FSETP.GEU.AND P6, PT, R48, -126, PT ;  /* 0xc2fc00003000780b */ /* 0x000fe20003fce000 */
[----:B--2---:R-:W-:Y:S01]  /*130f0*/  @!P5 FMUL R124, R124, R124 ;  /* 0x0000007c7c7cd220 */ /* 0x004fe20000400000 */
[----:B------:R-:W-:Y:S01]  /*13100*/  FSETP.GEU.AND P5, PT, R128, -126, PT ;  /* 0xc2fc00008000780b */ /* 0x000fe20003fae000 */
[----:B------:R-:W-:-:S02]  /*13110*/  WARPGROUP.DEPBAR.LE gsb0, 0x0 ;  /* 0x00008000000079c5 */ /* 0x000fc40000010000 */
[----:B------:R-:W-:-:S08]  /*13120*/  WARPGROUP.ARRIVE ;  /* 0x00000000000079c5 */ /* 0x000fd00000000000 */
[----:B------:R-:W-:Y:S01]  /*13130*/  @!P6 FMUL R48, R48, 0.5 ;  /* 0x3f0000003030e820 */ /* 0x000fe20000400000 */
[----:B------:R-:W-:Y:S05]  /*13140*/  HGMMA.64x16x16.F32 R160, R24, gdesc[UR8].tnspB, R160, gsb0 ;  /* 0x4020000818a07df0 */ /* 0x000fea00080008a0 */
[----:B------:R-:W1:Y:S01]  /*13150*/  MUFU.EX2 R48, R48 ;  /* 0x0000003000307308 */ /* 0x000e620000000800 */
[----:B------:R-:W-:-:S07]  /*13160*/  @!P5 FMUL R128, R128, 0.5 ;  /* 0x3f0000008080d820 */ /* 0x000fce0000400000 */
[----:B------:R-:W2:Y:S01]  /*13170*/  MUFU.EX2 R128, R128 ;  /* 0x0000008000807308 */ /* 0x000ea20000000800 */
[----:B-1----:R-:W-:Y:S01]  /*13180*/  @!P6 FMUL R48, R48, R48 ;  /* 0x000000303030e220 */ /* 0x002fe20000400000 */
[----:B------:R-:W-:Y:S01]  /*13190*/  FSETP.GEU.AND P6, PT, R54, -126, PT ;  /* 0xc2fc00003600780b */ /* 0x000fe20003fce000 */
[----:B--2---:R-:W-:Y:S01]  /*131a0*/  @!P5 FMUL R128, R128, R128 ;  /* 0x000000808080d220 */ /* 0x004fe20000400000 */
[----:B------:R-:W-:-:S11]  /*131b0*/  FSETP.GEU.AND P5, PT, R132, -126, PT ;  /* 0xc2fc00008400780b */ /* 0x000fd60003fae000 */
[----:B------:R-:W-:-:S06]  /*131c0*/  @!P6 FMUL R54, R54, 0.5 ;  /* 0x3f0000003636e820 */ /* 0x000fcc0000400000 */
[----:B------:R-:W1:Y:S01]  /*131d0*/  MUFU.EX2 R54, R54 ;  /* 0x0000003600367308 */ /* 0x000e620000000800 */
[----:B------:R-:W-:Y:S01]  /*131e0*/  @!P5 FMUL R132, R132, 0.5 ;  /* 0x3f0000008484d820 */ /* 0x000fe20000400000 */
[----:B------:R-:W-:Y:S02]  /*131f0*/  WARPGROUP.DEPBAR.LE gsb0, 0x0 ;  /* 0x00008000000079c5 */ /* 0x000fe40000010000 */
[----:B------:R-:W-:-:S04]  /*13200*/  WARPGROUP.ARRIVE ;  /* 0x00000000000079c5 */ /* 0x000fc80000000000 */
[----:B------:R-:W2:Y:S02]  /*13210*/  MUFU.EX2 R132, R132 ;  /* 0x0000008400847308 */ /* 0x000ea40000000800 */
[----:B------:R-:W-:Y:S01]  /*13220*/  HGMMA.64x16x16.F32 R152, R24, gdesc[UR16].tnspB, R152, gsb0 ;  /* 0x4020001018987df0 */ /* 0x000fe20008000898 */
[----:B-1----:R-:W-:Y:S01]  /*13230*/  @!P6 FMUL R54, R54, R54 ;  /* 0x000000363636e220 */ /* 0x002fe20000400000 */
[----:B------:R-:W-:Y:S01]  /*13240*/  FSETP.GEU.AND P6, PT, R125, -126, PT ;  /* 0xc2fc00007d00780b */ /* 0x000fe20003fce000 */
[----:B--2---:R-:W-:Y:S01]  /*13250*/  @!P5 FMUL R132, R132, R132 ;  /* 0x000000848484d220 */ /* 0x004fe20000400000 */
[----:B------:R-:W-:-:S11]  /*13260*/  FSETP.GEU.AND P5, PT, R136, -126, PT ;  /* 0xc2fc00008800780b */ /* 0x000fd60003fae000 */
[----:B------:R-:W-:-:S06]  /*13270*/  @!P6 FMUL R125, R125, 0.5 ;  /* 0x3f0000007d7de820 */ /* 0x000fcc0000400000 */
[----:B------:R-:W1:Y:S01]  /*13280*/  MUFU.EX2 R125, R125 ;  /* 0x0000007d007d7308 */ /* 0x000e620000000800 */
[----:B------:R-:W-:-:S07]  /*13290*/  @!P5 FMUL R136, R136, 0.5 ;  /* 0x3f0000008888d820 */ /* 0x000fce0000400000 */
[----:B------:R-:W2:Y:S01]  /*132a0*/  MUFU.EX2 R136, R136 ;  /* 0x0000008800887308 */ /* 0x000ea20000000800 */
[----:B------:R-:W-:Y:S02]  /*132b0*/  WARPGROUP.DEPBAR.LE gsb0, 0x0 ;  /* 0x00008000000079c5 */ /* 0x000fe40000010000 */
[----:B------:R-:W-:Y:S01]  /*132c0*/  FADD R25, R52, R29 ;  /* 0x0000001d34197221 */ /* 0x000fe20000000000 */
[C---:B------:R-:W-:Y:S01]  /*132d0*/  VIADD R24, R28.reuse, 0x100 ;  /* 0x000001001c187836 */ /* 0x040fe20000000000 */
[----:B------:R-:W-:Y:S01]  /*132e0*/  MOV R27, 0xc0000010 ;  /* 0xc0000010001b7802 */ /* 0x000fe20000000f00 */
[----:B------:R-:W-:Y:S02]  /*132f0*/  VIADD R26, R28, 0x500 ;  /* 0x000005001c1a7836 */ /* 0x000fe40000000000 */
[----:B------:R-:W-:Y:S01]  /*13300*/  FADD R25, R25, R56 ;  /* 0x0000003819197221 */ /* 0x000fe20000000000 */
[----:B------:R-:W3:Y:S01]  /*13310*/  MUFU.EX2 R29, R114 ;  /* 0x00000072001d7308 */ /* 0x000ee20000000800 */
[----:B------:R-:W-:Y:S01]  /*13320*/  R2UR UR6, R24 ;  /* 0x00000000180672ca */ /* 0x000fe200000e0000 */
[-CC-:B------:R-:W-:Y:S01]  /*13330*/  FFMA R52, R119, R4.reuse, -R179.reuse ;  /* 0x0000000477347223 */ /* 0x180fe200000008b3 */
[----:B------:R-:W-:Y:S01]  /*13340*/  FADD R60, R25, R60 ;  /* 0x0000003c193c7221 */ /* 0x000fe20000000000 */
[----:B------:R-:W-:Y:S01]  /*13350*/  IMAD.MOV.U32 R25, RZ, RZ, -0x3ffffff0 ;  /* 0xc0000010ff197424 */ /* 0x000fe200078e00ff */
[----:B------:R-:W-:Y:S01]  /*13360*/  IADD3 R24, R28, 0x300, RZ ;  /* 0x000003001c187810 */ /* 0x000fe20007ffe0ff */
[----:B------:R-:W-:Y:S01]  /*13370*/  FFMA R56, R123, R4, -R179 ;  /* 0x000000047b387223 */ /* 0x000fe200000008b3 */
[----:B------:R-:W-:Y:S01]  /*13380*/  R2UR UR18, R26 ;  /* 0x000000001a1272ca */ /* 0x000fe200000e0000 */
[----:B-1----:R-:W-:Y:S01]  /*13390*/  @!P6 FMUL R125, R125, R125 ;  /* 0x0000007d7d7de220 */ /* 0x002fe20000400000 */
[----:B------:R-:W-:Y:S01]  /*133a0*/  R2UR UR7, R25 ;  /* 0x00000000190772ca */ /* 0x000fe200000e0000 */
[----:B------:R-:W-:Y:S01]  /*133b0*/  IMAD.MOV.U32 R25, RZ, RZ, -0x3ffffff0 ;  /* 0xc0000010ff197424 */ /* 0x000fe200078e00ff */
[----:B------:R-:W-:Y:S01]  /*133c0*/  R2UR UR10, R24 ;  /* 0x00000000180a72ca */ /* 0x000fe200000e0000 */
[----:B--2---:R-:W-:Y:S01]  /*133d0*/  @!P5 FMUL R136, R136, R136 ;  /* 0x000000888888d220 */ /* 0x004fe20000400000 */
[----:B------:R-:W-:Y:S01]  /*133e0*/  R2UR UR19, R27 ;  /* 0x000000001b1372ca */ /* 0x000fe200000e0000 */
[----:B------:R-:W-:Y:S01]  /*133f0*/  FADD R60, R60, R57 ;  /* 0x000000393c3c7221 */ /* 0x000fe20000000000 */
[----:B------:R-:W-:Y:S01]  /*13400*/  R2UR UR11, R25 ;  /* 0x00000000190b72ca */ /* 0x000fe200000e0000 */
[----:B------:R-:W-:Y:S01]  /*13410*/  FFMA R4, R151, R4, -R179 ;  /* 0x0000000497047223 */ /* 0x000fe200000008b3 */
[----:B------:R-:W-:Y:S01]  /*13420*/  F2FP.F16.F32.PACK_AB R24, R68, R63 ;  /* 0x0000003f4418723e */ /* 0x000fe200000000ff */
[----:B---3--:R-:W-:Y:S01]  /*13430*/  @!P3 FMUL R29, R29, R29 ;  /* 0x0000001d1d1db220 */ /* 0x008fe20000400000 */
[----:B------:R-:W-:Y:S01]  /*13440*/  F2FP.F16.F32.PACK_AB R25, R70, R67 ;  /* 0x000000434619723e */ /* 0x000fe200000000ff */
[----:B------:R-:W-:Y:S01]  /*13450*/  FADD R61, R60, R61 ;  /* 0x0000003d3c3d7221 */ /* 0x000fe20000000000 */
[----:B------:R-:W-:Y:S01]  /*13460*/  F2FP.F16.F32.PACK_AB R26, R41, R72 ;  /* 0x00000048291a723e */ /* 0x000fe200000000ff */
[----:B------:R-:W-:Y:S01]  /*13470*/  FADD R67, R66, R67 ;  /* 0x0000004342437221 */ /* 0x000fe20000000000 */
[----:B------:R-:W-:Y:S01]  /*13480*/  F2FP.F16.F32.PACK_AB R27, R43, R42 ;  /* 0x0000002a2b1b723e */ /* 0x000fe200000000ff */
[----:B------:R-:W-:Y:S01]  /*13490*/  FADD R64, R61, R64 ;  /* 0x000000403d407221 */ /* 0x000fe20000000000 */
[----:B------:R-:W-:Y:S01]  /*134a0*/  FSETP.GEU.AND P3, PT, R51, -126, PT ;  /* 0xc2fc00003300780b */ /* 0x000fe20003f6e000 */
[----:B------:R-:W-:Y:S01]  /*134b0*/  FADD R67, R67, R70 ;  /* 0x0000004643437221 */ /* 0x000fe20000000000 */
[----:B------:R-:W-:Y:S01]  /*134c0*/  WARPGROUP.ARRIVE ;  /* 0x00000000000079c5 */ /* 0x000fe20000000000 */
[----:B------:R-:W-:Y:S01]  /*134d0*/  FSETP.GEU.AND P4, PT, R52, -126, PT ;  /* 0xc2fc00003400780b */ /* 0x000fe20003f8e000 */
[----:B------:R-:W-:Y:S01]  /*134e0*/  FADD R63, R64, R63 ;  /* 0x0000003f403f7221 */ /* 0x000fe20000000000 */
[----:B------:R-:W-:Y:S01]  /*134f0*/  FSETP.GEU.AND P6, PT, R129, -126, PT ;  /* 0xc2fc00008100780b */ /* 0x000fe20003fce000 */
[----:B------:R-:W-:Y:S01]  /*13500*/  FADD R42, R67, R42 ;  /* 0x0000002a432a7221 */ /* 0x000fe20000000000 */
[----:B------:R-:W-:Y:S01]  /*13510*/  FSETP.GEU.AND P5, PT, R140, -126, PT ;  /* 0xc2fc00008c00780b */ /* 0x000fe20003fae000 */
[----:B------:R-:W-:Y:S01]  /*13520*/  HGMMA.64x16x16.F32 R168, R24, gdesc[UR4].tnspB, R168, gsb0 ;  /* 0x4020000418a87df0 */ /* 0x000fe200080008a8 */
[----:B------:R-:W-:Y:S01]  /*13530*/  FADD R63, R63, R68 ;  /* 0x000000443f3f7221 */ /* 0x000fe20000000000 */
[----:B------:R-:W-:-:S03]  /*13540*/  FADD R43, R42, R43 ;  /* 0x0000002b2a2b7221 */ /* 0x000fc60000000000 */
[----:B------:R-:W-:Y:S01]  /*13550*/  @!P3 FMUL R51, R51, 0.5 ;  /* 0x3f0000003333b820 */ /* 0x000fe20000400000 */
[----:B------:R-:W-:Y:S02]  /*13560*/  FADD R72, R63, R72 ;  /* 0x000000483f487221 */ /* 0x000fe40000000000 */
[----:B------:R-:W-:Y:S02]  /*13570*/  @!P4 FMUL R52, R52, 0.5 ;  /* 0x3f0000003434c820 */ /* 0x000fe40000400000 */
[----:B------:R-:W-:Y:S01]  /*13580*/  @!P6 FMUL R129, R129, 0.5 ;  /* 0x3f0000008181e820 */ /* 0x000fe20000400000 */
[----:B------:R-:W1:Y:S01]  /*13590*/  MUFU.EX2 R51, R51 ;  /* 0x0000003300337308 */ /* 0x000e620000000800 */
[----:B------:R-:W-:Y:S01]  /*135a0*/  @!P5 FMUL R140, R140, 0.5 ;  /* 0x3f0000008c8cd820 */ /* 0x000fe20000400000 */
[----:B------:R-:W-:-:S06]  /*135b0*/  FADD R41, R72, R41 ;  /* 0x0000002948297221 */ /* 0x000fcc0000000000 */
[----:B------:R-:W2:Y:S08]  /*135c0*/  MUFU.EX2 R52, R52 ;  /* 0x0000003400347308 */ /* 0x000eb00000000800 */
[----:B------:R-:W3:Y:S01]  /*135d0*/  MUFU.EX2 R129, R129 ;  /* 0x0000008100817308 */ /* 0x000ee20000000800 */
[----:B-1----:R-:W-:Y:S01]  /*135e0*/  @!P3 FMUL R51, R51, R51 ;  /* 0x000000333333b220 */ /* 0x002fe20000400000 */
[----:B------:R-:W-:-:S06]  /*135f0*/  FSETP.GEU.AND P3, PT, R55, -126, PT ;  /* 0xc2fc00003700780b */ /* 0x000fcc0003f6e000 */
[----:B------:R-:W1:Y:S01]  /*13600*/  MUFU.EX2 R140, R140 ;  /* 0x0000008c008c7308 */ /* 0x000e620000000800 */
[----:B--2---:R-:W-:Y:S01]  /*13610*/  @!P4 FMUL R52, R52, R52 ;  /* 0x000000343434c220 */ /* 0x004fe20000400000 */
[C---:B------:R-:W-:Y:S01]  /*13620*/  FSETP.GEU.AND P4, PT, R56.reuse, -126, PT ;  /* 0xc2fc00003800780b */ /* 0x040fe20003f8e000 */
[----:B------:R-:W-:Y:S02]  /*13630*/  WARPGROUP.DEPBAR.LE gsb0, 0x0 ;  /* 0x00008000000079c5 */ /* 0x000fe40000010000 */
[----:B------:R-:W-:Y:S02]  /*13640*/  WARPGROUP.ARRIVE ;  /* 0x00000000000079c5 */ /* 0x000fe40000000000 */
[----:B------:R-:W-:Y:S01]  /*13650*/  @!P3 FMUL R55, R55, 0.5 ;  /* 0x3f0000003737b820 */ /* 0x000fe20000400000 */
[----:B---3--:R-:W-:Y:S01]  /*13660*/  @!P6 FMUL R129, R129, R129 ;  /* 0x000000818181e220 */ /* 0x008fe20000400000 */
[----:B------:R-:W-:Y:S02]  /*13670*/  FSETP.GEU.AND P6, PT, R133, -126, PT ;  /* 0xc2fc00008500780b */ /* 0x000fe40003fce000 */
[----:B------:R-:W-:Y:S04]  /*13680*/  HGMMA.64x16x16.F32 R160, R24, gdesc[UR8].tnspB, R160, gsb0 ;  /* 0x4020000818a07df0 */ /* 0x000fe800080008a0 */
[----:B------:R-:W-:Y:S01]  /*13690*/  @!P4 FMUL R56, R56, 0.5 ;  /* 0x3f0000003838c820 */ /* 0x000fe20000400000 */
[----:B------:R-:W2:Y:S01]  /*136a0*/  MUFU.EX2 R55, R55 ;  /* 0x0000003700377308 */ /* 0x000ea20000000800 */
[----:B-1----:R-:W-:Y:S01]  /*136b0*/  @!P5 FMUL R140, R140, R140 ;  /* 0x0000008c8c8cd220 */ /* 0x002fe20000400000 */
[----:B------:R-:W-:-:S06]  /*136c0*/  FSETP.GEU.AND P5, PT, R144, -126, PT ;  /* 0xc2fc00009000780b */ /* 0x000fcc0003fae000 */
[----:B------:R-:W1:Y:S01]  /*136d0*/  MUFU.EX2 R56, R56 ;  /* 0x0000003800387308 */ /* 0x000e620000000800 */
[----:B------:R-:W-:-:S06]  /*136e0*/  @!P6 FMUL R133, R133, 0.5 ;  /* 0x3f0000008585e820 */ /* 0x000fcc0000400000 */
[----:B------:R-:W-:Y:S01]  /*136f0*/  @!P5 FMUL R144, R144, 0.5 ;  /* 0x3f0000009090d820 */ /* 0x000fe20000400000 */
[----:B------:R-:W3:Y:S01]  /*13700*/  MUFU.EX2 R133, R133 ;  /* 0x0000008500857308 */ /* 0x000ee20000000800 */
[----:B--2---:R-:W-:Y:S01]  /*13710*/  @!P3 FMUL R55, R55, R55 ;  /* 0x000000373737b220 */ /* 0x004fe20000400000 */
[----:B------:R-:W-:-:S06]  /*13720*/  FSETP.GEU.AND P3, PT, R126, -126, PT ;  /* 0xc2fc00007e00780b */ /* 0x000fcc0003f6e000 */
[----:B------:R-:W2:Y:S01]  /*13730*/  MUFU.EX2 R144, R144 ;  /* 0x0000009000907308 */ /* 0x000ea20000000800 */
[----:B-1----:R-:W-:Y:S01]  /*13740*/  @!P4 FMUL R56, R56, R56 ;  /* 0x000000383838c220 */ /* 0x002fe20000400000 */
[----:B------:R-:W-:-:S05]  /*13750*/  FSETP.GEU.AND P4, PT, R127, -126, PT ;  /* 0xc2fc00007f00780b */ /* 0x000fca0003f8e000 */
[----:B------:R-:W-:Y:S01]  /*13760*/  @!P3 FMUL R126, R126, 0.5 ;  /* 0x3f0000007e7eb820 */ /* 0x000fe20000400000 */
[----:B---3--:R-:W-:Y:S01]  /*13770*/  @!P6 FMUL R133, R133, R133 ;  /* 0x000000858585e220 */ /* 0x008fe20000400000 */
[----:B------:R-:W-:-:S04]  /*13780*/  FSETP.GEU.AND P6, PT, R137, -126, PT ;  /* 0xc2fc00008900780b */ /* 0x000fc80003fce000 */
[----:B------:R-:W1:Y:S02]  /*13790*/  MUFU.EX2 R126, R126 ;  /* 0x0000007e007e7308 */ /* 0x000e640000000800 */
[----:B------:R-:W-:Y:S01]  /*137a0*/  @!P4 FMUL R127, R127, 0.5 ;  /* 0x3f0000007f7fc820 */ /* 0x000fe20000400000 */
[----:B------:R-:W-:Y:S02]  /*137b0*/  WARPGROUP.DEPBAR.LE gsb0, 0x0 ;  /* 0x00008000000079c5 */ /* 0x000fe40000010000 */
[----:B------:R-:W-:Y:S01]  /*137c0*/  WARPGROUP.ARRIVE ;  /* 0x00000000000079c5 */ /* 0x000fe20000000000 */
[----:B--2---:R-:W-:Y:S01]  /*137d0*/  @!P5 FMUL R144, R144, R144 ;  /* 0x000000909090d220 */ /* 0x004fe20000400000 */
[----:B------:R-:W-:Y:S01]  /*137e0*/  FSETP.GEU.AND P5, PT, R148, -126, PT ;  /* 0xc2fc00009400780b */ /* 0x000fe20003fae000 */
[----:B------:R-:W2:Y:S01]  /*137f0*/  MUFU.EX2 R127, R127 ;  /* 0x0000007f007f7308 */ /* 0x000ea20000000800 */
[----:B------:R-:W-:Y:S02]  /*13800*/  @!P6 FMUL R137, R137, 0.5 ;  /* 0x3f0000008989e820 */ /* 0x000fe40000400000 */
[----:B------:R-:W-:Y:S05]  /*13810*/  HGMMA.64x16x16.F32 R152, R24, gdesc[UR16].tnspB, R152, gsb0 ;  /* 0x4020001018987df0 */ /* 0x000fea0008000898 */
[----:B------:R-:W3:Y:S01]  /*13820*/  MUFU.EX2 R137, R137 ;  /* 0x0000008900897308 */ /* 0x000ee20000000800 */
[----:B-1----:R-:W-:Y:S01]  /*13830*/  @!P3 FMUL R126, R126, R126 ;  /* 0x0000007e7e7eb220 */ /* 0x002fe20000400000 */
[----:B------:R-:W-:-:S02]  /*13840*/  FSETP.GEU.AND P3, PT, R130, -126, PT ;  /* 0xc2fc00008200780b */ /* 0x000fc40003f6e000 */
[----:B------:R-:W-:Y:S01]  /*13850*/  @!P5 FMUL R148, R148, 0.5 ;  /* 0x3f0000009494d820 */ /* 0x000fe20000400000 */
[----:B--2---:R-:W-:Y:S01]  /*13860*/  @!P4 FMUL R127, R127, R127 ;  /* 0x0000007f7f7fc220 */ /* 0x004fe20000400000 */
[----:B------:R-:W-:-:S04]  /*13870*/  FSETP.GEU.AND P4, PT, R131, -126, PT ;  /* 0xc2fc00008300780b */ /* 0x000fc80003f8e000 */
[----:B------:R-:W1:Y:S05]  /*13880*/  MUFU.EX2 R148, R148 ;  /* 0x0000009400947308 */ /* 0x000e6a0000000800 */
[----:B------:R-:W-:Y:S01]  /*13890*/  @!P3 FMUL R130, R130, 0.5 ;  /* 0x3f0000008282b820 */ /* 0x000fe20000400000 */
[----:B---3--:R-:W-:Y:S01]  /*138a0*/  @!P6 FMUL R137, R137, R137 ;  /* 0x000000898989e220 */ /* 0x008fe20000400000 */
[----:B------:R-:W-:-:S04]  /*138b0*/  FSETP.GEU.AND P6, PT, R141, -126, PT ;  /* 0xc2fc00008d00780b */ /* 0x000fc80003fce000 */
[----:B------:R-:W2:Y:S01]  /*138c0*/  MUFU.EX2 R130, R130 ;  /* 0x0000008200827308 */ /* 0x000ea20000000800 */
[----:B------:R-:W-:Y:S01]  /*138d0*/  @!P4 FMUL R131, R131, 0.5 ;  /* 0x3f0000008383c820 */ /* 0x000fe20000400000 */
[----:B-1----:R-:W-:-:S06]  /*138e0*/  @!P5 FMUL R148, R148, R148 ;  /* 0x000000949494d220 */ /* 0x002fcc0000400000 */
[----:B------:R-:W1:Y:S01]  /*138f0*/  MUFU.EX2 R131, R131 ;  /* 0x0000008300837308 */ /* 0x000e620000000800 */
[----:B------:R-:W-:Y:S01]  /*13900*/  @!P6 FMUL R141, R141, 0.5 ;  /* 0x3f0000008d8de820 */ /* 0x000fe20000400000 */
[----:B------:R-:W-:Y:S02]  /*13910*/  WARPGROUP.DEPBAR.LE gsb0, 0x0 ;  /* 0x00008000000079c5 */ /* 0x000fe40000010000 */
[----:B------:R-:W-:Y:S01]  /*13920*/  IMAD.MOV.U32 R25, RZ, RZ, -0x3ffffff0 ;  /* 0xc0000010ff197424 */ /* 0x000fe200078e00ff */
[----:B------:R-:W-:Y:S01]  /*13930*/  MOV R27, 0xc0000010 ;  /* 0xc0000010001b7802 */ /* 0x000fe20000000f00 */
[----:B------:R-:W-:Y:S02]  /*13940*/  VIADD R24, R28, 0x120 ;  /* 0x000001201c187836 */ /* 0x000fe40000000000 */
[----:B--2---:R-:W-:Y:S01]  /*13950*/  @!P3 FMUL R130, R130, R130 ;  /* 0x000000828282b220 */ /* 0x004fe20000400000 */
[----:B------:R-:W-:Y:S01]  /*13960*/  VIADD R26, R28, 0x520 ;  /* 0x000005201c1a7836 */ /* 0x000fe20000000000 */
[----:B------:R-:W-:Y:S01]  /*13970*/  R2UR UR7, R25 ;  /* 0x00000000190772ca */ /* 0x000fe200000e0000 */
[----:B------:R-:W-:Y:S01]  /*13980*/  IMAD.MOV.U32 R25, RZ, RZ, -0x3ffffff0 ;  /* 0xc0000010ff197424 */ /* 0x000fe200078e00ff */
[----:B------:R-:W-:Y:S01]  /*13990*/  R2UR UR6, R24 ;  /* 0x00000000180672ca */ /* 0x000fe200000e0000 */
[----:B-1----:R-:W-:Y:S01]  /*139a0*/  @!P4 FMUL R131, R131, R131 ;  /* 0x000000838383c220 */ /* 0x002fe20000400000 */
[----:B------:R-:W-:Y:S01]  /*139b0*/  IADD3 R24, R28, 0x320, RZ ;  /* 0x000003201c187810 */ /* 0x000fe20007ffe0ff */
[----:B------:R-:W1:Y:S01]  /*139c0*/  MUFU.EX2 R141, R141 ;  /* 0x0000008d008d7308 */ /* 0x000e620000000800 */
[----:B------:R-:W-:-:S02]  /*139d0*/  R2UR UR11, R25 ;  /* 0x00000000190b72ca */ /* 0x000fc400000e0000 */
[----:B------:R-:W-:Y:S02]  /*139e0*/  R2UR UR10, R24 ;  /* 0x00000000180a72ca */ /* 0x000fe400000e0000 */
[----:B------:R-:W-:Y:S02]  /*139f0*/  R2UR UR18, R26 ;  /* 0x000000001a1272ca */ /* 0x000fe400000e0000 */
[----:B------:R-:W-:Y:S02]  /*13a00*/  R2UR UR19, R27 ;  /* 0x000000001b1372ca */ /* 0x000fe400000e0000 */
        /* <DEDUP_REMOVED lines=8> */
[----:B------:R-:W-:Y:S01]  /*13a90*/  FSETP.GEU.AND P3, PT, R134, -126, PT ;  /* 0xc2fc00008600780b */ /* 0x000fe20003f6e000 */
[----:B-1----:R-:W-:Y:S01]  /*13aa0*/  @!P6 FMUL R141, R141, R141 ;  /* 0x0000008d8d8de220 */ /* 0x002fe20000400000 */
[----:B------:R-:W-:Y:S01]  /*13ab0*/  WARPGROUP.ARRIVE ;  /* 0x00000000000079c5 */ /* 0x000fe20000000000 */
[----:B------:R-:W-:Y:S01]  /*13ac0*/  FSETP.GEU.AND P4, PT, R135, -126, PT ;  /* 0xc2fc00008700780b */ /* 0x000fe20003f8e000 */
[----:B------:R-:W-:Y:S01]  /*13ad0*/  FADD R22, R45, R22 ;  /* 0x000000162d167221 */ /* 0x000fe20000000000 */
[----:B------:R-:W-:Y:S01]  /*13ae0*/  FSETP.GEU.AND P6, PT, R145, -126, PT ;  /* 0xc2fc00009100780b */ /* 0x000fe20003fce000 */
[----:B------:R-:W-:-:S02]  /*13af0*/  FADD R32, R33, R32 ;  /* 0x0000002021207221 */ /* 0x000fc40000000000 */
[----:B------:R-:W-:Y:S01]  /*13b00*/  HGMMA.64x16x16.F32 R168, R24, gdesc[UR4].tnspB, R168, gsb0 ;  /* 0x4020000418a87df0 */ /* 0x000fe200080008a8 */
[----:B------:R-:W-:Y:S01]  /*13b10*/  FADD R31, R22, R31 ;  /* 0x0000001f161f7221 */ /* 0x000fe20000000000 */
[----:B------:R-:W-:-:S03]  /*13b20*/  FADD R35, R32, R35 ;  /* 0x0000002320237221 */ /* 0x000fc60000000000 */
[----:B------:R-:W-:-:S03]  /*13b30*/  @!P3 FMUL R134, R134, 0.5 ;  /* 0x3f0000008686b820 */ /* 0x000fc60000400000 */
[----:B------:R-:W-:Y:S02]  /*13b40*/  @!P4 FMUL R135, R135, 0.5 ;  /* 0x3f0000008787c820 */ /* 0x000fe40000400000 */
[----:B------:R-:W-:Y:S01]  /*13b50*/  @!P6 FMUL R145, R145, 0.5 ;  /* 0x3f0000009191e820 */ /* 0x000fe20000400000 */
[----:B------:R-:W1:Y:S08]  /*13b60*/  MUFU.EX2 R134, R134 ;  /* 0x0000008600867308 */ /* 0x000e700000000800 */
[----:B------:R-:W2:Y:S08]  /*13b70*/  MUFU.EX2 R135, R135 ;  /* 0x0000008700877308 */ /* 0x000eb00000000800 */
[----:B------:R-:W3:Y:S01]  /*13b80*/  MUFU.EX2 R145, R145 ;  /* 0x0000009100917308 */ /* 0x000ee20000000800 */
[----:B-1----:R-:W-:Y:S01]  /*13b90*/  @!P3 FMUL R134, R134, R134 ;  /* 0x000000868686b220 */ /* 0x002fe20000400000 */
[----:B------:R-:W-:Y:S01]  /*13ba0*/  FSETP.GEU.AND P3, PT, R138, -126, PT ;  /* 0xc2fc00008a00780b */ /* 0x000fe20003f6e000 */
[----:B--2---:R-:W-:Y:S01]  /*13bb0*/  @!P4 FMUL R135, R135, R135 ;  /* 0x000000878787c220 */ /* 0x004fe20000400000 */
[----:B------:R-:W-:Y:S01]  /*13bc0*/  FSETP.GEU.AND P4, PT, R139, -126, PT ;  /* 0xc2fc00008b00780b */ /* 0x000fe20003f8e000 */
[----:B------:R-:W-:-:S02]  /*13bd0*/  WARPGROUP.DEPBAR.LE gsb0, 0x0 ;  /* 0x00008000000079c5 */ /* 0x000fc40000010000 */
[----:B------:R-:W-:-:S08]  /*13be0*/  WARPGROUP.ARRIVE ;  /* 0x00000000000079c5 */ /* 0x000fd00000000000 */
[----:B------:R-:W-:Y:S01]  /*13bf0*/  @!P3 FMUL R138, R138, 0.5 ;  /* 0x3f0000008a8ab820 */ /* 0x000fe20000400000 */
[----:B---3--:R-:W-:Y:S01]  /*13c00*/  @!P6 FMUL R145, R145, R145 ;  /* 0x000000919191e220 */ /* 0x008fe20000400000 */
[----:B------:R-:W-:Y:S01]  /*13c10*/  FSETP.GEU.AND P6, PT, R149, -126, PT ;  /* 0xc2fc00009500780b */ /* 0x000fe20003fce000 */
[----:B------:R-:W-:Y:S01]  /*13c20*/  HGMMA.64x16x16.F32 R160, R24, gdesc[UR8].tnspB, R160, gsb0 ;  /* 0x4020000818a07df0 */ /* 0x000fe200080008a0 */
[----:B------:R-:W-:Y:S02]  /*13c30*/  @!P4 FMUL R139, R139, 0.5 ;  /* 0x3f0000008b8bc820 */ /* 0x000fe40000400000 */
[----:B------:R-:W1:Y:S08]  /*13c40*/  MUFU.EX2 R138, R138 ;  /* 0x0000008a008a7308 */ /* 0x000e700000000800 */
[----:B------:R-:W2:Y:S01]  /*13c50*/  MUFU.EX2 R139, R139 ;  /* 0x0000008b008b7308 */ /* 0x000ea20000000800 */
[----:B------:R-:W-:Y:S01]  /*13c60*/  @!P6 FMUL R149, R149, 0.5 ;  /* 0x3f0000009595e820 */ /* 0x000fe20000400000 */
        /* <DEDUP_REMOVED lines=20> */
[----:B------:R-:W-:Y:S01]  /*13db0*/  IMAD.MOV.U32 R25, RZ, RZ, -0x3ffffff0 ;  /* 0xc0000010ff197424 */ /* 0x000fe200078e00ff */
[----:B------:R-:W-:Y:S01]  /*13dc0*/  MOV R27, 0xc0000010 ;  /* 0xc0000010001b7802 */ /* 0x000fe20000000f00 */
[----:B------:R-:W-:Y:S02]  /*13dd0*/  VIADD R24, R28, 0x140 ;  /* 0x000001401c187836 */ /* 0x000fe40000000000 */
[----:B-1----:R-:W-:Y:S01]  /*13de0*/  @!P3 FMUL R146, R146, R146 ;  /* 0x000000929292b220 */ /* 0x002fe20000400000 */
[----:B------:R-:W-:Y:S01]  /*13df0*/  VIADD R26, R28, 0x540 ;  /* 0x000005401c1a7836 */ /* 0x000fe20000000000 */
[----:B------:R-:W-:Y:S01]  /*13e00*/  R2UR UR7, R25 ;  /* 0x00000000190772ca */ /* 0x000fe200000e0000 */
[----:B------:R-:W-:Y:S01]  /*13e10*/  IMAD.MOV.U32 R25, RZ, RZ, -0x3ffffff0 ;  /* 0xc0000010ff197424 */ /* 0x000fe200078e00ff */
[----:B------:R-:W-:Y:S01]  /*13e20*/  R2UR UR6, R24 ;  /* 0x00000000180672ca */ /* 0x000fe200000e0000 */
[----:B--2---:R-:W-:Y:S01]  /*13e30*/  @!P4 FMUL R147, R147, R147 ;  /* 0x000000939393c220 */ /* 0x004fe20000400000 */
[----:B------:R-:W-:-:S02]  /*13e40*/  IADD3 R24, R28, 0x340, RZ ;  /* 0x000003401c187810 */ /* 0x000fc40007ffe0ff */
[----:B------:R-:W-:Y:S02]  /*13e50*/  R2UR UR11, R25 ;  /* 0x00000000190b72ca */ /* 0x000fe400000e0000 */
        /* <DEDUP_REMOVED lines=16> */
[----:B------:R-:W-:-:S02]  /*13f60*/  FADD R38, R38, R15 ;  /* 0x0000000f26267221 */ /* 0x000fc40000000000 */
[----:B------:R-:W1:Y:S01]  /*13f70*/  MUFU.EX2 R15, R149 ;  /* 0x00000095000f7308 */ /* 0x000e620000000800 */
[----:B------:R-:W-:Y:S01]  /*13f80*/  HGMMA.64x16x16.F32 R168, R24, gdesc[UR4].tnspB, R168, gsb0 ;  /* 0x4020000418a87df0 */ /* 0x000fe200080008a8 */
[----:B------:R-:W-:-:S04]  /*13f90*/  FADD R46, R39, R46 ;  /* 0x0000002e272e7221 */ /* 0x000fc80000000000 */
[----:B------:R-:W-:-:S03]  /*13fa0*/  @!P3 FMUL R150, R150, 0.5 ;  /* 0x3f0000009696b820 */ /* 0x000fc60000400000 */
[----:B------:R-:W-:-:S03]  /*13fb0*/  @!P4 FMUL R4, R4, 0.5 ;  /* 0x3f0000000404c820 */ /* 0x000fc60000400000 */
[----:B------:R-:W2:Y:S01]  /*13fc0*/  MUFU.EX2 R150, R150 ;  /* 0x0000009600967308 */ /* 0x000ea20000000800 */
[----:B-1----:R-:W-:-:S07]  /*13fd0*/  @!P6 FMUL R15, R15, R15 ;  /* 0x0000000f0f0fe220 */ /* 0x002fce0000400000 */
[----:B------:R-:W1:Y:S01]  /*13fe0*/  MUFU.EX2 R4, R4 ;  /* 0x0000000400047308 */ /* 0x000e620000000800 */
[----:B--2---:R-:W-:Y:S01]  /*13ff0*/  @!P3 FMUL R150, R150, R150 ;  /* 0x000000969696b220 */ /* 0x004fe20000400000 */
[----:B-1----:R-:W-:Y:S01]  /*14000*/  @!P4 FMUL R4, R4, R4 ;  /* 0x000000040404c220 */ /* 0x002fe20000400000 */
[----:B------:R-:W-:Y:S02]  /*14010*/  WARPGROUP.DEPBAR.LE gsb0, 0x0 ;  /* 0x00008000000079c5 */ /* 0x000fe40000010000 */
[----:B------:R-:W-:-:S06]  /*14020*/  WARPGROUP.ARRIVE ;  /* 0x00000000000079c5 */ /* 0x000fcc0000000000 */
[----:B------:R-:W-:Y:S03]  /*14030*/  HGMMA.64x16x16.F32 R160, R24, gdesc[UR8].tnspB, R160, gsb0 ;  /* 0x4020000818a07df0 */ /* 0x000fe600080008a0 */
        /* <DEDUP_REMOVED lines=24> */
[----:B------:R-:W-:Y:S01]  /*141c0*/  MOV R29, 0xc0000010 ;  /* 0xc0000010001d7802 */ /* 0x000fe20000000f00 */
[----:B------:R-:W-:Y:S01]  /*141d0*/  FADD R49, R40, R49 ;  /* 0x0000003128317221 */ /* 0x000fe20000000000 */
[----:B------:R-:W-:Y:S01]  /*141e0*/  WARPGROUP.ARRIVE ;  /* 0x00000000000079c5 */ /* 0x000fe20000000000 */
[----:B------:R-:W-:-:S02]  /*141f0*/  FADD R51, R50, R51 ;  /* 0x0000003332337221 */ /* 0x000fc40000000000 */
[----:B------:R-:W-:Y:S02]  /*14200*/  FADD R48, R49, R48 ;  /* 0x0000003031307221 */ /* 0x000fe40000000000 */
[----:B------:R-:W-:Y:S01]  /*14210*/  FADD R52, R51, R52 ;  /* 0x0000003433347221 */ /* 0x000fe20000000000 */
        /* <DEDUP_REMOVED lines=34> */
[----:B------:R-:W-:Y:S02]  /*14440*/  FADD R53, R53, R128 ;  /* 0x0000008035357221 */ /* 0x000fe40000000000 */
[----:B------:R-:W-:-:S02]  /*14450*/  FADD R55, R55, R130 ;  /* 0x0000008237377221 */ /* 0x000fc40000000000 */
[----:B------:R-:W-:Y:S02]  /*14460*/  FADD R53, R53, R129 ;  /* 0x0000008135357221 */ /* 0x000fe40000000000 */
[----:B------:R-:W-:Y:S02]  /*14470*/  FADD R55, R55, R131 ;  /* 0x0000008337377221 */ /* 0x000fe40000000000 */
[----:B------:R-:W-:Y:S02]  /*14480*/  FADD R53, R53, R132 ;  /* 0x0000008435357221 */ /* 0x000fe40000000000 */
[----:B------:R-:W-:Y:S02]  /*14490*/  FADD R55, R55, R134 ;  /* 0x0000008637377221 */ /* 0x000fe40000000000 */
        /* <DEDUP_REMOVED lines=14> */
[----:B------:R-:W-:Y:S01]  /*14580*/  FADD R53, R53, R148 ;  /* 0x0000009435357221 */ /* 0x000fe20000000000 */
[----:B------:R-:W-:Y:S02]  /*14590*/  WARPGROUP.DEPBAR.LE gsb0, 0x0 ;  /* 0x00008000000079c5 */ /* 0x000fe40000010000 */
[----:B------:R-:W-:Y:S01]  /*145a0*/  WARPGROUP.ARRIVE ;  /* 0x00000000000079c5 */ /* 0x000fe20000000000 */
[----:B------:R-:W-:-:S04]  /*145b0*/  FADD R55, R55, R150 ;  /* 0x0000009637377221 */ /* 0x000fc80000000000 */
[----:B------:R-:W-:Y:S01]  /*145c0*/  FADD R13, R55, R4 ;  /* 0x00000004370d7221 */ /* 0x000fe20000000000 */
[----:B------:R-:W-:Y:S03]  /*145d0*/  HGMMA.64x16x16.F32 R160, R24, gdesc[UR8].tnspB, R160, gsb0 ;  /* 0x4020000818a07df0 */ /* 0x000fe600080008a0 */
[----:B------:R-:W-:Y:S02]  /*145e0*/  WARPGROUP.DEPBAR.LE gsb0, 0x0 ;  /* 0x00008000000079c5 */ /* 0x000fe40000010000 */
[----:B------:R-:W-:-:S06]  /*145f0*/  WARPGROUP.ARRIVE ;  /* 0x00000000000079c5 */ /* 0x000fcc0000000000 */
[----:B------:R-:W-:Y:S03]  /*14600*/  HGMMA.64x16x16.F32 R152, R24, gdesc[UR16].tnspB, R152, gsb0 ;  /* 0x4020001018987df0 */ /* 0x000fe60008000898 */
[----:B------:R-:W-:Y:S02]  /*14610*/  WARPGROUP.DEPBAR.LE gsb0, 0x0 ;  /* 0x00008000000079c5 */ /* 0x000fe40000010000 */
[C---:B------:R-:W-:Y:S01]  /*14620*/  VIADD R24, R28.reuse, 0x1a0 ;  /* 0x000001a01c187836 */ /* 0x040fe20000000000 */
[----:B------:R-:W-:Y:S01]  /*14630*/  IADD3 R26, R28, 0x3a0, RZ ;  /* 0x000003a01c1a7810 */ /* 0x000fe20007ffe0ff */
[----:B------:R-:W-:Y:S02]  /*14640*/  IMAD.MOV.U32 R25, RZ, RZ, -0x3ffffff0 ;  /* 0xc0000010ff197424 */ /* 0x000fe400078e00ff */
[----:B------:R-:W-:Y:S01]  /*14650*/  IMAD.MOV.U32 R27, RZ, RZ, -0x3ffffff0 ;  /* 0xc0000010ff1b7424 */ /* 0x000fe200078e00ff */
[----:B------:R-:W-:-:S02]  /*14660*/  R2UR UR6, R24 ;  /* 0x00000000180672ca */ /* 0x000fc400000e0000 */
[----:B------:R-:W-:Y:S02]  /*14670*/  R2UR UR7, R25 ;  /* 0x00000000190772ca */ /* 0x000fe400000e0000 */
[----:B------:R-:W-:Y:S02]  /*14680*/  IADD3 R24, R28, 0x5a0, RZ ;  /* 0x000005a01c187810 */ /* 0x000fe40007ffe0ff */
[----:B------:R-:W-:Y:S02]  /*14690*/  MOV R25, 0xc0000010 ;  /* 0xc000001000197802 */ /* 0x000fe40000000f00 */
[----:B------:R-:W-:Y:S02]  /*146a0*/  R2UR UR10, R26 ;  /* 0x000000001a0a72ca */ /* 0x000fe400000e0000 */
[----:B------:R-:W-:Y:S02]  /*146b0*/  R2UR UR11, R27 ;  /* 0x000000001b0b72ca */ /* 0x000fe400000e0000 */
[----:B------:R-:W-:-:S02]  /*146c0*/  R2UR UR18, R24 ;  /* 0x00000000181272ca */ /* 0x000fc400000e0000 */
[----:B------:R-:W-:Y:S02]  /*146d0*/  R2UR UR19, R25 ;  /* 0x00000000191372ca */ /* 0x000fe400000e0000 */
[----:B------:R-:W-:Y:S02]  /*146e0*/  F2FP.F16.F32.PACK_AB R24, R129, R128 ;  /* 0x000000808118723e */ /* 0x000fe400000000ff */
[----:B------:R-:W-:Y:S02]  /*146f0*/  F2FP.F16.F32.PACK_AB R25, R131, R130 ;  /* 0x000000828319723e */ /* 0x000fe400000000ff */
[----:B------:R-:W-:Y:S02]  /*14700*/  F2FP.F16.F32.PACK_AB R26, R133, R132 ;  /* 0x00000084851a723e */ /* 0x000fe400000000ff */
[----:B------:R-:W-:-:S04]  /*14710*/  F2FP.F16.F32.PACK_AB R27, R135, R134 ;  /* 0x00000086871b723e */ /* 0x000fc800000000ff */
        /* <DEDUP_REMOVED lines=32> */
[----:B------:R-:W-:Y:S01]  /*14920*/  HGMMA.64x16x16.F32 R152, R24, gdesc[UR16].tnspB, R152, gsb0 ;  /* 0x4020001018987df0 */ /* 0x000fe20008000898 */
[----:B------:R-:W-:Y:S02]  /*14930*/  R2UR UR19, R29 ;  /* 0x000000001d1372ca */ /* 0x000fe400000e0000 */
[----:B------:R-:W-:Y:S02]  /*14940*/  WARPGROUP.DEPBAR.LE gsb0, 0x0 ;  /* 0x00008000000079c5 */ /* 0x000fe40000010000 */
[C---:B------:R-:W-:Y:S01]  /*14950*/  VIADD R24, R28.reuse, 0x1e0 ;  /* 0x000001e01c187836 */ /* 0x040fe20000000000 */
[----:B------:R-:W-:Y:S01]  /*14960*/  MOV R25, 0xc0000010 ;  /* 0xc000001000197802 */ /* 0x000fe20000000f00 */
[----:B------:R-:W-:Y:S01]  /*14970*/  IMAD.MOV.U32 R27, RZ, RZ, -0x3ffffff0 ;  /* 0xc0000010ff1b7424 */ /* 0x000fe200078e00ff */
[C---:B------:R-:W-:Y:S01]  /*14980*/  IADD3 R26, R28.reuse, 0x3e0, RZ ;  /* 0x000003e01c1a7810 */ /* 0x040fe20007ffe0ff */
[----:B------:R-:W-:Y:S01]  /*14990*/  VIADD R28, R28, 0x5e0 ;  /* 0x000005e01c1c7836 */ /* 0x000fe20000000000 */
[----:B------:R-:W-:-:S02]  /*149a0*/  R2UR UR6, R24 ;  /* 0x00000000180672ca */ /* 0x000fc400000e0000 */
[----:B------:R-:W-:Y:S02]  /*149b0*/  R2UR UR7, R25 ;  /* 0x00000000190772ca */ /* 0x000fe400000e0000 */
[----:B------:R-:W-:Y:S02]  /*149c0*/  R2UR UR10, R26 ;  /* 0x000000001a0a72ca */ /* 0x000fe400000e0000 */
[----:B------:R-:W-:Y:S02]  /*149d0*/  R2UR UR11, R27 ;  /* 0x000000001b0b72ca */ /* 0x000fe400000e0000 */
[----:B------:R-:W-:Y:S02]  /*149e0*/  F2FP.F16.F32.PACK_AB R24, R145, R144 ;  /* 0x000000909118723e */ /* 0x000fe400000000ff */
[----:B------:R-:W-:Y:S02]  /*149f0*/  F2FP.F16.F32.PACK_AB R25, R147, R146 ;  /* 0x000000929319723e */ /* 0x000fe400000000ff */
[----:B------:R-:W-:Y:S01]  /*14a00*/  F2FP.F16.F32.PACK_AB R26, R15, R148 ;  /* 0x000000940f1a723e */ /* 0x000fe200000000ff */
[----:B------:R-:W-:Y:S01]  /*14a10*/  FADD R15, R53, R15 ;  /* 0x0000000f350f7221 */ /* 0x000fe20000000000 */
[----:B------:R-:W-:-:S02]  /*14a20*/  F2FP.F16.F32.PACK_AB R27, R4, R150 ;  /* 0x00000096041b723e */ /* 0x000fc400000000ff */
[----:B------:R-:W-:Y:S02]  /*14a30*/  R2UR UR18, R28 ;  /* 0x000000001c1272ca */ /* 0x000fe400000e0000 */
        /* <DEDUP_REMOVED lines=9> */
[----:B------:R-:W-:-:S05]  /*14ad0*/  SEL R25, R7, RZ, P2 ;  /* 0x000000ff07197207 */ /* 0x000fca0001000000 */
[----:B------:R-:W-:-:S05]  /*14ae0*/  IMAD R7, R25, 0x8, R14 ;  /* 0x0000000819077824 */ /* 0x000fca00078e020e */
[----:B------:R-:W-:-:S04]  /*14af0*/  PRMT R7, RZ, 0x654, R7 ;  /* 0x00000654ff077816 */ /* 0x000fc80000000007 */
[----:B------:R1:W-:Y:S01]  /*14b00*/  SYNCS.ARRIVE.TRANS64.RED.A1T0 RZ, [R7+URZ], RZ ;  /* 0x000000ff07ff79a7 */ /* 0x0003e2000810043f */
[----:B------:R-:W-:Y:S05]  /*14b10*/  @P1 BRA `(.L_x_46) ;  /* 0x0000000000dc1947 */ /* 0x000fea0003800000 */
[----:B------:R-:W-:Y:S01]  /*14b20*/  ISETP.LT.OR P1, PT, R8, 0x1, !P0 ;  /* 0x000000010800780c */ /* 0x000fe20004721670 */
[----:B------:R-:W-:-:S12]  /*14b30*/  BSSY B0, `(.L_x_47) ;  /* 0x0000034000007945 */ /* 0x000fd80003800000 */
[----:B------:R-:W-:Y:S05]  /*14b40*/  @P1 BRA `(.L_x_48) ;  /* 0x0000000000c81947 */ /* 0x000fea0003800000 */
[----:B------:R-:W-:Y:S02]  /*14b50*/  ISETP.NE.AND P2, PT, R0, RZ, PT ;  /* 0x000000ff0000720c */ /* 0x000fe40003f45270 */
[----:B------:R-:W-:Y:S02]  /*14b60*/  LEA R4, R5, R2, 0x3 ;  /* 0x0000000205047211 */ /* 0x000fe400078e18ff */
[----:B-1----:R-:W-:-:S09]  /*14b70*/  SHF.L.U32 R7, R6, 0x1f, RZ ;  /* 0x0000001f06077819 */ /* 0x002fd200000006ff */
.L_x_49:
        /* <DEDUP_REMOVED lines=10> */
.L_x_50:
        /* <DEDUP_REMOVED lines=9> */
[----:B------:R-:W-:Y:S01]  /*14cb0*/  IADD3 R5, R5, 0x1, RZ ;  /* 0x0000000105057810 */ /* 0x000fe20007ffe0ff */
        /* <DEDUP_REMOVED lines=26> */
[----:B--2---:R-:W-:Y:S01]  /*14e60*/  NOP ;  /* 0x0000000000007918 */ /* 0x004fe20000000000 */
.L_x_48:
[----:B------:R-:W-:Y:S05]  /*14e70*/  BSYNC B0 ;  /* 0x0000000000007941 */ /* 0x000fea0003800000 */
.L_x_47:
[----:B------:R-:W-:-:S07]  /*14e80*/  IADD3 R8, R8, -0x1, RZ ;  /* 0xffffffff08087810 */ /* 0x000fce0007ffe0ff */
.L_x_46:
[C---:B------:R-:W-:Y:S01]  /*14e90*/  ISETP.GT.AND P3, PT, R20.reuse, 0x1, PT ;  /* 0x000000011400780c */ /* 0x040fe20003f64270 */
[----:B------:R-:W-:Y:S01]  /*14ea0*/  VIADD R17, R17, 0x1 ;  /* 0x0000000111117836 */ /* 0x000fe20000000000 */
[----:B-1----:R-:W-:Y:S01]  /*14eb0*/  IADD3 R7, R25, 0x1, RZ ;  /* 0x0000000119077810 */ /* 0x002fe20007ffe0ff */
[----:B------:R-:W-:Y:S01]  /*14ec0*/  VIADD R20, R20, 0xffffffff ;  /* 0xffffffff14147836 */ /* 0x000fe20000000000 */
[----:B------:R-:W-:Y:S01]  /*14ed0*/  IADD3 R12, R12, 0x100, RZ ;  /* 0x000001000c0c7810 */ /* 0x000fe20007ffe0ff */
[----:B------:R-:W-:Y:S01]  /*14ee0*/  IMAD.MOV.U32 R22, RZ, RZ, R19 ;  /* 0x000000ffff167224 */ /* 0x000fe200078e0013 */
[----:B------:R-:W-:Y:S02]  /*14ef0*/  ISETP.NE.AND P1, PT, R17, 0x4, PT ;  /* 0x000000041100780c */ /* 0x000fe40003f25270 */
[----:B------:R-:W-:Y:S02]  /*14f00*/  ISETP.NE.AND P2, PT, R7, 0x4, PT ;  /* 0x000000040700780c */ /* 0x000fe40003f45270 */
[----:B------:R-:W-:-:S02]  /*14f10*/  SEL R4, RZ, 0x1, P1 ;  /* 0x00000001ff047807 */ /* 0x000fc40000800000 */
[----:B------:R-:W-:Y:S02]  /*14f20*/  SEL R17, R17, RZ, P1 ;  /* 0x000000ff11117207 */ /* 0x000fe40000800000 */
[----:B------:R-:W-:Y:S02]  /*14f30*/  LOP3.LUT R4, R21, R4, RZ, 0x3c, !PT ;  /* 0x0000000415047212 */ /* 0x000fe400078e3cff */
[----:B------:R-:W-:Y:S02]  /*14f40*/  MOV R21, R18 ;  /* 0x0000001200157202 */ /* 0x000fe40000000f00 */
[----:B------:R-:W-:Y:S01]  /*14f50*/  SEL R7, R7, RZ, P2 ;  /* 0x000000ff07077207 */ /* 0x000fe20001000000 */
[----:B------:R-:W-:Y:S06]  /*14f60*/  @P3 BRA `(.L_x_51) ;  /* 0xffffff8c001c3947 */ /* 0x000fec000383ffff */
.L_x_37:
[----:B------:R-:W-:Y:S05]  /*14f70*/  WARPSYNC.ALL ;  /* 0x0000000000007948 */ /* 0x000fea0003800000 */
[----:B------:R-:W2:Y:S01]  /*14f80*/  SHFL.BFLY PT, R0, R15, 0x1, 0x1f ;  /* 0x0c201f000f007f89 */ /* 0x000ea200000e0000 */
[----:B------:R-:W-:Y:S01]  /*14f90*/  BSSY B0, `(.L_x_52) ;  /* 0x0000023000007945 */ /* 0x000fe20003800000 */
[----:B------:R-:W-:Y:S01]  /*14fa0*/  IMAD.MOV.U32 R7, RZ, RZ, 0x7f800000 ;  /* 0x7f800000ff077424 */ /* 0x000fe200078e00ff */
[----:B------:R-:W-:Y:S01]  /*14fb0*/  MOV R8, 0x3f800000 ;  /* 0x3f80000000087802 */ /* 0x000fe20000000f00 */
[----:B------:R-:W3:Y:S01]  /*14fc0*/  SHFL.BFLY PT, R4, R13, 0x1, 0x1f ;  /* 0x0c201f000d047f89 */ /* 0x000ee200000e0000 */
[----:B------:R-:W-:Y:S01]  /*14fd0*/  MOV R9, 0x7f800000 ;  /* 0x7f80000000097802 */ /* 0x000fe20000000f00 */
[----:B--2---:R-:W-:Y:S01]  /*14fe0*/  FADD R0, R0, R15 ;  /* 0x0000000f00007221 */ /* 0x004fe20000000000 */
[----:B---3--:R-:W-:-:S04]  /*14ff0*/  FADD R14, R4, R13 ;  /* 0x0000000d040e7221 */ /* 0x008fc80000000000 */
[----:B------:R-:W2:Y:S01]  /*15000*/  SHFL.BFLY PT, R3, R0, 0x2, 0x1f ;  /* 0x0c401f0000037f89 */ /* 0x000ea200000e0000 */
[----:B------:R-:W-:-:S03]  /*15010*/  IMAD.MOV.U32 R4, RZ, RZ, 0x3f800000 ;  /* 0x3f800000ff047424 */ /* 0x000fc600078e00ff */
[----:B------:R-:W3:Y:S01]  /*15020*/  SHFL.BFLY PT, R17, R14, 0x2, 0x1f ;  /* 0x0c401f000e117f89 */ /* 0x000ee200000e0000 */
[C---:B--2---:R-:W-:Y:S01]  /*15030*/  FSETP.NE.AND P0, PT, R0.reuse, -R3, PT ;  /* 0x800000030000720b */ /* 0x044fe20003f05000 */
[----:B------:R-:W-:Y:S01]  /*15040*/  FADD R3, R0, R3 ;  /* 0x0000000300037221 */ /* 0x000fe20000000000 */
[----:B---3--:R-:W-:-:S11]  /*15050*/  FADD R6, R14, R17 ;  /* 0x000000110e067221 */ /* 0x008fd60000000000 */
[----:B------:R-:W-:Y:S05]  /*15060*/  @!P0 BRA `(.L_x_53) ;  /* 0x0000000000548947 */ /* 0x000fea0003800000 */
[----:B------:R-:W-:Y:S01]  /*15070*/  VIADD R0, R3, 0x1800000 ;  /* 0x0180000003007836 */ /* 0x000fe20000000000 */
[----:B------:R-:W-:Y:S04]  /*15080*/  BSSY B1, `(.L_x_54) ;  /* 0x000000c000017945 */ /* 0x000fe80003800000 */
[----:B------:R-:W-:-:S04]  /*15090*/  LOP3.LUT R0, R0, 0x7f800000, RZ, 0xc0, !PT ;  /* 0x7f80000000007812 */ /* 0x000fc800078ec0ff */
[----:B------:R-:W-:-:S13]  /*150a0*/  ISETP.GT.U32.AND P0, PT, R0, 0x1ffffff, PT ;  /* 0x01ffffff0000780c */ /* 0x000fda0003f04070 */
[----:B------:R-:W-:Y:S05]  /*150b0*/  @P0 BRA `(.L_x_55) ;  /* 0x0000000000100947 */ /* 0x000fea0003800000 */
[----:B------:R-:W-:-:S07]  /*150c0*/  MOV R12, 0x150e0 ;  /* 0x000150e0000c7802 */ /* 0x000fce0000000f00 */
[----:B-1----:R-:W-:Y:S05]  /*150d0*/  CALL.REL.NOINC `($__internal_0_$__cuda_sm20_rcp_rn_f32_slowpath) ;  /* 0x0000001000547944 */ /* 0x002fea0003c00000 */
[----:B------:R-:W-:Y:S01]  /*150e0*/  MOV R4, R0 ;  /* 0x0000000000047202 */ /* 0x000fe20000000f00 */
[----:B------:R-:W-:Y:S06]  /*150f0*/  BRA `(.L_x_56) ;  /* 0x0000000000107947 */ /* 0x000fec0003800000 */
.L_x_55:
[----:B------:R-:W2:Y:S02]  /*15100*/  MUFU.RCP R4, R3 ;  /* 0x0000000300047308 */ /* 0x000ea40000001000 */
[----:B--2---:R-:W-:-:S04]  /*15110*/  FFMA R0, R3, R4, -1 ;  /* 0xbf80000003007423 */ /* 0x004fc80000000004 */
[----:B------:R-:W-:-:S04]  /*15120*/  FADD.FTZ R5, -R0, -RZ ;  /* 0x800000ff00057221 */ /* 0x000fc80000010100 */
[----:B------:R-:W-:-:S07]  /*15130*/  FFMA R4, R4, R5, R4 ;  /* 0x0000000504047223 */ /* 0x000fce0000000004 */
.L_x_56:
[----:B------:R-:W-:Y:S05]  /*15140*/  BSYNC B1 ;  /* 0x0000000000017941 */ /* 0x000fea0003800000 */
.L_x_54:
[----:B------:R-:W-:Y:S01]  /*15150*/  FSETP.GEU.AND P0, PT, |R3|, 1.175494350822287508e-38, PT ;  /* 0x008000000300780b */ /* 0x000fe20003f0e200 */
[----:B------:R-:W-:-:S12]  /*15160*/  ULDC UR6, c[0x0][0x600] ;  /* 0x0001800000067ab9 */ /* 0x000fd80000000800 */
[----:B------:R-:W-:-:S04]  /*15170*/  @!P0 FMUL R3, R3, 16777216 ;  /* 0x4b80000003038820 */ /* 0x000fc80000400000 */
[----:B------:R-:W2:Y:S02]  /*15180*/  MUFU.LG2 R0, R3 ;  /* 0x0000000300007308 */ /* 0x000ea40000000c00 */
[----:B--2---:R-:W-:-:S04]  /*15190*/  @!P0 FADD R0, R0, -24 ;  /* 0xc1c0000000008421 */ /* 0x004fc80000000000 */
[----:B------:R-:W-:-:S04]  /*151a0*/  FMUL R0, R0, 0.69314718246459960938 ;  /* 0x3f31721800007820 */ /* 0x000fc80000400000 */
[----:B------:R-:W-:-:S07]  /*151b0*/  FFMA R9, R19, UR6, R0 ;  /* 0x0000000613097c23 */ /* 0x000fce0008000000 */
.L_x_53:
[----:B------:R-:W-:Y:S05]  /*151c0*/  BSYNC B0 ;  /* 0x0000000000007941 */ /* 0x000fea0003800000 */
.L_x_52:
[----:B------:R-:W-:Y:S01]  /*151d0*/  FSETP.NE.AND P0, PT, R14, -R17, PT ;  /* 0x800000110e00720b */ /* 0x000fe20003f05000 */
[----:B------:R-:W-:Y:S01]  /*151e0*/  ULDC UR4, c[0x0][0x608] ;  /* 0x0001820000047ab9 */ /* 0x000fe20000000800 */
[----:B------:R-:W-:Y:S01]  /*151f0*/  BSSY B0, `(.L_x_57) ;  /* 0x0000025000007945 */ /* 0x000fe20003800000 */
[----:B------:R-:W-:-:S04]  /*15200*/  FMUL R4, R4, UR4 ;  /* 0x0000000404047c20 */ /* 0x000fc80008400000 */
        /* <DEDUP_REMOVED lines=12> */
[----:B------:R-:W-:Y:S06]  /*152d0*/  @!P0 BRA `(.L_x_58) ;  /* 0x0000000000588947 */ /* 0x000fec0003800000 */
[----:B------:R-:W-:Y:S01]  /*152e0*/  VIADD R0, R6, 0x1800000 ;  /* 0x0180000006007836 */ /* 0x000fe20000000000 */
[----:B------:R-:W-:Y:S04]  /*152f0*/  BSSY B1, `(.L_x_59) ;  /* 0x000000d000017945 */ /* 0x000fe80003800000 */
[----:B------:R-:W-:-:S04]  /*15300*/  LOP3.LUT R0, R0, 0x7f800000, RZ, 0xc0, !PT ;  /* 0x7f80000000007812 */ /* 0x000fc800078ec0ff */
[----:B------:R-:W-:-:S13]  /*15310*/  ISETP.GT.U32.AND P0, PT, R0, 0x1ffffff, PT ;  /* 0x01ffffff0000780c */ /* 0x000fda0003f04070 */
[----:B------:R-:W-:Y:S05]  /*15320*/  @P0 BRA `(.L_x_60) ;  /* 0x0000000000140947 */ /* 0x000fea0003800000 */
[----:B------:R-:W-:Y:S02]  /*15330*/  MOV R3, R6 ;  /* 0x0000000600037202 */ /* 0x000fe40000000f00 */
[----:B------:R-:W-:-:S07]  /*15340*/  MOV R12, 0x15360 ;  /* 0x00015360000c7802 */ /* 0x000fce0000000f00 */
[----:B-1----:R-:W-:Y:S05]  /*15350*/  CALL.REL.NOINC `($__internal_0_$__cuda_sm20_rcp_rn_f32_slowpath) ;  /* 0x0000000c00b47944 */ /* 0x002fea0003c00000 */
[----:B------:R-:W-:Y:S01]  /*15360*/  IMAD.MOV.U32 R8, RZ, RZ, R0 ;  /* 0x000000ffff087224 */ /* 0x000fe200078e0000 */
[----:B------:R-:W-:Y:S06]  /*15370*/  BRA `(.L_x_61) ;  /* 0x0000000000107947 */ /* 0x000fec0003800000 */
.L_x_60:
[----:B------:R-:W2:Y:S02]  /*15380*/  MUFU.RCP R3, R6 ;  /* 0x0000000600037308 */ /* 0x000ea40000001000 */
[----:B--2---:R-:W-:-:S04]  /*15390*/  FFMA R0, R6, R3, -1 ;  /* 0xbf80000006007423 */ /* 0x004fc80000000003 */
[----:B------:R-:W-:-:S04]  /*153a0*/  FADD.FTZ R0, -R0, -RZ ;  /* 0x800000ff00007221 */ /* 0x000fc80000010100 */
[----:B------:R-:W-:-:S07]  /*153b0*/  FFMA R8, R3, R0, R3 ;  /* 0x0000000003087223 */ /* 0x000fce0000000003 */
.L_x_61:
[----:B------:R-:W-:Y:S05]  /*153c0*/  BSYNC B1 ;  /* 0x0000000000017941 */ /* 0x000fea0003800000 */
.L_x_59:
[----:B------:R-:W-:Y:S01]  /*153d0*/  FSETP.GEU.AND P0, PT, |R6|, 1.175494350822287508e-38, PT ;  /* 0x008000000600780b */ /* 0x000fe20003f0e200 */
[----:B------:R-:W-:-:S12]  /*153e0*/  ULDC UR4, c[0x0][0x600] ;  /* 0x0001800000047ab9 */ /* 0x000fd80000000800 */
[----:B------:R-:W-:-:S04]  /*153f0*/  @!P0 FMUL R6, R6, 16777216 ;  /* 0x4b80000006068820 */ /* 0x000fc80000400000 */
[----:B------:R-:W2:Y:S02]  /*15400*/  MUFU.LG2 R0, R6 ;  /* 0x0000000600007308 */ /* 0x000ea40000000c00 */
[----:B--2---:R-:W-:-:S04]  /*15410*/  @!P0 FADD R0, R0, -24 ;  /* 0xc1c0000000008421 */ /* 0x004fc80000000000 */
[----:B------:R-:W-:-:S04]  /*15420*/  FMUL R7, R0, 0.69314718246459960938 ;  /* 0x3f31721800077820 */ /* 0x000fc80000400000 */
[----:B------:R-:W-:-:S07]  /*15430*/  FFMA R7, R18, UR4, R7 ;  /* 0x0000000412077c23 */ /* 0x000fce0008000007 */
.L_x_58:
[----:B------:R-:W-:Y:S05]  /*15440*/  BSYNC B0 ;  /* 0x0000000000007941 */ /* 0x000fea0003800000 */
.L_x_57:
[C---:B------:R-:W-:Y:S01]  /*15450*/  LOP3.LUT P0, R19, R16.reuse, 0x3, RZ, 0xc0, !PT ;  /* 0x0000000310137812 */ /* 0x040fe2000780c0ff */
[----:B------:R-:W-:Y:S01]  /*15460*/  ULDC UR4, c[0x0][0x608] ;  /* 0x0001820000047ab9 */ /* 0x000fe20000000800 */
[----:B------:R-:W-:Y:S01]  /*15470*/  LOP3.LUT R17, R16, 0x7f, RZ, 0xc0, !PT ;  /* 0x0000007f10117812 */ /* 0x000fe200078ec0ff */
[----:B------:R-:W-:Y:S01]  /*15480*/  ULDC.64 UR8, c[0x0][0x208] ;  /* 0x0000820000087ab9 */ /* 0x000fe20000000a00 */
[----:B------:R-:W-:Y:S01]  /*15490*/  FMUL R8, R8, UR4 ;  /* 0x0000000408087c20 */ /* 0x000fe20008400000 */
[----:B------:R-:W-:Y:S01]  /*154a0*/  BSSY B0, `(.L_x_62) ;  /* 0x0000018000007945 */ /* 0x000fe20003800000 */
[----:B------:R-:W-:-:S07]  /*154b0*/  SHF.R.U32.HI R18, RZ, 0x5, R17 ;  /* 0x00000005ff127819 */ /* 0x000fce0000011611 */
[----:B------:R-:W-:Y:S05]  /*154c0*/  @P0 BRA `(.L_x_63) ;  /* 0x0000000000540947 */ /* 0x000fea0003800000 */
[----:B------:R-:W2:Y:S01]  /*154d0*/  S2UR UR4, SR_CTAID.X ;  /* 0x00000000000479c3 */ /* 0x000ea20000002500 */
[----:B------:R-:W-:Y:S02]  /*154e0*/  SHF.R.U32.HI R0, RZ, 0x2, R16 ;  /* 0x00000002ff007819 */ /* 0x000fe40000011610 */
[----:B------:R-:W-:Y:S02]  /*154f0*/  SHF.L.U32 R3, R18, 0x4, RZ ;  /* 0x0000000412037819 */ /* 0x000fe400000006ff */
[----:B------:R-:W-:-:S04]  /*15500*/  LOP3.LUT R0, R0, 0x7, RZ, 0xc0, !PT ;  /* 0x0000000700007812 */ /* 0x000fc800078ec0ff */
[----:B------:R-:W-:Y:S01]  /*15510*/  LOP3.LUT R0, R3, 0xfffffff0, R0, 0xe2, !PT ;  /* 0xfffffff003007812 */ /* 0x000fe200078ee200 */
[----:B--2---:R-:W-:-:S03]  /*15520*/  USHF.L.U32 UR6, UR4, 0x6, URZ ;  /* 0x0000000604067899 */ /* 0x004fc6000800063f */
[----:B------:R-:W-:Y:S02]  /*15530*/  ULDC.64 UR4, c[0x0][0x688] ;  /* 0x0001a20000047ab9 */ /* 0x000fe40000000a00 */
[----:B------:R-:W-:Y:S02]  /*15540*/  UIMAD UR4, UR36, UR4, UR6 ;  /* 0x00000004240472a4 */ /* 0x000fe4000f8e0206 */
[----:B------:R-:W-:Y:S02]  /*15550*/  LOP3.LUT R3, R0, UR6, RZ, 0xfc, !PT ;  /* 0x0000000600037c12 */ /* 0x000fe4000f8efcff */
[----:B------:R-:W-:-:S03]  /*15560*/  UIMAD UR4, UR37, UR5, UR4 ;  /* 0x00000005250472a4 */ /* 0x000fc6000f8e0204 */
[C---:B------:R-:W-:Y:S01]  /*15570*/  VIADD R4, R3.reuse, 0x8 ;  /* 0x0000000803047836 */ /* 0x040fe20000000000 */
[----:B------:R-:W-:Y:S02]  /*15580*/  ULDC UR5, c[0x0][0x288] ;  /* 0x0000a20000057ab9 */ /* 0x000fe40000000800 */
[----:B------:R-:W-:Y:S02]  /*15590*/  ISETP.GE.U32.AND P0, PT, R3, UR5, PT ;  /* 0x0000000503007c0c */ /* 0x000fe4000bf06070 */
[----:B------:R-:W-:Y:S02]  /*155a0*/  IADD3 R0, P2, R0, UR4, RZ ;  /* 0x0000000400007c10 */ /* 0x000fe4000ff5e0ff */
[----:B------:R-:W-:Y:S01]  /*155b0*/  ISETP.GE.U32.AND P1, PT, R4, UR5, PT ;  /* 0x0000000504007c0c */ /* 0x000fe2000bf26070 */
[----:B------:R-:W-:Y:S01]  /*155c0*/  ULDC.64 UR4, c[0x0][0x680] ;  /* 0x0001a00000047ab9 */ /* 0x000fe20000000a00 */
[----:B------:R-:W-:Y:S02]  /*155d0*/  IADD3.X R3, RZ, RZ, RZ, P2, !PT ;  /* 0x000000ffff037210 */ /* 0x000fe400017fe4ff */
[----:B------:R-:W-:-:S04]  /*155e0*/  LEA R4, P2, R0, UR4, 0x2 ;  /* 0x0000000400047c11 */ /* 0x000fc8000f8410ff */
[----:B------:R-:W-:-:S05]  /*155f0*/  LEA.HI.X R5, R0, UR5, R3, 0x2, P2 ;  /* 0x0000000500057c11 */ /* 0x000fca00090f1403 */
[----:B------:R2:W-:Y:S04]  /*15600*/  @!P0 STG.E desc[UR8][R4.64], R9 ;  /* 0x0000000904008986 */ /* 0x0005e8000c101908 */
[----:B------:R2:W-:Y:S02]  /*15610*/  @!P1 STG.E desc[UR8][R4.64+0x20], R7 ;  /* 0x0000200704009986 */ /* 0x0005e4000c101908 */
.L_x_63:
[----:B------:R-:W-:Y:S05]  /*15620*/  BSYNC B0 ;  /* 0x0000000000007941 */ /* 0x000fea0003800000 */
.L_x_62:
[----:B------:R-:W-:Y:S01]  /*15630*/  ULDC.64 UR4, c[0x0][0x730] ;  /* 0x0001cc0000047ab9 */ /* 0x000fe20000000a00 */
[-C--:B------:R-:W-:Y:S01]  /*15640*/  FMUL R170, R170, R8.reuse ;  /* 0x00000008aaaa7220 */ /* 0x080fe20000400000 */
[----:B------:R-:W-:Y:S01]  /*15650*/  ISETP.NE.U32.AND P0, PT, RZ, UR4, PT ;  /* 0x00000004ff007c0c */ /* 0x000fe2000bf05070 */
[-C--:B------:R-:W-:Y:S01]  /*15660*/  FMUL R34, R171, R8.reuse ;  /* 0x00000008ab227220 */ /* 0x080fe20000400000 */
[-C--:B------:R-:W-:Y:S01]  /*15670*/  FMUL R174, R174, R8.reuse ;  /* 0x00000008aeae7220 */ /* 0x080fe20000400000 */
[-C--:B------:R-:W-:Y:S01]  /*15680*/  FMUL R36, R175, R8.reuse ;  /* 0x00000008af247220 */ /* 0x080fe20000400000 */
[----:B------:R-:W-:Y:S01]  /*15690*/  ISETP.NE.AND.EX P0, PT, RZ, UR5, PT, P0 ;  /* 0x00000005ff007c0c */ /* 0x000fe2000bf05300 */
[-C--:B------:R-:W-:Y:S01]  /*156a0*/  FMUL R162, R162, R8.reuse ;  /* 0x00000008a2a27220 */ /* 0x080fe20000400000 */
[-C--:B------:R-:W-:Y:S01]  /*156b0*/  FMUL R38, R163, R8.reuse ;  /* 0x00000008a3267220 */ /* 0x080fe20000400000 */
[-C--:B------:R-:W-:Y:S01]  /*156c0*/  FMUL R166, R166, R8.reuse ;  /* 0x00000008a6a67220 */ /* 0x080fe20000400000 */
[-C--:B------:R-:W-:Y:S01]  /*156d0*/  FMUL R40, R167, R8.reuse ;  /* 0x00000008a7287220 */ /* 0x080fe20000400000 */
[-C--:B------:R-:W-:Y:S01]  /*156e0*/  FMUL R154, R154, R8.reuse ;  /* 0x000000089a9a7220 */ /* 0x080fe20000400000 */
[-C--:B------:R-:W-:Y:S01]  /*156f0*/  FMUL R42, R155, R8.reuse ;  /* 0x000000089b2a7220 */ /* 0x080fe20000400000 */
[-C--:B------:R-:W-:Y:S01]  /*15700*/  FMUL R158, R158, R8.reuse ;  /* 0x000000089e9e7220 */ /* 0x080fe20000400000 */
[----:B------:R-:W-:-:S05]  /*15710*/  FMUL R44, R159, R8 ;  /* 0x000000089f2c7220 */ /* 0x000fca0000400000 */
[----:B------:R-:W-:Y:S05]  /*15720*/  @P0 BRA `(.L_x_64) ;  /* 0x0000000000200947 */ /* 0x000fea0003800000 */
[----:B------:R-:W-:Y:S02]  /*15730*/  ULDC.64 UR4, c[0x0][0x728] ;  /* 0x0001ca0000047ab9 */ /* 0x000fe40000000a00 */
[----:B------:R-:W-:-:S04]  /*15740*/  ISETP.NE.U32.AND P0, PT, RZ, UR4, PT ;  /* 0x00000004ff007c0c */ /* 0x000fc8000bf05070 */
[----:B------:R-:W-:-:S13]  /*15750*/  ISETP.NE.AND.EX P0, PT, RZ, UR5, PT, P0 ;  /* 0x00000005ff007c0c */ /* 0x000fda000bf05300 */
[----:B------:R-:W-:Y:S05]  /*15760*/  @!P0 BRA `(.L_x_65) ;  /* 0x00000000000c8947 */ /* 0x000fea0003800000 */
[----:B--2---:R-:W2:Y:S02]  /*15770*/  LDC.64 R4, c[0x0][0x728] ;  /* 0x0001ca00ff047b82 */ /* 0x004ea40000000a00 */
[----:B--2---:R4:W5:Y:S01]  /*15780*/  LDG.E R4, desc[UR8][R4.64] ;  /* 0x0000000804047981 */ /* 0x004962000c1e1900 */
[----:B------:R-:W-:Y:S05]  /*15790*/  BRA `(.L_x_64) ;  /* 0x0000000000047947 */ /* 0x000fea0003800000 */
.L_x_65:
[----:B--2---:R-:W3:Y:S02]  /*157a0*/  LDC R4, c[0x0][0x720] ;  /* 0x0001c800ff047b82 */ /* 0x004ee40000000800 */
.L_x_64:
[----:B------:R-:W-:Y:S01]  /*157b0*/  MOV R0, RZ ;  /* 0x000000ff00007202 */ /* 0x000fe20000000f00 */
[----:B---3-5:R-:W-:-:S03]  /*157c0*/  IMAD.MOV.U32 R27, RZ, RZ, R4 ;  /* 0x000000ffff1b7224 */ /* 0x028fc600078e0004 */
[----:B------:R-:W-:-:S13]  /*157d0*/  LOP3.LUT P0, RZ, R0, 0x9f, RZ, 0xc0, !PT ;  /* 0x0000009f00ff7812 */ /* 0x000fda000780c0ff */
[----:B------:R-:W-:Y:S05]  /*157e0*/  @!P0 BRA `(.L_x_66) ;  /* 0x0000000000408947 */ /* 0x000fea0003800000 */
[----:B------:R-:W-:Y:S01]  /*157f0*/  MOV R0, 0x0 ;  /* 0x0000000000007802 */ /* 0x000fe20000000f00 */
[----:B------:R-:W-:Y:S01]  /*15800*/  ULDC.64 UR4, c[0x4][0x70] ;  /* 0x01001c0000047ab9 */ /* 0x000fe20000000a00 */
[----:B------:R-:W-:Y:S01]  /*15810*/  ULDC.64 UR6, c[0x4][0x8] ;  /* 0x0100020000067ab9 */ /* 0x000fe20000000a00 */
[----:B--2---:R-:W-:Y:S01]  /*15820*/  MOV R4, UR4 ;  /* 0x0000000400047c02 */ /* 0x004fe20008000f00 */
[----:B------:R2:W3:Y:S01]  /*15830*/  LDC.64 R14, c[0x4][R0] ;  /* 0x01000000000e7b82 */ /* 0x0004e20000000a00 */
[----:B----4-:R-:W-:Y:S01]  /*15840*/  IMAD.U32 R5, RZ, RZ, UR5 ;  /* 0x00000005ff057e24 */ /* 0x010fe2000f8e00ff */
[----:B------:R-:W-:Y:S01]  /*15850*/  ULDC.64 UR4, c[0x4][0x78] ;  /* 0x01001e0000047ab9 */ /* 0x000fe20000000a00 */
[----:B------:R-:W-:Y:S01]  /*15860*/  MOV R10, UR6 ;  /* 0x00000006000a7c02 */ /* 0x000fe20008000f00 */
[----:B------:R-:W-:Y:S01]  /*15870*/  IMAD.U32 R7, RZ, RZ, UR5 ;  /* 0x00000005ff077e24 */ /* 0x000fe2000f8e00ff */
[----:B------:R-:W-:Y:S01]  /*15880*/  MOV R6, UR4 ;  /* 0x0000000400067c02 */ /* 0x000fe20008000f00 */
[----:B------:R-:W-:Y:S01]  /*15890*/  IMAD.U32 R11, RZ, RZ, UR7 ;  /* 0x00000007ff0b7e24 */ /* 0x000fe2000f8e00ff */
[----:B------:R-:W-:Y:S01]  /*158a0*/  MOV R8, 0x70 ;  /* 0x0000007000087802 */ /* 0x000fe20000000f00 */
[----:B------:R-:W-:Y:S01]  /*158b0*/  IMAD.MOV.U32 R12, RZ, RZ, 0x1 ;  /* 0x00000001ff0c7424 */ /* 0x000fe200078e00ff */
[----:B--2---:R-:W-:-:S07]  /*158c0*/  MOV R13, RZ ;  /* 0x000000ff000d7202 */ /* 0x004fce0000000f00 */
[----:B-1----:R-:W-:-:S07]  /*158d0*/  LEPC R20, `(.L_x_66) ;  /* 0x000000001014794e */ /* 0x002fce0000000000 */
[----:B---3--:R-:W-:Y:S05]  /*158e0*/  CALL.ABS.NOINC R14 ;  /* 0x000000000e007343 */ /* 0x008fea0003c00000 */
.L_x_66:
[----:B------:R-:W-:-:S13]  /*158f0*/  LOP3.LUT P0, RZ, R2, 0x9f, RZ, 0xc0, !PT ;  /* 0x0000009f02ff7812 */ /* 0x000fda000780c0ff */
[----:B------:R-:W-:Y:S05]  /*15900*/  @!P0 BRA `(.L_x_67) ;  /* 0x0000000000408947 */ /* 0x000fea0003800000 */
[----:B------:R-:W-:Y:S01]  /*15910*/  MOV R0, 0x0 ;  /* 0x0000000000007802 */ /* 0x000fe20000000f00 */
[----:B------:R-:W-:Y:S01]  /*15920*/  ULDC.64 UR4, c[0x4][0x70] ;  /* 0x01001c0000047ab9 */ /* 0x000fe20000000a00 */
[----:B------:R-:W-:Y:S01]  /*15930*/  ULDC.64 UR6, c[0x4][0x78] ;  /* 0x01001e0000067ab9 */ /* 0x000fe20000000a00 */
[----:B--2---:R-:W-:Y:S01]  /*15940*/  IMAD.U32 R4, RZ, RZ, UR4 ;  /* 0x00000004ff047e24 */ /* 0x004fe2000f8e00ff */
[----:B------:R2:W3:Y:S01]  /*15950*/  LDC.64 R14, c[0x4][R0] ;  /* 0x01000000000e7b82 */ /* 0x0004e20000000a00 */
[----:B----4-:R-:W-:Y:S01]  /*15960*/  MOV R5, UR5 ;  /* 0x0000000500057c02 */ /* 0x010fe20008000f00 */
[----:B------:R-:W-:Y:S01]  /*15970*/  ULDC.64 UR4, c[0x4][0x10] ;  /* 0x0100040000047ab9 */ /* 0x000fe20000000a00 */
[----:B------:R-:W-:Y:S01]  /*15980*/  IMAD.U32 R6, RZ, RZ, UR6 ;  /* 0x00000006ff067e24 */ /* 0x000fe2000f8e00ff */
[----:B------:R-:W-:Y:S01]  /*15990*/  MOV R7, UR7 ;  /* 0x0000000700077c02 */ /* 0x000fe20008000f00 */
[----:B------:R-:W-:Y:S01]  /*159a0*/  IMAD.U32 R10, RZ, RZ, UR4 ;  /* 0x00000004ff0a7e24 */ /* 0x000fe2000f8e00ff */
[----:B------:R-:W-:Y:S01]  /*159b0*/  MOV R11, UR5 ;  /* 0x00000005000b7c02 */ /* 0x000fe20008000f00 */
[----:B------:R-:W-:Y:S01]  /*159c0*/  IMAD.MOV.U32 R8, RZ, RZ, 0x70 ;  /* 0x00000070ff087424 */ /* 0x000fe200078e00ff */
[----:B------:R-:W-:Y:S01]  /*159d0*/  MOV R12, 0x1 ;  /* 0x00000001000c7802 */ /* 0x000fe20000000f00 */
[----:B--2---:R-:W-:-:S07]  /*159e0*/  IMAD.MOV.U32 R13, RZ, RZ, RZ ;  /* 0x000000ffff0d7224 */ /* 0x004fce00078e00ff */
[----:B-1----:R-:W-:-:S07]  /*159f0*/  LEPC R20, `(.L_x_67) ;  /* 0x000000001014794e */ /* 0x002fce0000000000 */
[----:B---3--:R-:W-:Y:S05]  /*15a00*/  CALL.ABS.NOINC R14 ;  /* 0x000000000e007343 */ /* 0x008fea0003c00000 */
.L_x_67:
[----:B------:R-:W-:Y:S01]  /*15a10*/  ULDC.64 UR4, c[0x0][0x730] ;  /* 0x0001cc0000047ab9 */ /* 0x000fe20000000a00 */
[----:B------:R-:W-:Y:S01]  /*15a20*/  SHF.L.U32 R0, R16, 0x4, RZ ;  /* 0x0000000410007819 */ /* 0x000fe200000006ff */
[----:B------:R-:W-:Y:S01]  /*15a30*/  IMAD R19, R18, 0x10, R19 ;  /* 0x0000001012137824 */ /* 0x000fe200078e0213 */
[----:B------:R-:W-:Y:S02]  /*15a40*/  ISETP.NE.U32.AND P0, PT, RZ, UR4, PT ;  /* 0x00000004ff007c0c */ /* 0x000fe4000bf05070 */
[----:B------:R-:W-:Y:S02]  /*15a50*/  SHF.R.U32.HI R3, RZ, 0x1, R16 ;  /* 0x00000001ff037819 */ /* 0x000fe40000011610 */
[----:B------:R-:W-:Y:S02]  /*15a60*/  ISETP.NE.AND.EX P0, PT, RZ, UR5, PT, P0 ;  /* 0x00000005ff007c0c */ /* 0x000fe4000bf05300 */
[----:B--2---:R-:W-:Y:S02]  /*15a70*/  LOP3.LUT R4, R0, 0x40, RZ, 0xc0, !PT ;  /* 0x0000004000047812 */ /* 0x004fe400078ec0ff */
[----:B------:R-:W-:-:S02]  /*15a80*/  IADD3 R17, R17, 0x1f, RZ ;  /* 0x0000001f11117810 */ /* 0x000fc40007ffe0ff */
[----:B------:R-:W-:Y:S02]  /*15a90*/  LOP3.LUT R0, R0, 0x80, RZ, 0xc0, !PT ;  /* 0x0000008000007812 */ /* 0x000fe400078ec0ff */
[----:B------:R-:W-:Y:S02]  /*15aa0*/  LOP3.LUT R3, R4, 0x8, R3, 0xf8, !PT ;  /* 0x0000000804037812 */ /* 0x000fe400078ef803 */
[----:B------:R-:W-:Y:S01]  /*15ab0*/  SHF.L.U32 R16, R16, 0x1, RZ ;  /* 0x0000000110107819 */ /* 0x000fe200000006ff */
[----:B------:R-:W-:Y:S02]  /*15ac0*/  IMAD.U32 R0, R19, 0x10, R0 ;  /* 0x0000001013007824 */ /* 0x000fe400078e0000 */
[----:B------:R-:W2:Y:S01]  /*15ad0*/  @P0 LDC R27, c[0x0][0x720] ;  /* 0x0001c800ff1b0b82 */ /* 0x000ea20000000800 */
[----:B------:R-:W-:Y:S02]  /*15ae0*/  ISETP.GT.U32.AND P0, PT, R17, 0x3e, PT ;  /* 0x0000003e1100780c */ /* 0x000fe40003f04070 */
[----:B------:R-:W-:-:S05]  /*15af0*/  LOP3.LUT R3, R3, 0x8, R16, 0x78, !PT ;  /* 0x0000000803037812 */ /* 0x000fca00078e7810 */
[----:B------:R-:W-:Y:S02]  /*15b00*/  IMAD.IADD R11, R0, 0x1, R3 ;  /* 0x00000001000b7824 */ /* 0x000fe400078e0203 */
[-C--:B--2---:R-:W-:Y:S01]  /*15b10*/  FMUL R0, R168, R27.reuse ;  /* 0x0000001ba8007220 */ /* 0x084fe20000400000 */
[-C--:B------:R-:W-:Y:S01]  /*15b20*/  FMUL R3, R22, R27.reuse ;  /* 0x0000001b16037220 */ /* 0x080fe20000400000 */
[-C--:B------:R-:W-:Y:S01]  /*15b30*/  FMUL R4, R170, R27.reuse ;  /* 0x0000001baa047220 */ /* 0x080fe20000400000 */
[-C--:B----4-:R-:W-:Y:S01]  /*15b40*/  FMUL R5, R34, R27.reuse ;  /* 0x0000001b22057220 */ /* 0x090fe20000400000 */
        /* <DEDUP_REMOVED lines=13> */
[-C--:B-1----:R-:W-:Y:S01]  /*15c20*/  FMUL R21, R152, R27.reuse ;  /* 0x0000001b98157220 */ /* 0x082fe20000400000 */
[-C--:B------:R-:W-:Y:S01]  /*15c30*/  FMUL R20, R42, R27.reuse ;  /* 0x0000001b2a147220 */ /* 0x080fe20000400000 */
[-C--:B------:R-:W-:Y:S01]  /*15c40*/  FMUL R23, R154, R27.reuse ;  /* 0x0000001b9a177220 */ /* 0x080fe20000400000 */
[-C--:B------:R-:W-:Y:S01]  /*15c50*/  FMUL R22, R32, R27.reuse ;  /* 0x0000001b20167220 */ /* 0x080fe20000400000 */
[-C--:B------:R-:W-:Y:S01]  /*15c60*/  FMUL R25, R156, R27.reuse ;  /* 0x0000001b9c197220 */ /* 0x080fe20000400000 */
[-C--:B------:R-:W-:Y:S01]  /*15c70*/  FMUL R24, R44, R27.reuse ;  /* 0x0000001b2c187220 */ /* 0x080fe20000400000 */
[----:B------:R-:W-:Y:S01]  /*15c80*/  FMUL R27, R158, R27 ;  /* 0x0000001b9e1b7220 */ /* 0x000fe20000400000 */
[----:B------:R-:W-:-:S02]  /*15c90*/  F2FP.F16.F32.PACK_AB R28, R3, R0 ;  /* 0x00000000031c723e */ /* 0x000fc400000000ff */
[----:B------:R-:W-:Y:S02]  /*15ca0*/  F2FP.F16.F32.PACK_AB R29, R5, R4 ;  /* 0x00000004051d723e */ /* 0x000fe400000000ff */
[----:B------:R-:W-:Y:S02]  /*15cb0*/  F2FP.F16.F32.PACK_AB R30, R7, R6 ;  /* 0x00000006071e723e */ /* 0x000fe400000000ff */
[----:B------:R-:W-:Y:S01]  /*15cc0*/  F2FP.F16.F32.PACK_AB R31, R9, R8 ;  /* 0x00000008091f723e */ /* 0x000fe200000000ff */
[----:B------:R-:W-:Y:S06]  /*15cd0*/  @P0 BRA `(.L_x_68) ;  /* 0x0000000000040947 */ /* 0x000fec0003800000 */
[----:B------:R-:W-:-:S04]  /*15ce0*/  DEPBAR.LE SB0, 0x1 ;  /* 0x000080400000791a */ /* 0x000fc80000000000 */
.L_x_68:
[----:B------:R-:W-:Y:S05]  /*15cf0*/  WARPSYNC.ALL ;  /* 0x0000000000007948 */ /* 0x000fea0003800000 */
[----:B------:R-:W-:Y:S01]  /*15d00*/  BAR.SYNC.DEFER_BLOCKING 0x1, 0x80 ;  /* 0x0042000000007b1d */ /* 0x000fe20000010000 */
[----:B------:R-:W-:Y:S02]  /*15d10*/  LEA R11, R11, R2, 0x1 ;  /* 0x000000020b0b7211 */ /* 0x000fe400078e08ff */
[----:B------:R-:W-:Y:S02]  /*15d20*/  F2FP.F16.F32.PACK_AB R4, R10, R13 ;  /* 0x0000000d0a04723e */ /* 0x000fe400000000ff */
[----:B------:R-:W-:Y:S01]  /*15d30*/  F2FP.F16.F32.PACK_AB R5, R12, R15 ;  /* 0x0000000f0c05723e */ /* 0x000fe200000000ff */
[----:B------:R-:W-:Y:S01]  /*15d40*/  BSSY B0, `(.L_x_69) ;  /* 0x0000018000007945 */ /* 0x000fe20003800000 */
[----:B------:R-:W-:-:S02]  /*15d50*/  F2FP.F16.F32.PACK_AB R6, R14, R17 ;  /* 0x000000110e06723e */ /* 0x000fc400000000ff */
[----:B------:R-:W-:Y:S01]  /*15d60*/  F2FP.F16.F32.PACK_AB R7, R16, R19 ;  /* 0x000000131007723e */ /* 0x000fe200000000ff */
[----:B------:R1:W-:Y:S01]  /*15d70*/  STSM.16.M88.4 [R11], R28 ;  /* 0x0000001c0b007844 */ /* 0x0003e20000000200 */
[----:B------:R-:W-:Y:S01]  /*15d80*/  @!PT LDS RZ, [RZ] ;  /* 0x00000000fffff984 */ /* 0x000fe20000000800 */
[----:B------:R-:W-:Y:S01]  /*15d90*/  @!PT LDS RZ, [RZ] ;  /* 0x00000000fffff984 */ /* 0x000fe20000000800 */
[----:B------:R-:W-:Y:S01]  /*15da0*/  @!PT LDS RZ, [RZ] ;  /* 0x00000000fffff984 */ /* 0x000fe20000000800 */
[----:B------:R-:W-:Y:S01]  /*15db0*/  @!PT LDS RZ, [RZ] ;  /* 0x00000000fffff984 */ /* 0x000fe20000000800 */
[----:B------:R2:W-:Y:S06]  /*15dc0*/  MEMBAR.ALL.CTA ;  /* 0x0000000000007992 */ /* 0x0005ec0000008000 */
[----:B--2---:R-:W2:Y:S02]  /*15dd0*/  FENCE.VIEW.ASYNC.S ;  /* 0x00000000000073c6 */ /* 0x004ea40000000000 */
[----:B--2---:R-:W-:Y:S06]  /*15de0*/  BAR.SYNC.DEFER_BLOCKING 0x1, 0x80 ;  /* 0x0042000000007b1d */ /* 0x004fec0000010000 */
[----:B------:R-:W-:Y:S05]  /*15df0*/  @P0 BRA `(.L_x_70) ;  /* 0x0000000000300947 */ /* 0x000fea0003800000 */
[----:B------:R-:W2:Y:S01]  /*15e00*/  S2UR UR10, SR_CTAID.X ;  /* 0x00000000000a79c3 */ /* 0x000ea20000002500 */
[----:B------:R-:W-:Y:S01]  /*15e10*/  ULDC.64 UR4, c[0x0][0x198] ;  /* 0x0000660000047ab9 */ /* 0x000fe20000000a00 */
[----:B------:R-:W-:Y:S01]  /*15e20*/  R2UR UR8, R2 ;  /* 0x00000000020872ca */ /* 0x000fe200000e0000 */
[----:B------:R-:W-:Y:S01]  /*15e30*/  UIADD3 UR4, UP0, UR4, 0x670, URZ ;  /* 0x0000067004047890 */ /* 0x000fe2000ff1e03f */
[----:B------:R-:W-:Y:S01]  /*15e40*/  UMOV UR9, URZ ;  /* 0x0000003f00097c82 */ /* 0x000fe20008000000 */
[----:B------:R-:W-:Y:S02]  /*15e50*/  UMOV UR11, UR36 ;  /* 0x00000024000b7c82 */ /* 0x000fe40008000000 */
[----:B------:R-:W-:Y:S01]  /*15e60*/  UIADD3.X UR5, URZ, UR5, URZ, UP0, !UPT ;  /* 0x000000053f057290 */ /* 0x000fe200087fe43f */
[----:B------:R-:W-:Y:S01]  /*15e70*/  UMOV UR12, UR37 ;  /* 0x00000025000c7c82 */ /* 0x000fe20008000000 */
[----:B--2---:R-:W-:-:S09]  /*15e80*/  USHF.L.U32 UR10, UR10, 0x6, URZ ;  /* 0x000000060a0a7899 */ /* 0x004fd2000800063f */
[----:B------:R2:W-:Y:S01]  /*15e90*/  UTMASTG.4D [UR8], [UR4] ;  /* 0x00000008040073b5 */ /* 0x0005e20008018000 */
[----:B------:R0:W-:Y:S01]  /*15ea0*/  UTMACMDFLUSH ;  /* 0x00000000000079b7 */ /* 0x0001e20000000000 */
[----:B--2---:R-:W-:-:S04]  /*15eb0*/  DEPBAR.LE SB0, 0x1 ;  /* 0x000080400000791a */ /* 0x004fc80000000000 */
.L_x_70:
[----:B------:R-:W-:Y:S05]  /*15ec0*/  BSYNC B0 ;  /* 0x0000000000007941 */ /* 0x000fea0003800000 */
.L_x_69:
[----:B------:R-:W-:Y:S01]  /*15ed0*/  BAR.SYNC.DEFER_BLOCKING 0x1, 0x80 ;  /* 0x0042000000007b1d */ /* 0x000fe20000010000 */
[----:B------:R-:W-:Y:S02]  /*15ee0*/  F2FP.F16.F32.PACK_AB R12, R18, R21 ;  /* 0x00000015120c723e */ /* 0x000fe400000000ff */
[----:B------:R-:W-:Y:S02]  /*15ef0*/  F2FP.F16.F32.PACK_AB R13, R20, R23 ;  /* 0x00000017140d723e */ /* 0x000fe400000000ff */
[----:B------:R-:W-:Y:S01]  /*15f00*/  F2FP.F16.F32.PACK_AB R14, R22, R25 ;  /* 0x00000019160e723e */ /* 0x000fe200000000ff */
[----:B------:R-:W-:Y:S01]  /*15f10*/  BSSY B0, `(.L_x_71) ;  /* 0x0000018000007945 */ /* 0x000fe20003800000 */
[----:B------:R-:W-:Y:S01]  /*15f20*/  F2FP.F16.F32.PACK_AB R15, R24, R27 ;  /* 0x0000001b180f723e */ /* 0x000fe200000000ff */
[----:B------:R2:W-:Y:S01]  /*15f30*/  STSM.16.M88.4 [R11+0x800], R4 ;  /* 0x000800040b007844 */ /* 0x0005e20000000200 */
[----:B------:R-:W-:Y:S01]  /*15f40*/  @!PT LDS RZ, [RZ] ;  /* 0x00000000fffff984 */ /* 0x000fe20000000800 */
[----:B------:R-:W-:Y:S01]  /*15f50*/  @!PT LDS RZ, [RZ] ;  /* 0x00000000fffff984 */ /* 0x000fe20000000800 */
[----:B------:R-:W-:Y:S01]  /*15f60*/  @!PT LDS RZ, [RZ] ;  /* 0x00000000fffff984 */ /* 0x000fe20000000800 */
[----:B------:R-:W-:Y:S01]  /*15f70*/  @!PT LDS RZ, [RZ] ;  /* 0x00000000fffff984 */ /* 0x000fe20000000800 */
[----:B------:R3:W-:Y:S06]  /*15f80*/  MEMBAR.ALL.CTA ;  /* 0x0000000000007992 */ /* 0x0007ec0000008000 */
[----:B---3--:R-:W3:Y:S02]  /*15f90*/  FENCE.VIEW.ASYNC.S ;  /* 0x00000000000073c6 */ /* 0x008ee40000000000 */
[----:B---3--:R-:W-:Y:S06]  /*15fa0*/  BAR.SYNC.DEFER_BLOCKING 0x1, 0x80 ;  /* 0x0042000000007b1d */ /* 0x008fec0000010000 */
[----:B------:R-:W-:Y:S05]  /*15fb0*/  @P0 BRA `(.L_x_72) ;  /* 0x0000000000340947 */ /* 0x000fea0003800000 */
[----:B------:R-:W3:Y:S01]  /*15fc0*/  S2UR UR10, SR_CTAID.X ;  /* 0x00000000000a79c3 */ /* 0x000ee20000002500 */
[----:B------:R-:W-:Y:S01]  /*15fd0*/  R2UR UR8, R2 ;  /* 0x00000000020872ca */ /* 0x000fe200000e0000 */
[----:B------:R-:W-:Y:S01]  /*15fe0*/  ULDC.64 UR4, c[0x0][0x198] ;  /* 0x0000660000047ab9 */ /* 0x000fe20000000a00 */
[----:B------:R-:W-:Y:S01]  /*15ff0*/  UMOV UR9, 0x10 ;  /* 0x0000001000097882 */ /* 0x000fe20000000000 */
[----:B------:R-:W-:Y:S01]  /*16000*/  UIADD3 UR4, UP0, UR4, 0x670, URZ ;  /* 0x0000067004047890 */ /* 0x000fe2000ff1e03f */
[----:B------:R-:W-:Y:S01]  /*16010*/  UMOV UR11, UR36 ;  /* 0x00000024000b7c82 */ /* 0x000fe20008000000 */
[----:B------:R-:W-:Y:S02]  /*16020*/  UMOV UR12, UR37 ;  /* 0x00000025000c7c82 */ /* 0x000fe40008000000 */
[----:B------:R-:W-:-:S06]  /*16030*/  UIADD3.X UR5, URZ, UR5, URZ, UP0, !UPT ;  /* 0x000000053f057290 */ /* 0x000fcc00087fe43f */
[----:B------:R-:W-:Y:S02]  /*16040*/  UIADD3 UR8, UR8, 0x800, URZ ;  /* 0x0000080008087890 */ /* 0x000fe4000fffe03f */
[----:B---3--:R-:W-:-:S09]  /*16050*/  USHF.L.U32 UR10, UR10, 0x6, URZ ;  /* 0x000000060a0a7899 */ /* 0x008fd2000800063f */
[----:B------:R3:W-:Y:S01]  /*16060*/  UTMASTG.4D [UR8], [UR4] ;  /* 0x00000008040073b5 */ /* 0x0007e20008018000 */
[----:B------:R0:W-:Y:S01]  /*16070*/  UTMACMDFLUSH ;  /* 0x00000000000079b7 */ /* 0x0001e20000000000 */
[----:B---3--:R-:W-:-:S04]  /*16080*/  DEPBAR.LE SB0, 0x1 ;  /* 0x000080400000791a */ /* 0x008fc80000000000 */
.L_x_72:
[----:B------:R-:W-:Y:S05]  /*16090*/  BSYNC B0 ;  /* 0x0000000000007941 */ /* 0x000fea0003800000 */
.L_x_71:
[----:B------:R-:W-:Y:S06]  /*160a0*/  BAR.SYNC.DEFER_BLOCKING 0x1, 0x80 ;  /* 0x0042000000007b1d */ /* 0x000fec0000010000 */
[----:B------:R-:W-:Y:S01]  /*160b0*/  BSSY B0, `(.L_x_73) ;  /* 0x0000015000007945 */ /* 0x000fe20003800000 */
[----:B------:R3:W-:Y:S01]  /*160c0*/  STSM.16.M88.4 [R11], R12 ;  /* 0x0000000c0b007844 */ /* 0x0007e20000000200 */
[----:B------:R-:W-:Y:S01]  /*160d0*/  @!PT LDS RZ, [RZ] ;  /* 0x00000000fffff984 */ /* 0x000fe20000000800 */
[----:B------:R-:W-:Y:S01]  /*160e0*/  @!PT LDS RZ, [RZ] ;  /* 0x00000000fffff984 */ /* 0x000fe20000000800 */
[----:B------:R-:W-:Y:S01]  /*160f0*/  @!PT LDS RZ, [RZ] ;  /* 0x00000000fffff984 */ /* 0x000fe20000000800 */
[----:B------:R-:W-:Y:S01]  /*16100*/  @!PT LDS RZ, [RZ] ;  /* 0x00000000fffff984 */ /* 0x000fe20000000800 */
[----:B------:R4:W-:Y:S06]  /*16110*/  MEMBAR.ALL.CTA ;  /* 0x0000000000007992 */ /* 0x0009ec0000008000 */
[----:B----4-:R-:W4:Y:S02]  /*16120*/  FENCE.VIEW.ASYNC.S ;  /* 0x00000000000073c6 */ /* 0x010f240000000000 */
[----:B----4-:R-:W-:Y:S06]  /*16130*/  BAR.SYNC.DEFER_BLOCKING 0x1, 0x80 ;  /* 0x0042000000007b1d */ /* 0x010fec0000010000 */
[----:B------:R-:W-:Y:S05]  /*16140*/  @P0 BRA `(.L_x_74) ;  /* 0x00000000002c0947 */ /* 0x000fea0003800000 */
[----:B------:R-:W4:Y:S01]  /*16150*/  S2UR UR10, SR_CTAID.X ;  /* 0x00000000000a79c3 */ /* 0x000f220000002500 */
[----:B------:R-:W-:Y:S01]  /*16160*/  ULDC.64 UR4, c[0x0][0x198] ;  /* 0x0000660000047ab9 */ /* 0x000fe20000000a00 */
[----:B------:R-:W-:Y:S01]  /*16170*/  R2UR UR8, R2 ;  /* 0x00000000020872ca */ /* 0x000fe200000e0000 */
[----:B------:R-:W-:Y:S01]  /*16180*/  UIADD3 UR4, UP0, UR4, 0x670, URZ ;  /* 0x0000067004047890 */ /* 0x000fe2000ff1e03f */
[----:B------:R-:W-:Y:S01]  /*16190*/  UMOV UR9, 0x20 ;  /* 0x0000002000097882 */ /* 0x000fe20000000000 */
[----:B------:R-:W-:Y:S02]  /*161a0*/  UMOV UR11, UR36 ;  /* 0x00000024000b7c82 */ /* 0x000fe40008000000 */
[----:B------:R-:W-:Y:S01]  /*161b0*/  UIADD3.X UR5, URZ, UR5, URZ, UP0, !UPT ;  /* 0x000000053f057290 */ /* 0x000fe200087fe43f */
[----:B------:R-:W-:Y:S01]  /*161c0*/  UMOV UR12, UR37 ;  /* 0x00000025000c7c82 */ /* 0x000fe20008000000 */
[----:B----4-:R-:W-:-:S09]  /*161d0*/  USHF.L.U32 UR10, UR10, 0x6, URZ ;  /* 0x000000060a0a7899 */ /* 0x010fd2000800063f */
[----:B------:R4:W-:Y:S02]  /*161e0*/  UTMASTG.4D [UR8], [UR4] ;  /* 0x00000008040073b5 */ /* 0x0009e40008018000 */
[----:B----4-:R0:W-:Y:S02]  /*161f0*/  UTMACMDFLUSH ;  /* 0x00000000000079b7 */ /* 0x0101e40000000000 */
.L_x_74:
[----:B------:R-:W-:Y:S05]  /*16200*/  BSYNC B0 ;  /* 0x0000000000007941 */ /* 0x000fea0003800000 */
.L_x_73:
[----:B------:R-:W-:-:S04]  /*16210*/  DEPBAR.LE SB0, 0x0 ;  /* 0x000080000000791a */ /* 0x000fc80000000000 */
[----:B------:R-:W-:Y:S05]  /*16220*/  EXIT ;  /* 0x000000000000794d */ /* 0x000fea0003800000 */
        .weak           $__internal_0_$__cuda_sm20_rcp_rn_f32_slowpath
        .type           $__internal_0_$__cuda_sm20_rcp_rn_f32_slowpath,@function
        .size           $__internal_0_$__cuda_sm20_rcp_rn_f32_slowpath,(.L_x_80 - $__internal_0_$__cuda_sm20_rcp_rn_f32_slowpath)
$__internal_0_$__cuda_sm20_rcp_rn_f32_slowpath:
[----:B------:R-:W-:Y:S01]  /*16230*/  IMAD.SHL.U32 R0, R3, 0x2, RZ ;  /* 0x0000000203007824 */ /* 0x000fe200078e00ff */
[----:B------:R-:W-:Y:S04]  /*16240*/  BSSY B2, `(.L_x_75) ;  /* 0x0000030000027945 */ /* 0x000fe80003800000 */
[----:B------:R-:W-:-:S04]  /*16250*/  SHF.R.U32.HI R13, RZ, 0x18, R0 ;  /* 0x00000018ff0d7819 */ /* 0x000fc80000011600 */
[----:B------:R-:W-:-:S13]  /*16260*/  ISETP.NE.U32.AND P0, PT, R13, RZ, PT ;  /* 0x000000ff0d00720c */ /* 0x000fda0003f05070 */
[----:B------:R-:W-:Y:S05]  /*16270*/  @P0 BRA `(.L_x_76) ;  /* 0x0000000000280947 */ /* 0x000fea0003800000 */
[----:B------:R-:W-:-:S04]  /*16280*/  SHF.L.U32 R0, R3, 0x1, RZ ;  /* 0x0000000103007819 */ /* 0x000fc800000006ff */
[----:B------:R-:W-:-:S13]  /*16290*/  ISETP.NE.AND P0, PT, R0, RZ, PT ;  /* 0x000000ff0000720c */ /* 0x000fda0003f05270 */
[----:B------:R-:W-:Y:S01]  /*162a0*/  @P0 FFMA R5, R3, 1.84467440737095516160e+19, RZ ;  /* 0x5f80000003050823 */ /* 0x000fe200000000ff */
[----:B------:R-:W-:Y:S08]  /*162b0*/  @!P0 MUFU.RCP R4, R3 ;  /* 0x0000000300048308 */ /* 0x000ff00000001000 */
[----:B------:R-:W1:Y:S02]  /*162c0*/  @P0 MUFU.RCP R0, R5 ;  /* 0x0000000500000308 */ /* 0x000e640000001000 */
[----:B-1----:R-:W-:-:S04]  /*162d0*/  @P0 FFMA R10, R5, R0, -1 ;  /* 0xbf800000050a0423 */ /* 0x002fc80000000000 */
[----:B------:R-:W-:-:S04]  /*162e0*/  @P0 FADD.FTZ R11, -R10, -RZ ;  /* 0x800000ff0a0b0221 */ /* 0x000fc80000010100 */
[----:B------:R-:W-:-:S04]  /*162f0*/  @P0 FFMA R0, R0, R11, R0 ;  /* 0x0000000b00000223 */ /* 0x000fc80000000000 */
[----:B------:R-:W-:Y:S01]  /*16300*/  @P0 FFMA R4, R0, 1.84467440737095516160e+19, RZ ;  /* 0x5f80000000040823 */ /* 0x000fe200000000ff */
[----:B------:R-:W-:Y:S06]  /*16310*/  BRA `(.L_x_77) ;  /* 0x0000000000887947 */ /* 0x000fec0003800000 */
.L_x_76:
[----:B------:R-:W-:-:S05]  /*16320*/  VIADD R20, R13, 0xffffff03 ;  /* 0xffffff030d147836 */ /* 0x000fca0000000000 */
[----:B------:R-:W-:-:S13]  /*16330*/  ISETP.GT.U32.AND P0, PT, R20, 0x1, PT ;  /* 0x000000011400780c */ /* 0x000fda0003f04070 */
[----:B------:R-:W-:Y:S05]  /*16340*/  @P0 BRA `(.L_x_78) ;  /* 0x0000000000780947 */ /* 0x000fea0003800000 */
[----:B------:R-:W-:Y:S02]  /*16350*/  LOP3.LUT R0, R3, 0x7fffff, RZ, 0xc0, !PT ;  /* 0x007fffff03007812 */ /* 0x000fe400078ec0ff */
[----:B------:R-:W-:Y:S02]  /*16360*/  MOV R11, 0x3 ;  /* 0x00000003000b7802 */ /* 0x000fe40000000f00 */
[----:B------:R-:W-:Y:S02]  /*16370*/  LOP3.LUT R0, R0, 0x3f800000, RZ, 0xfc, !PT ;  /* 0x3f80000000007812 */ /* 0x000fe400078efcff */
[----:B------:R-:W-:Y:S02]  /*16380*/  SHF.L.U32 R11, R11, R20, RZ ;  /* 0x000000140b0b7219 */ /* 0x000fe400000006ff */
[----:B------:R-:W1:Y:S02]  /*16390*/  MUFU.RCP R5, R0 ;  /* 0x0000000000057308 */ /* 0x000e640000001000 */
[----:B-1----:R-:W-:-:S04]  /*163a0*/  FFMA R4, R0, R5, -1 ;  /* 0xbf80000000047423 */ /* 0x002fc80000000005 */
[----:B------:R-:W-:-:S04]  /*163b0*/  FADD.FTZ R4, -R4, -RZ ;  /* 0x800000ff04047221 */ /* 0x000fc80000010100 */
[CCC-:B------:R-:W-:Y:S01]  /*163c0*/  FFMA.RM R10, R5.reuse, R4.reuse, R5.reuse ;  /* 0x00000004050a7223 */ /* 0x1c0fe20000004005 */
[----:B------:R-:W-:-:S04]  /*163d0*/  FFMA.RP R5, R5, R4, R5 ;  /* 0x0000000405057223 */ /* 0x000fc80000008005 */
[C---:B------:R-:W-:Y:S02]  /*163e0*/  LOP3.LUT R4, R10.reuse, 0x7fffff, RZ, 0xc0, !PT ;  /* 0x007fffff0a047812 */ /* 0x040fe400078ec0ff */
[----:B------:R-:W-:Y:S02]  /*163f0*/  FSETP.NEU.FTZ.AND P0, PT, R10, R5, PT ;  /* 0x000000050a00720b */ /* 0x000fe40003f1d000 */
[----:B------:R-:W-:Y:S02]  /*16400*/  LOP3.LUT R4, R4, 0x800000, RZ, 0xfc, !PT ;  /* 0x0080000004047812 */ /* 0x000fe400078efcff */
[----:B------:R-:W-:Y:S02]  /*16410*/  SEL R5, RZ, 0xffffffff, !P0 ;  /* 0xffffffffff057807 */ /* 0x000fe40004000000 */
[----:B------:R-:W-:-:S03]  /*16420*/  LOP3.LUT R11, R11, R4, RZ, 0xc0, !PT ;  /* 0x000000040b0b7212 */ /* 0x000fc600078ec0ff */
[----:B------:R-:W-:Y:S01]  /*16430*/  IMAD.MOV R5, RZ, RZ, -R5 ;  /* 0x000000ffff057224 */ /* 0x000fe200078e0a05 */
[----:B------:R-:W-:-:S04]  /*16440*/  SHF.R.U32.HI R11, RZ, R20, R11 ;  /* 0x00000014ff0b7219 */ /* 0x000fc8000001160b */
[--C-:B------:R-:W-:Y:S01]  /*16450*/  LOP3.LUT P1, RZ, R5, R20, R4.reuse, 0xf8, !PT ;  /* 0x0000001405ff7212 */ /* 0x100fe2000782f804 */
[----:B------:R-:W-:Y:S01]  /*16460*/  VIADD R5, R13, 0xffffff04 ;  /* 0xffffff040d057836 */ /* 0x000fe20000000000 */
[C---:B------:R-:W-:Y:S02]  /*16470*/  LOP3.LUT P0, RZ, R11.reuse, 0x1, RZ, 0xc0, !PT ;  /* 0x000000010bff7812 */ /* 0x040fe4000780c0ff */
[----:B------:R-:W-:Y:S02]  /*16480*/  LOP3.LUT P2, RZ, R11, 0x2, RZ, 0xc0, !PT ;  /* 0x000000020bff7812 */ /* 0x000fe4000784c0ff */
[----:B------:R-:W-:Y:S02]  /*16490*/  SHF.R.U32.HI R4, RZ, R5, R4 ;  /* 0x00000005ff047219 */ /* 0x000fe40000011604 */
[----:B------:R-:W-:Y:S02]  /*164a0*/  PLOP3.LUT P0, PT, P0, P1, P2, 0xe0, 0x0 ;  /* 0x000000000000781c */ /* 0x000fe40000703c20 */
[----:B------:R-:W-:-:S02]  /*164b0*/  LOP3.LUT P1, RZ, R3, 0x7fffff, RZ, 0xc0, !PT ;  /* 0x007fffff03ff7812 */ /* 0x000fc4000782c0ff */
[----:B------:R-:W-:-:S04]  /*164c0*/  SEL R0, RZ, 0x1, !P0 ;  /* 0x00000001ff007807 */ /* 0x000fc80004000000 */
[----:B------:R-:W-:-:S04]  /*164d0*/  IADD3 R0, -R0, RZ, RZ ;  /* 0x000000ff00007210 */ /* 0x000fc80007ffe1ff */
[----:B------:R-:W-:-:S13]  /*164e0*/  ISETP.GE.AND P0, PT, R0, RZ, PT ;  /* 0x000000ff0000720c */ /* 0x000fda0003f06270 */
[----:B------:R-:W-:-:S05]  /*164f0*/  @!P0 IADD3 R4, R4, 0x1, RZ ;  /* 0x0000000104048810 */ /* 0x000fca0007ffe0ff */
[----:B------:R-:W-:-:S05]  /*16500*/  @!P1 IMAD.SHL.U32 R4, R4, 0x2, RZ ;  /* 0x0000000204049824 */ /* 0x000fca00078e00ff */
[----:B------:R-:W-:Y:S01]  /*16510*/  LOP3.LUT R4, R4, 0x80000000, R3, 0xf8, !PT ;  /* 0x8000000004047812 */ /* 0x000fe200078ef803 */
[----:B------:R-:W-:Y:S06]  /*16520*/  BRA `(.L_x_77) ;  /* 0x0000000000047947 */ /* 0x000fec0003800000 */
.L_x_78:
[----:B------:R1:W2:Y:S02]  /*16530*/  MUFU.RCP R4, R3 ;  /* 0x0000000300047308 */ /* 0x0002a40000001000 */
.L_x_77:
[----:B------:R-:W-:Y:S05]  /*16540*/  BSYNC B2 ;  /* 0x0000000000027941 */ /* 0x000fea0003800000 */
.L_x_75:
[----:B--2---:R-:W-:Y:S01]  /*16550*/  MOV R0, R4 ;  /* 0x0000000400007202 */ /* 0x004fe20000000f00 */
[----:B------:R-:W-:Y:S01]  /*16560*/  IMAD.MOV.U32 R4, RZ, RZ, R12 ;  /* 0x000000ffff047224 */ /* 0x000fe200078e000c */
[----:B------:R-:W-:-:S04]  /*16570*/  MOV R5, 0x0 ;  /* 0x0000000000057802 */ /* 0x000fc80000000f00 */
[----:B-1----:R-:W-:Y:S05]  /*16580*/  RET.REL.NODEC R4 `(_ZN7cutlass13device_kernelINS_4fmha6kernel13FmhaKernelTmaINS1_10collective15FmhaMainloopTmaINS_6half_tEfN4cute5tupleIJNS7_1CILi64EEENS9_ILi256EEENS9_ILi48EEEEEENS4_12CausalFusionEJEEENS4_15FmhaFwdEpilogueIS6_fNS8_IJSA_SC_SB_EEEEEJEEEEEvNT_6ParamsE) ;  /* 0xfffffe98049c7950 */ /* 0x002fea0003c3ffff */
.L_x_79:
[----:B------:R-:W-:-:S00]  /*16590*/  BRA `(.L_x_79) ;  /* 0xfffffffc00fc7947 */ /* 0x000fc0000383ffff */
[----:B------:R-:W-:-:S00]  /*165a0*/  NOP ;  /* 0x0000000000007918 */ /* 0x000fc00000000000 */
        /* <DEDUP_REMOVED lines=13> */
.L_x_80:


//--------------------- .nv.global.init           --------------------------
	.section	.nv.global.init,"aw",@progbits
.nv.global.init:
	.type		$str$23,@object
	.size		$str$23,($str$24 - $str$23)
$str$23:
        /*0000*/ 	.byte	0x28, 0x61, 0x64, 0x64, 0x72, 0x65, 0x73, 0x73, 0x20, 0x26, 0x20, 0x6d, 0x61, 0x73, 0x6b, 0x29
        /*0010*/ 	.byte	0x20, 0x3d, 0x3d, 0x20, 0x30, 0x00
	.type		$str$24,@object
	.size		$str$24,(__unnamed_1 - $str$24)
$str$24:
        /*0016*/ 	.byte	0x2f, 0x74, 0x6d, 0x70, 0x2f, 0x63, 0x75, 0x74, 0x6c, 0x61, 0x73, 0x73, 0x5f, 0x73, 0x77, 0x65
        /*0026*/ 	.byte	0x65, 0x70, 0x5f, 0x73, 0x72, 0x63, 0x2f, 0x69, 0x6e, 0x63, 0x6c, 0x75, 0x64, 0x65, 0x2f, 0x63
        /*0036*/ 	.byte	0x75, 0x74, 0x65, 0x2f, 0x70, 0x6f, 0x69, 0x6e, 0x74, 0x65, 0x72, 0x5f, 0x66, 0x6c, 0x61, 0x67
        /*0046*/ 	.byte	0x67, 0x65, 0x64, 0x2e, 0x68, 0x70, 0x70, 0x00
	.type		__unnamed_1,@object
	.size		__unnamed_1,(__unnamed_2 - __unnamed_1)
__unnamed_1:
        /*004e*/ 	.byte	0x61, 0x75, 0x74, 0x6f, 0x20, 0x63, 0x75, 0x74, 0x65, 0x3a, 0x3a, 0x61, 0x73, 0x5f, 0x70, 0x6f
        /* <DEDUP_REMOVED lines=27> */
        /*020e*/ 	.byte	0x3e, 0x3e, 0x3e, 0x3e, 0x3e, 0x5d, 0x00
	.type		__unnamed_2,@object
	.size		__unnamed_2,(.L_1 - __unnamed_2)
__unnamed_2:
        /* <DEDUP_REMOVED lines=29> */
.L_1:


//--------------------- .nv.shared._ZN7cutlass13device_kernelINS_4fmha6kernel13FmhaKernelTmaINS1_10collective15FmhaMainloopTmaINS_6half_tEfN4cute5tupleIJNS7_1CILi64EEENS9_ILi256EEENS9_ILi48EEEEEENS4_12CausalFusionEJEEENS4_15FmhaFwdEpilogueIS6_fNS8_IJSA_SC_SB_EEEEEJEEEEEvNT_6ParamsE --------------------------
	.section	.nv.shared._ZN7cutlass13device_kernelINS_4fmha6kernel13FmhaKernelTmaINS1_10collective15FmhaMainloopTmaINS_6half_tEfN4cute5tupleIJNS7_1CILi64EEENS9_ILi256EEENS9_ILi48EEEEEENS4_12CausalFusionEJEEENS4_15FmhaFwdEpilogueIS6_fNS8_IJSA_SC_SB_EEEEEJEEEEEvNT_6ParamsE,"aw",@nobits
	.sectionflags	@""
	.align	16
	.zero		1024


//--------------------- .nv.shared.reserved.0     --------------------------
	.section	.nv.shared.reserved.0,"aw",@nobits
	.weak		__nv_reservedSMEM_offset_0_alias
	.size		__nv_reservedSMEM_offset_0_alias, 0, 0
	.other		__nv_reservedSMEM_offset_0_alias,@"STO_CUDA_RESERVED_SHARED STV_DEFAULT"
__nv_reservedSMEM_offset_0_alias:
	.zero		0


//--------------------- .nv.global                --------------------------
	.section	.nv.global,"aw",@nobits
.nv.global:
	.type		_ZN39_INTERNAL_b69866d2_4_k_cu_29be8406_29634cute1_E,@object
	.size		_ZN39_INTERNAL_b69866d2_4_k_cu_29be8406_29634cute1_E,(_ZN39_INTERNAL_b69866d2_4_k_cu_29be8406_29634cuda3std3__45__cpo6cbeginE - _ZN39_INTERNAL_b69866d2_4_k_cu_29be8406_29634cute1_E)
_ZN39_INTERNAL_b69866d2_4_k_cu_29be8406_29634cute1_E:
	.zero		1
	.type		_ZN39_INTERNAL_b69866d2_4_k_cu_29be8406_29634cuda3std3__45__cpo6cbeginE,@object
	.size		_ZN39_INTERNAL_b69866d2_4_k_cu_29be8406_29634cuda3std3__45__cpo6cbeginE,(_ZN39_INTERNAL_b69866d2_4_k_cu_29be8406_29634cuda3std3__48in_placeE - _ZN39_INTERNAL_b69866d2_4_k_cu_29be8406_29634cuda3std3__45__cpo6cbeginE)
_ZN39_INTERNAL_b69866d2_4_k_cu_29be8406_29634cuda3std3__45__cpo6cbeginE:
	.zero		1
	.type		_ZN39_INTERNAL_b69866d2_4_k_cu_29be8406_29634cuda3std3__48in_placeE,@object
	.size		_ZN39_INTERNAL_b69866d2_4_k_cu_29be8406_29634cuda3std3__48in_placeE,(_ZN39_INTERNAL_b69866d2_4_k_cu_29be8406_29634cuda3std6ranges3__45__cpo9iter_moveE - _ZN39_INTERNAL_b69866d2_4_k_cu_29be8406_29634cuda3std3__48in_placeE)
_ZN39_INTERNAL_b69866d2_4_k_cu_29be8406_29634cuda3std3__48in_placeE:
	.zero		1
	.type		_ZN39_INTERNAL_b69866d2_4_k_cu_29be8406_29634cuda3std6ranges3__45__cpo9iter_moveE,@object
	.size		_ZN39_INTERNAL_b69866d2_4_k_cu_29be8406_29634cuda3std6ranges3__45__cpo9iter_moveE,(_ZN39_INTERNAL_b69866d2_4_k_cu_29be8406_29634cuda3std3__45__cpo5beginE - _ZN39_INTERNAL_b69866d2_4_k_cu_29be8406_29634cuda3std6ranges3__45__cpo9iter_moveE)
_ZN39_INTERNAL_b69866d2_4_k_cu_29be8406_29634cuda3std6ranges3__45__cpo9iter_moveE:
	.zero		1
	.type		_ZN39_INTERNAL_b69866d2_4_k_cu_29be8406_29634cuda3std3__45__cpo5beginE,@object
	.size		_ZN39_INTERNAL_b69866d2_4_k_cu_29be8406_29634cuda3std3__45__cpo5beginE,(_ZN39_INTERNAL_b69866d2_4_k_cu_29be8406_29634cuda3std3__441_GLOBAL__N__b69866d2_4_k_cu_29be8406_29636ignoreE - _ZN39_INTERNAL_b69866d2_4_k_cu_29be8406_29634cuda3std3__45__cpo5beginE)
_ZN39_INTERNAL_b69866d2_4_k_cu_29be8406_29634cuda3std3__45__cpo5beginE:
	.zero		1
	.type		_ZN39_INTERNAL_b69866d2_4_k_cu_29be8406_29634cuda3std3__441_GLOBAL__N__b69866d2_4_k_cu_29be8406_29636ignoreE,@object
	.size		_ZN39_INTERNAL_b69866d2_4_k_cu_29be8406_29634cuda3std3__441_GLOBAL__N__b69866d2_4_k_cu_29be8406_29636ignoreE,(_ZN39_INTERNAL_b69866d2_4_k_cu_29be8406_29634cute7productE - _ZN39_INTERNAL_b69866d2_4_k_cu_29be8406_29634cuda3std3__441_GLOBAL__N__b69866d2_4_k_cu_29be8406_29636ignoreE)
_ZN39_INTERNAL_b69866d2_4_k_cu_29be8406_29634cuda3std3__441_GLOBAL__N__b69866d2_4_k_cu_29be8406_29636ignoreE:
	.zero		1
	.type		_ZN39_INTERNAL_b69866d2_4_k_cu_29be8406_29634cute7productE,@object
	.size		_ZN39_INTERNAL_b69866d2_4_k_cu_29be8406_29634cute7productE,(_ZN39_INTERNAL_b69866d2_4_k_cu_29be8406_29634cuda3std3__45__cpo3endE - _ZN39_INTERNAL_b69866d2_4_k_cu_29be8406_29634cute7productE)
_ZN39_INTERNAL_b69866d2_4_k_cu_29be8406_29634cute7productE:
	.zero		1
	.type		_ZN39_INTERNAL_b69866d2_4_k_cu_29be8406_29634cuda3std3__45__cpo3endE,@object
	.size		_ZN39_INTERNAL_b69866d2_4_k_cu_29be8406_29634cuda3std3__45__cpo3endE,(_ZN39_INTERNAL_b69866d2_4_k_cu_29be8406_29634cuda3std3__419piecewise_constructE - _ZN39_INTERNAL_b69866d2_4_k_cu_29be8406_29634cuda3std3__45__cpo3endE)
_ZN39_INTERNAL_b69866d2_4_k_cu_29be8406_29634cuda3std3__45__cpo3endE:
	.zero		1
	.type		_ZN39_INTERNAL_b69866d2_4_k_cu_29be8406_29634cuda3std3__419piecewise_constructE,@object
	.size		_ZN39_INTERNAL_b69866d2_4_k_cu_29be8406_29634cuda3std3__419piecewise_constructE,(_ZN39_INTERNAL_b69866d2_4_k_cu_29be8406_29634cuda3std3__45__cpo4cendE - _ZN39_INTERNAL_b69866d2_4_k_cu_29be8406_29634cuda3std3__419piecewise_constructE)
_ZN39_INTERNAL_b69866d2_4_k_cu_29be8406_29634cuda3std3__419piecewise_constructE:
	.zero		1
	.type		_ZN39_INTERNAL_b69866d2_4_k_cu_29be8406_29634cuda3std3__45__cpo4cendE,@object
	.size		_ZN39_INTERNAL_b69866d2_4_k_cu_29be8406_29634cuda3std3__45__cpo4cendE,(_ZN39_INTERNAL_b69866d2_4_k_cu_29be8406_29634cuda3std6ranges3__45__cpo4swapE - _ZN39_INTERNAL_b69866d2_4_k_cu_29be8406_29634cuda3std3__45__cpo4cendE)
_ZN39_INTERNAL_b69866d2_4_k_cu_29be8406_29634cuda3std3__45__cpo4cendE:
	.zero		1
	.type		_ZN39_INTERNAL_b69866d2_4_k_cu_29be8406_29634cuda3std6ranges3__45__cpo4swapE,@object
	.size		_ZN39_INTERNAL_b69866d2_4_k_cu_29be8406_29634cuda3std6ranges3__45__cpo4swapE,(.L_9 - _ZN39_INTERNAL_b69866d2_4_k_cu_29be8406_29634cuda3std6ranges3__45__cpo4swapE)
_ZN39_INTERNAL_b69866d2_4_k_cu_29be8406_29634cuda3std6ranges3__45__cpo4swapE:
	.zero		1
.L_9:


//--------------------- .nv.constant0._ZN7cutlass13device_kernelINS_4fmha6kernel13FmhaKernelTmaINS1_10collective15FmhaMainloopTmaINS_6half_tEfN4cute5tupleIJNS7_1CILi64EEENS9_ILi256EEENS9_ILi48EEEEEENS4_12CausalFusionEJEEENS4_15FmhaFwdEpilogueIS6_fNS8_IJSA_SC_SB_EEEEEJEEEEEvNT_6ParamsE --------------------------
	.section	.nv.constant0._ZN7cutlass13device_kernelINS_4fmha6kernel13FmhaKernelTmaINS1_10collective15FmhaMainloopTmaINS_6half_tEfN4cute5tupleIJNS7_1CILi64EEENS9_ILi256EEENS9_ILi48EEEEEENS4_12CausalFusionEJEEENS4_15FmhaFwdEpilogueIS6_fNS8_IJSA_SC_SB_EEEEEJEEEEEvNT_6ParamsE,"a",@progbits
	.sectionflags	@""
	.align	4
.nv.constant0._ZN7cutlass13device_kernelINS_4fmha6kernel13FmhaKernelTmaINS1_10collective15FmhaMainloopTmaINS_6half_tEfN4cute5tupleIJNS7_1CILi64EEENS9_ILi256EEENS9_ILi48EEEEEENS4_12CausalFusionEJEEENS4_15FmhaFwdEpilogueIS6_fNS8_IJSA_SC_SB_EEEEEJEEEEEvNT_6ParamsE:
	.zero		2688


//--------------------- SYMBOLS --------------------------

	.type		.nv.reservedSmem.offset0,@object
	.size		.nv.reservedSmem.offset0,0x4
	.type		__assertfail,@function
